//
// Generated by NVIDIA NVVM Compiler
//
// Compiler Build ID: CL-36424714
// Cuda compilation tools, release 13.0, V13.0.88
// Based on NVVM 20.0.0
//

.version 9.0
.target sm_100
.address_size 64

	// .globl	_Z18ecc_encrypt_kernelPxixP7ECPointS_
.extern .func  (.param .b32 func_retval0) vprintf
(
	.param .b64 vprintf_param_0,
	.param .b64 vprintf_param_1
)
;
.global .align 1 .b8 $str[63] = {85, 110, 97, 98, 108, 101, 32, 116, 111, 32, 102, 105, 110, 100, 32, 97, 32, 118, 97, 108, 105, 100, 32, 112, 111, 105, 110, 116, 32, 119, 105, 116, 104, 105, 110, 32, 37, 100, 32, 105, 116, 101, 114, 97, 116, 105, 111, 110, 115, 44, 32, 101, 120, 105, 116, 105, 110, 103, 46, 46, 46, 10};
.global .align 1 .b8 $str$1[43] = {69, 114, 114, 111, 114, 58, 32, 68, 105, 118, 105, 115, 105, 111, 110, 32, 98, 121, 32, 122, 101, 114, 111, 32, 105, 110, 32, 112, 111, 105, 110, 116, 32, 100, 111, 117, 98, 108, 105, 110, 103, 10};
.global .align 1 .b8 $str$2[43] = {69, 114, 114, 111, 114, 58, 32, 68, 105, 118, 105, 115, 105, 111, 110, 32, 98, 121, 32, 122, 101, 114, 111, 32, 105, 110, 32, 112, 111, 105, 110, 116, 32, 97, 100, 100, 105, 116, 105, 111, 110, 10};

.visible .entry _Z18ecc_encrypt_kernelPxixP7ECPointS_(
	.param .u64 .ptr .align 1 _Z18ecc_encrypt_kernelPxixP7ECPointS__param_0,
	.param .u32 _Z18ecc_encrypt_kernelPxixP7ECPointS__param_1,
	.param .u64 _Z18ecc_encrypt_kernelPxixP7ECPointS__param_2,
	.param .u64 .ptr .align 1 _Z18ecc_encrypt_kernelPxixP7ECPointS__param_3,
	.param .u64 .ptr .align 1 _Z18ecc_encrypt_kernelPxixP7ECPointS__param_4
)
{
	.local .align 8 .b8 	__local_depot0[8];
	.reg .b64 	%SP;
	.reg .b64 	%SPL;
	.reg .pred 	%p<622>;
	.reg .b16 	%rs<90>;
	.reg .b32 	%r<98>;
	.reg .b64 	%rd<3655>;

	mov.u64 	%SPL, __local_depot0;
	cvta.local.u64 	%SP, %SPL;
	ld.param.u32 	%r2, [_Z18ecc_encrypt_kernelPxixP7ECPointS__param_1];
	mov.u32 	%r3, %ctaid.x;
	mov.u32 	%r4, %ntid.x;
	mov.u32 	%r5, %tid.x;
	mad.lo.s32 	%r1, %r3, %r4, %r5;
	setp.ge.s32 	%p3, %r1, %r2;
	@%p3 bra 	$L__BB0_496;
	mov.b16 	%rs75, 1;
	mov.b64 	%rd3287, 0;
	mov.b16 	%rs76, 0;
	mov.b64 	%rd3290, 360265885966316755;
	mov.b64 	%rd3289, 1;
	mov.b64 	%rd3196, 10;
	mov.u64 	%rd3288, %rd3287;
$L__BB0_2:
	mov.u64 	%rd5, %rd3288;
	mov.u64 	%rd4, %rd3287;
	mov.u16 	%rs1, %rs76;
	mov.u64 	%rd3, %rd3290;
	mov.u64 	%rd2, %rd3289;
	mov.u64 	%rd1, %rd3196;
	and.b64  	%rd880, %rd1, 1;
	setp.eq.b64 	%p4, %rd880, 1;
	not.pred 	%p5, %p4;
	@%p5 bra 	$L__BB0_60;
	and.b16  	%rs22, %rs75, 255;
	setp.ne.s16 	%p6, %rs22, 0;
	mov.u16 	%rs75, %rs1;
	mov.u64 	%rd3288, %rd3;
	mov.u64 	%rd3287, %rd2;
	@%p6 bra 	$L__BB0_60;
	and.b16  	%rs25, %rs1, 255;
	setp.ne.s16 	%p7, %rs25, 0;
	mov.b16 	%rs76, 1;
	mov.b16 	%rs75, 0;
	mov.u64 	%rd3287, %rd4;
	mov.u64 	%rd3288, %rd5;
	mov.u64 	%rd3289, %rd2;
	mov.u64 	%rd3290, %rd3;
	@%p7 bra 	$L__BB0_103;
	setp.ne.s64 	%p8, %rd2, %rd4;
	@%p8 bra 	$L__BB0_7;
	mul.hi.s64 	%rd882, %rd3, 4591774807899560583;
	shr.u64 	%rd883, %rd882, 63;
	shr.s64 	%rd884, %rd882, 58;
	add.s64 	%rd885, %rd884, %rd883;
	mul.lo.s64 	%rd886, %rd885, 1157920892373161953;
	sub.s64 	%rd887, %rd3, %rd886;
	setp.gt.s64 	%p9, %rd887, 0;
	selp.b64 	%rd888, 1157920892373161953, 0, %p9;
	sub.s64 	%rd889, %rd888, %rd887;
	setp.eq.s64 	%p10, %rd5, %rd889;
	mov.b16 	%rs75, 1;
	mov.b64 	%rd3287, 0;
	mov.u64 	%rd3288, %rd3287;
	@%p10 bra 	$L__BB0_61;
$L__BB0_7:
	setp.ne.s64 	%p11, %rd2, %rd4;
	setp.ne.s64 	%p12, %rd3, %rd5;
	or.pred  	%p13, %p11, %p12;
	@%p13 bra 	$L__BB0_37;
	mul.hi.s64 	%rd942, %rd2, 4591774807899560583;
	shr.u64 	%rd943, %rd942, 63;
	shr.s64 	%rd944, %rd942, 58;
	add.s64 	%rd945, %rd944, %rd943;
	mul.lo.s64 	%rd946, %rd945, 1157920892373161953;
	sub.s64 	%rd947, %rd2, %rd946;
	setp.lt.s64 	%p25, %rd947, 0;
	add.s64 	%rd948, %rd947, 1157920892373161953;
	selp.b64 	%rd3202, %rd948, %rd947, %p25;
	setp.lt.s64 	%p26, %rd3202, 1;
	mov.b64 	%rd3205, 0;
	@%p26 bra 	$L__BB0_14;
	mov.b64 	%rd3204, 0;
	mov.u64 	%rd3203, %rd3202;
$L__BB0_10:
	and.b64  	%rd950, %rd3202, 1;
	setp.eq.b64 	%p27, %rd950, 1;
	not.pred 	%p28, %p27;
	@%p28 bra 	$L__BB0_12;
	add.s64 	%rd951, %rd3204, %rd3203;
	mul.hi.s64 	%rd952, %rd951, 4591774807899560583;
	shr.u64 	%rd953, %rd952, 63;
	shr.s64 	%rd954, %rd952, 58;
	add.s64 	%rd955, %rd954, %rd953;
	mul.lo.s64 	%rd956, %rd955, 1157920892373161953;
	sub.s64 	%rd957, %rd951, %rd956;
	setp.lt.s64 	%p29, %rd957, 0;
	add.s64 	%rd958, %rd957, 1157920892373161953;
	selp.b64 	%rd3204, %rd958, %rd957, %p29;
$L__BB0_12:
	shl.b64 	%rd959, %rd3203, 1;
	mul.hi.s64 	%rd960, %rd959, 4591774807899560583;
	shr.u64 	%rd961, %rd960, 63;
	shr.s64 	%rd962, %rd960, 58;
	add.s64 	%rd963, %rd962, %rd961;
	mul.lo.s64 	%rd964, %rd963, 1157920892373161953;
	sub.s64 	%rd965, %rd959, %rd964;
	setp.lt.s64 	%p30, %rd965, 0;
	add.s64 	%rd966, %rd965, 1157920892373161953;
	selp.b64 	%rd3203, %rd966, %rd965, %p30;
	shr.u64 	%rd13, %rd3202, 1;
	setp.gt.u64 	%p31, %rd3202, 1;
	mov.u64 	%rd3202, %rd13;
	@%p31 bra 	$L__BB0_10;
	mul.hi.s64 	%rd967, %rd3204, 4591774807899560583;
	shr.u64 	%rd968, %rd967, 63;
	shr.s64 	%rd969, %rd967, 58;
	add.s64 	%rd970, %rd969, %rd968;
	mul.lo.s64 	%rd971, %rd970, 1157920892373161953;
	sub.s64 	%rd3205, %rd3204, %rd971;
$L__BB0_14:
	setp.lt.s64 	%p32, %rd3205, 0;
	add.s64 	%rd973, %rd3205, 1157920892373161953;
	selp.b64 	%rd3207, %rd973, %rd3205, %p32;
	setp.lt.s64 	%p33, %rd3207, 1;
	mov.b64 	%rd3210, 3;
	@%p33 bra 	$L__BB0_20;
	mov.b64 	%rd3208, 3;
	mov.b64 	%rd3209, 0;
$L__BB0_16:
	and.b64  	%rd976, %rd3207, 1;
	setp.eq.b64 	%p34, %rd976, 1;
	not.pred 	%p35, %p34;
	@%p35 bra 	$L__BB0_18;
	add.s64 	%rd977, %rd3209, %rd3208;
	mul.hi.s64 	%rd978, %rd977, 4591774807899560583;
	shr.u64 	%rd979, %rd978, 63;
	shr.s64 	%rd980, %rd978, 58;
	add.s64 	%rd981, %rd980, %rd979;
	mul.lo.s64 	%rd982, %rd981, 1157920892373161953;
	sub.s64 	%rd983, %rd977, %rd982;
	setp.lt.s64 	%p36, %rd983, 0;
	add.s64 	%rd984, %rd983, 1157920892373161953;
	selp.b64 	%rd3209, %rd984, %rd983, %p36;
$L__BB0_18:
	shl.b64 	%rd985, %rd3208, 1;
	mul.hi.s64 	%rd986, %rd985, 4591774807899560583;
	shr.u64 	%rd987, %rd986, 63;
	shr.s64 	%rd988, %rd986, 58;
	add.s64 	%rd989, %rd988, %rd987;
	mul.lo.s64 	%rd990, %rd989, 1157920892373161953;
	sub.s64 	%rd991, %rd985, %rd990;
	setp.lt.s64 	%p37, %rd991, 0;
	add.s64 	%rd992, %rd991, 1157920892373161953;
	selp.b64 	%rd3208, %rd992, %rd991, %p37;
	shr.u64 	%rd23, %rd3207, 1;
	setp.gt.u64 	%p38, %rd3207, 1;
	mov.u64 	%rd3207, %rd23;
	@%p38 bra 	$L__BB0_16;
	add.s64 	%rd993, %rd3209, 3;
	mul.hi.s64 	%rd994, %rd993, 4591774807899560583;
	shr.u64 	%rd995, %rd994, 63;
	shr.s64 	%rd996, %rd994, 58;
	add.s64 	%rd997, %rd996, %rd995;
	mul.lo.s64 	%rd998, %rd997, 1157920892373161953;
	sub.s64 	%rd3210, %rd993, %rd998;
$L__BB0_20:
	mul.hi.s64 	%rd1000, %rd3, 4591774807899560583;
	shr.u64 	%rd1001, %rd1000, 63;
	shr.s64 	%rd1002, %rd1000, 58;
	add.s64 	%rd1003, %rd1002, %rd1001;
	mul.lo.s64 	%rd1004, %rd1003, 1157920892373161953;
	sub.s64 	%rd1005, %rd3, %rd1004;
	setp.lt.s64 	%p39, %rd1005, 0;
	add.s64 	%rd1006, %rd1005, 1157920892373161953;
	selp.b64 	%rd3212, %rd1006, %rd1005, %p39;
	setp.lt.s64 	%p40, %rd3212, 1;
	mov.b64 	%rd3214, 0;
	@%p40 bra 	$L__BB0_25;
	mov.b64 	%rd3213, 2;
	mov.b64 	%rd3214, 0;
$L__BB0_22:
	and.b64  	%rd1009, %rd3212, 1;
	setp.eq.b64 	%p41, %rd1009, 1;
	not.pred 	%p42, %p41;
	@%p42 bra 	$L__BB0_24;
	add.s64 	%rd1010, %rd3214, %rd3213;
	mul.hi.s64 	%rd1011, %rd1010, 4591774807899560583;
	shr.u64 	%rd1012, %rd1011, 63;
	shr.s64 	%rd1013, %rd1011, 58;
	add.s64 	%rd1014, %rd1013, %rd1012;
	mul.lo.s64 	%rd1015, %rd1014, 1157920892373161953;
	sub.s64 	%rd1016, %rd1010, %rd1015;
	setp.lt.s64 	%p43, %rd1016, 0;
	add.s64 	%rd1017, %rd1016, 1157920892373161953;
	selp.b64 	%rd3214, %rd1017, %rd1016, %p43;
$L__BB0_24:
	shl.b64 	%rd1018, %rd3213, 1;
	mul.hi.s64 	%rd1019, %rd1018, 4591774807899560583;
	shr.u64 	%rd1020, %rd1019, 63;
	shr.s64 	%rd1021, %rd1019, 58;
	add.s64 	%rd1022, %rd1021, %rd1020;
	mul.lo.s64 	%rd1023, %rd1022, 1157920892373161953;
	sub.s64 	%rd1024, %rd1018, %rd1023;
	setp.lt.s64 	%p44, %rd1024, 0;
	add.s64 	%rd1025, %rd1024, 1157920892373161953;
	selp.b64 	%rd3213, %rd1025, %rd1024, %p44;
	shr.u64 	%rd33, %rd3212, 1;
	setp.gt.u64 	%p45, %rd3212, 1;
	mov.u64 	%rd3212, %rd33;
	@%p45 bra 	$L__BB0_22;
$L__BB0_25:
	setp.ne.s64 	%p46, %rd3214, 0;
	@%p46 bra 	$L__BB0_27;
	mov.u64 	%rd1146, $str$1;
	cvta.global.u64 	%rd1147, %rd1146;
	{ // callseq 1, 0
	.param .b64 param0;
	st.param.b64 	[param0], %rd1147;
	.param .b64 param1;
	st.param.b64 	[param1], 0;
	.param .b32 retval0;
	call.uni (retval0), 
	vprintf, 
	(
	param0, 
	param1
	);
	ld.param.b32 	%r18, [retval0];
	} // callseq 1
	mov.b64 	%rd3288, 0;
	mov.b16 	%rs75, 1;
	mov.u64 	%rd3287, %rd3288;
	bra.uni 	$L__BB0_60;
$L__BB0_27:
	mul.hi.s64 	%rd1029, %rd3214, 4591774807899560583;
	shr.u64 	%rd1030, %rd1029, 63;
	shr.s64 	%rd1031, %rd1029, 58;
	add.s64 	%rd1032, %rd1031, %rd1030;
	mul.lo.s64 	%rd1033, %rd1032, 1157920892373161953;
	sub.s64 	%rd1034, %rd3214, %rd1033;
	setp.lt.s64 	%p47, %rd1034, 0;
	add.s64 	%rd1035, %rd1034, 1157920892373161953;
	selp.b64 	%rd3219, %rd1035, %rd1034, %p47;
	mov.b64 	%rd3218, 1;
	mov.b64 	%rd3217, 1157920892373161953;
	mov.b64 	%rd3216, 0;
$L__BB0_28:
	mov.u64 	%rd38, %rd3217;
	mov.u64 	%rd36, %rd3216;
	or.b64  	%rd1036, %rd3219, %rd38;
	and.b64  	%rd1037, %rd1036, -4294967296;
	setp.ne.s64 	%p48, %rd1037, 0;
	@%p48 bra 	$L__BB0_30;
	cvt.u32.u64 	%r13, %rd38;
	cvt.u32.u64 	%r14, %rd3219;
	div.u32 	%r15, %r14, %r13;
	mul.lo.s32 	%r16, %r15, %r13;
	sub.s32 	%r17, %r14, %r16;
	cvt.u64.u32 	%rd3220, %r15;
	cvt.u64.u32 	%rd3217, %r17;
	bra.uni 	$L__BB0_31;
$L__BB0_30:
	div.s64 	%rd3220, %rd3219, %rd38;
	mul.lo.s64 	%rd1038, %rd3220, %rd38;
	sub.s64 	%rd3217, %rd3219, %rd1038;
$L__BB0_31:
	mul.lo.s64 	%rd1039, %rd3220, %rd36;
	sub.s64 	%rd3216, %rd3218, %rd1039;
	setp.ne.s64 	%p49, %rd3217, 0;
	mov.u64 	%rd3218, %rd36;
	mov.u64 	%rd3219, %rd38;
	@%p49 bra 	$L__BB0_28;
	mul.hi.s64 	%rd1041, %rd36, 4591774807899560583;
	shr.u64 	%rd1042, %rd1041, 63;
	shr.s64 	%rd1043, %rd1041, 58;
	add.s64 	%rd1044, %rd1043, %rd1042;
	mul.lo.s64 	%rd1045, %rd1044, 1157920892373161953;
	sub.s64 	%rd1046, %rd36, %rd1045;
	setp.lt.s64 	%p50, %rd1046, 0;
	add.s64 	%rd1047, %rd1046, 1157920892373161953;
	selp.b64 	%rd3223, %rd1047, %rd1046, %p50;
	setp.eq.s64 	%p51, %rd3223, 0;
	mov.b64 	%rd3236, 0;
	@%p51 bra 	$L__BB0_49;
	add.s64 	%rd1049, %rd3210, 1157920892373161953;
	setp.lt.s64 	%p52, %rd3210, 0;
	selp.b64 	%rd3224, %rd1049, %rd3210, %p52;
	mov.b64 	%rd3236, 0;
$L__BB0_34:
	and.b64  	%rd1050, %rd3223, 1;
	setp.eq.b64 	%p53, %rd1050, 1;
	not.pred 	%p54, %p53;
	@%p54 bra 	$L__BB0_36;
	add.s64 	%rd1051, %rd3236, %rd3224;
	mul.hi.s64 	%rd1052, %rd1051, 4591774807899560583;
	shr.u64 	%rd1053, %rd1052, 63;
	shr.s64 	%rd1054, %rd1052, 58;
	add.s64 	%rd1055, %rd1054, %rd1053;
	mul.lo.s64 	%rd1056, %rd1055, 1157920892373161953;
	sub.s64 	%rd1057, %rd1051, %rd1056;
	setp.lt.s64 	%p55, %rd1057, 0;
	add.s64 	%rd1058, %rd1057, 1157920892373161953;
	selp.b64 	%rd3236, %rd1058, %rd1057, %p55;
$L__BB0_36:
	shl.b64 	%rd1059, %rd3224, 1;
	mul.hi.s64 	%rd1060, %rd1059, 4591774807899560583;
	shr.u64 	%rd1061, %rd1060, 63;
	shr.s64 	%rd1062, %rd1060, 58;
	add.s64 	%rd1063, %rd1062, %rd1061;
	mul.lo.s64 	%rd1064, %rd1063, 1157920892373161953;
	sub.s64 	%rd1065, %rd1059, %rd1064;
	setp.lt.s64 	%p56, %rd1065, 0;
	add.s64 	%rd1066, %rd1065, 1157920892373161953;
	selp.b64 	%rd3224, %rd1066, %rd1065, %p56;
	shr.u64 	%rd55, %rd3223, 1;
	setp.lt.u64 	%p57, %rd3223, 2;
	mov.u64 	%rd3223, %rd55;
	@%p57 bra 	$L__BB0_49;
	bra.uni 	$L__BB0_34;
$L__BB0_37:
	sub.s64 	%rd890, %rd2, %rd4;
	mul.hi.s64 	%rd891, %rd890, 4591774807899560583;
	shr.u64 	%rd892, %rd891, 63;
	shr.s64 	%rd893, %rd891, 58;
	add.s64 	%rd894, %rd893, %rd892;
	mul.lo.s64 	%rd895, %rd894, 1157920892373161953;
	sub.s64 	%rd896, %rd890, %rd895;
	setp.lt.s64 	%p14, %rd896, 0;
	add.s64 	%rd897, %rd896, 1157920892373161953;
	selp.b64 	%rd56, %rd897, %rd896, %p14;
	setp.ne.s64 	%p15, %rd56, 0;
	@%p15 bra 	$L__BB0_39;
	mov.u64 	%rd939, $str$2;
	cvta.global.u64 	%rd940, %rd939;
	{ // callseq 0, 0
	.param .b64 param0;
	st.param.b64 	[param0], %rd940;
	.param .b64 param1;
	st.param.b64 	[param1], 0;
	.param .b32 retval0;
	call.uni (retval0), 
	vprintf, 
	(
	param0, 
	param1
	);
	ld.param.b32 	%r11, [retval0];
	} // callseq 0
	mov.b16 	%rs75, 1;
	mov.b64 	%rd3287, 0;
	mov.u64 	%rd3288, %rd3287;
	bra.uni 	$L__BB0_61;
$L__BB0_39:
	mul.hi.s64 	%rd901, %rd56, 4591774807899560583;
	shr.u64 	%rd902, %rd901, 63;
	shr.s64 	%rd903, %rd901, 58;
	add.s64 	%rd904, %rd903, %rd902;
	mul.lo.s64 	%rd905, %rd904, 1157920892373161953;
	sub.s64 	%rd906, %rd56, %rd905;
	setp.lt.s64 	%p16, %rd906, 0;
	add.s64 	%rd907, %rd906, 1157920892373161953;
	selp.b64 	%rd3229, %rd907, %rd906, %p16;
	mov.b64 	%rd3228, 1;
	mov.b64 	%rd3227, 1157920892373161953;
	mov.b64 	%rd3226, 0;
$L__BB0_40:
	mov.u64 	%rd60, %rd3227;
	mov.u64 	%rd58, %rd3226;
	or.b64  	%rd908, %rd3229, %rd60;
	and.b64  	%rd909, %rd908, -4294967296;
	setp.ne.s64 	%p17, %rd909, 0;
	@%p17 bra 	$L__BB0_42;
	cvt.u32.u64 	%r6, %rd60;
	cvt.u32.u64 	%r7, %rd3229;
	div.u32 	%r8, %r7, %r6;
	mul.lo.s32 	%r9, %r8, %r6;
	sub.s32 	%r10, %r7, %r9;
	cvt.u64.u32 	%rd3230, %r8;
	cvt.u64.u32 	%rd3227, %r10;
	bra.uni 	$L__BB0_43;
$L__BB0_42:
	div.s64 	%rd3230, %rd3229, %rd60;
	mul.lo.s64 	%rd910, %rd3230, %rd60;
	sub.s64 	%rd3227, %rd3229, %rd910;
$L__BB0_43:
	mul.lo.s64 	%rd911, %rd3230, %rd58;
	sub.s64 	%rd3226, %rd3228, %rd911;
	setp.ne.s64 	%p18, %rd3227, 0;
	mov.u64 	%rd3228, %rd58;
	mov.u64 	%rd3229, %rd60;
	@%p18 bra 	$L__BB0_40;
	mul.hi.s64 	%rd913, %rd58, 4591774807899560583;
	shr.u64 	%rd914, %rd913, 63;
	shr.s64 	%rd915, %rd913, 58;
	add.s64 	%rd916, %rd915, %rd914;
	mul.lo.s64 	%rd917, %rd916, 1157920892373161953;
	sub.s64 	%rd918, %rd58, %rd917;
	setp.lt.s64 	%p19, %rd918, 0;
	add.s64 	%rd919, %rd918, 1157920892373161953;
	selp.b64 	%rd3233, %rd919, %rd918, %p19;
	setp.eq.s64 	%p20, %rd3233, 0;
	mov.b64 	%rd3236, 0;
	@%p20 bra 	$L__BB0_49;
	sub.s64 	%rd921, %rd3, %rd5;
	mul.hi.s64 	%rd922, %rd921, 4591774807899560583;
	shr.u64 	%rd923, %rd922, 63;
	shr.s64 	%rd924, %rd922, 58;
	add.s64 	%rd925, %rd924, %rd923;
	mul.lo.s64 	%rd926, %rd925, 1157920892373161953;
	sub.s64 	%rd927, %rd921, %rd926;
	add.s64 	%rd928, %rd927, 1157920892373161953;
	setp.lt.s64 	%p21, %rd927, 0;
	selp.b64 	%rd3234, %rd928, %rd927, %p21;
	mov.b64 	%rd3236, 0;
$L__BB0_46:
	and.b64  	%rd929, %rd3233, 1;
	setp.eq.b64 	%p22, %rd929, 1;
	not.pred 	%p23, %p22;
	@%p23 bra 	$L__BB0_48;
	add.s64 	%rd930, %rd3236, %rd3234;
	mul.hi.u64 	%rd931, %rd930, 4591774807899560583;
	shr.u64 	%rd932, %rd931, 58;
	mul.lo.s64 	%rd933, %rd932, 1157920892373161953;
	sub.s64 	%rd3236, %rd930, %rd933;
$L__BB0_48:
	shl.b64 	%rd934, %rd3234, 1;
	mul.hi.u64 	%rd935, %rd934, 4591774807899560583;
	shr.u64 	%rd936, %rd935, 58;
	mul.lo.s64 	%rd937, %rd936, 1157920892373161953;
	sub.s64 	%rd3234, %rd934, %rd937;
	shr.u64 	%rd77, %rd3233, 1;
	setp.gt.u64 	%p24, %rd3233, 1;
	mov.u64 	%rd3233, %rd77;
	@%p24 bra 	$L__BB0_46;
$L__BB0_49:
	mul.hi.s64 	%rd1068, %rd3236, 4591774807899560583;
	shr.u64 	%rd1069, %rd1068, 63;
	shr.s64 	%rd1070, %rd1068, 58;
	add.s64 	%rd1071, %rd1070, %rd1069;
	mul.lo.s64 	%rd1072, %rd1071, 1157920892373161953;
	sub.s64 	%rd1073, %rd3236, %rd1072;
	setp.lt.s64 	%p58, %rd1073, 0;
	add.s64 	%rd1074, %rd1073, 1157920892373161953;
	selp.b64 	%rd3244, %rd1074, %rd1073, %p58;
	setp.lt.s64 	%p59, %rd3244, 1;
	mov.b64 	%rd3240, 0;
	@%p59 bra 	$L__BB0_54;
	mov.b64 	%rd3240, 0;
	mov.u64 	%rd3238, %rd3244;
	mov.u64 	%rd3239, %rd3244;
$L__BB0_51:
	and.b64  	%rd1076, %rd3238, 1;
	setp.eq.b64 	%p60, %rd1076, 1;
	not.pred 	%p61, %p60;
	@%p61 bra 	$L__BB0_53;
	add.s64 	%rd1077, %rd3240, %rd3239;
	mul.hi.s64 	%rd1078, %rd1077, 4591774807899560583;
	shr.u64 	%rd1079, %rd1078, 63;
	shr.s64 	%rd1080, %rd1078, 58;
	add.s64 	%rd1081, %rd1080, %rd1079;
	mul.lo.s64 	%rd1082, %rd1081, 1157920892373161953;
	sub.s64 	%rd1083, %rd1077, %rd1082;
	setp.lt.s64 	%p62, %rd1083, 0;
	add.s64 	%rd1084, %rd1083, 1157920892373161953;
	selp.b64 	%rd3240, %rd1084, %rd1083, %p62;
$L__BB0_53:
	shl.b64 	%rd1085, %rd3239, 1;
	mul.hi.s64 	%rd1086, %rd1085, 4591774807899560583;
	shr.u64 	%rd1087, %rd1086, 63;
	shr.s64 	%rd1088, %rd1086, 58;
	add.s64 	%rd1089, %rd1088, %rd1087;
	mul.lo.s64 	%rd1090, %rd1089, 1157920892373161953;
	sub.s64 	%rd1091, %rd1085, %rd1090;
	setp.lt.s64 	%p63, %rd1091, 0;
	add.s64 	%rd1092, %rd1091, 1157920892373161953;
	selp.b64 	%rd3239, %rd1092, %rd1091, %p63;
	shr.u64 	%rd86, %rd3238, 1;
	setp.gt.u64 	%p64, %rd3238, 1;
	mov.u64 	%rd3238, %rd86;
	@%p64 bra 	$L__BB0_51;
$L__BB0_54:
	add.s64 	%rd1094, %rd2, %rd4;
	mul.hi.s64 	%rd1095, %rd1094, 4591774807899560583;
	shr.u64 	%rd1096, %rd1095, 63;
	shr.s64 	%rd1097, %rd1095, 58;
	add.s64 	%rd1098, %rd1097, %rd1096;
	mul.lo.s64 	%rd1099, %rd1098, 1157920892373161953;
	sub.s64 	%rd1100, %rd1094, %rd1099;
	setp.lt.s64 	%p65, %rd1100, 0;
	add.s64 	%rd1101, %rd1100, 1157920892373161953;
	selp.b64 	%rd1102, %rd1101, %rd1100, %p65;
	sub.s64 	%rd1103, %rd3240, %rd1102;
	mul.hi.s64 	%rd1104, %rd1103, 4591774807899560583;
	shr.u64 	%rd1105, %rd1104, 63;
	shr.s64 	%rd1106, %rd1104, 58;
	add.s64 	%rd1107, %rd1106, %rd1105;
	mul.lo.s64 	%rd1108, %rd1107, 1157920892373161953;
	sub.s64 	%rd1109, %rd1103, %rd1108;
	setp.lt.s64 	%p66, %rd1109, 0;
	add.s64 	%rd1110, %rd1109, 1157920892373161953;
	selp.b64 	%rd3287, %rd1110, %rd1109, %p66;
	sub.s64 	%rd1111, %rd4, %rd3287;
	mul.hi.s64 	%rd1112, %rd1111, 4591774807899560583;
	shr.u64 	%rd1113, %rd1112, 63;
	shr.s64 	%rd1114, %rd1112, 58;
	add.s64 	%rd1115, %rd1114, %rd1113;
	mul.lo.s64 	%rd1116, %rd1115, 1157920892373161953;
	sub.s64 	%rd1117, %rd1111, %rd1116;
	setp.lt.s64 	%p67, %rd1117, 0;
	add.s64 	%rd1118, %rd1117, 1157920892373161953;
	selp.b64 	%rd3243, %rd1118, %rd1117, %p67;
	setp.eq.s64 	%p68, %rd3243, 0;
	mov.b64 	%rd3245, 0;
	@%p68 bra 	$L__BB0_59;
	mov.b64 	%rd3245, 0;
$L__BB0_56:
	and.b64  	%rd1120, %rd3243, 1;
	setp.eq.b64 	%p69, %rd1120, 1;
	not.pred 	%p70, %p69;
	@%p70 bra 	$L__BB0_58;
	add.s64 	%rd1121, %rd3245, %rd3244;
	mul.hi.s64 	%rd1122, %rd1121, 4591774807899560583;
	shr.u64 	%rd1123, %rd1122, 63;
	shr.s64 	%rd1124, %rd1122, 58;
	add.s64 	%rd1125, %rd1124, %rd1123;
	mul.lo.s64 	%rd1126, %rd1125, 1157920892373161953;
	sub.s64 	%rd1127, %rd1121, %rd1126;
	setp.lt.s64 	%p71, %rd1127, 0;
	add.s64 	%rd1128, %rd1127, 1157920892373161953;
	selp.b64 	%rd3245, %rd1128, %rd1127, %p71;
$L__BB0_58:
	shl.b64 	%rd1129, %rd3244, 1;
	mul.hi.s64 	%rd1130, %rd1129, 4591774807899560583;
	shr.u64 	%rd1131, %rd1130, 63;
	shr.s64 	%rd1132, %rd1130, 58;
	add.s64 	%rd1133, %rd1132, %rd1131;
	mul.lo.s64 	%rd1134, %rd1133, 1157920892373161953;
	sub.s64 	%rd1135, %rd1129, %rd1134;
	setp.lt.s64 	%p72, %rd1135, 0;
	add.s64 	%rd1136, %rd1135, 1157920892373161953;
	selp.b64 	%rd3244, %rd1136, %rd1135, %p72;
	shr.u64 	%rd96, %rd3243, 1;
	setp.gt.u64 	%p73, %rd3243, 1;
	mov.u64 	%rd3243, %rd96;
	@%p73 bra 	$L__BB0_56;
$L__BB0_59:
	sub.s64 	%rd1137, %rd3245, %rd5;
	mul.hi.s64 	%rd1138, %rd1137, 4591774807899560583;
	shr.u64 	%rd1139, %rd1138, 63;
	shr.s64 	%rd1140, %rd1138, 58;
	add.s64 	%rd1141, %rd1140, %rd1139;
	mul.lo.s64 	%rd1142, %rd1141, 1157920892373161953;
	sub.s64 	%rd1143, %rd1137, %rd1142;
	setp.lt.s64 	%p74, %rd1143, 0;
	add.s64 	%rd1144, %rd1143, 1157920892373161953;
	selp.b64 	%rd3288, %rd1144, %rd1143, %p74;
	mov.b16 	%rs75, 0;
$L__BB0_60:
	and.b16  	%rs31, %rs1, 255;
	setp.ne.s16 	%p75, %rs31, 0;
	mov.b16 	%rs76, 1;
	mov.u64 	%rd3289, %rd2;
	mov.u64 	%rd3290, %rd3;
	@%p75 bra 	$L__BB0_103;
$L__BB0_61:
	mul.hi.s64 	%rd1149, %rd3, 4591774807899560583;
	shr.u64 	%rd1150, %rd1149, 63;
	shr.s64 	%rd1151, %rd1149, 58;
	add.s64 	%rd1152, %rd1151, %rd1150;
	mul.lo.s64 	%rd1153, %rd1152, 1157920892373161953;
	sub.s64 	%rd103, %rd3, %rd1153;
	setp.gt.s64 	%p76, %rd103, 0;
	selp.b64 	%rd1154, 1157920892373161953, 0, %p76;
	sub.s64 	%rd1155, %rd1154, %rd103;
	setp.eq.s64 	%p77, %rd3, %rd1155;
	mov.b16 	%rs76, 1;
	mov.b64 	%rd3289, 0;
	mov.u64 	%rd3290, %rd3289;
	@%p77 bra 	$L__BB0_103;
	mul.hi.s64 	%rd1157, %rd2, 4591774807899560583;
	shr.u64 	%rd1158, %rd1157, 63;
	shr.s64 	%rd1159, %rd1157, 58;
	add.s64 	%rd1160, %rd1159, %rd1158;
	mul.lo.s64 	%rd1161, %rd1160, 1157920892373161953;
	sub.s64 	%rd1162, %rd2, %rd1161;
	setp.lt.s64 	%p78, %rd1162, 0;
	add.s64 	%rd1163, %rd1162, 1157920892373161953;
	selp.b64 	%rd3252, %rd1163, %rd1162, %p78;
	setp.lt.s64 	%p79, %rd3252, 1;
	mov.b64 	%rd3255, 0;
	@%p79 bra 	$L__BB0_68;
	mov.b64 	%rd3254, 0;
	mov.u64 	%rd3253, %rd3252;
$L__BB0_64:
	and.b64  	%rd1165, %rd3252, 1;
	setp.eq.b64 	%p80, %rd1165, 1;
	not.pred 	%p81, %p80;
	@%p81 bra 	$L__BB0_66;
	add.s64 	%rd1166, %rd3254, %rd3253;
	mul.hi.s64 	%rd1167, %rd1166, 4591774807899560583;
	shr.u64 	%rd1168, %rd1167, 63;
	shr.s64 	%rd1169, %rd1167, 58;
	add.s64 	%rd1170, %rd1169, %rd1168;
	mul.lo.s64 	%rd1171, %rd1170, 1157920892373161953;
	sub.s64 	%rd1172, %rd1166, %rd1171;
	setp.lt.s64 	%p82, %rd1172, 0;
	add.s64 	%rd1173, %rd1172, 1157920892373161953;
	selp.b64 	%rd3254, %rd1173, %rd1172, %p82;
$L__BB0_66:
	shl.b64 	%rd1174, %rd3253, 1;
	mul.hi.s64 	%rd1175, %rd1174, 4591774807899560583;
	shr.u64 	%rd1176, %rd1175, 63;
	shr.s64 	%rd1177, %rd1175, 58;
	add.s64 	%rd1178, %rd1177, %rd1176;
	mul.lo.s64 	%rd1179, %rd1178, 1157920892373161953;
	sub.s64 	%rd1180, %rd1174, %rd1179;
	setp.lt.s64 	%p83, %rd1180, 0;
	add.s64 	%rd1181, %rd1180, 1157920892373161953;
	selp.b64 	%rd3253, %rd1181, %rd1180, %p83;
	shr.u64 	%rd111, %rd3252, 1;
	setp.gt.u64 	%p84, %rd3252, 1;
	mov.u64 	%rd3252, %rd111;
	@%p84 bra 	$L__BB0_64;
	mul.hi.s64 	%rd1182, %rd3254, 4591774807899560583;
	shr.u64 	%rd1183, %rd1182, 63;
	shr.s64 	%rd1184, %rd1182, 58;
	add.s64 	%rd1185, %rd1184, %rd1183;
	mul.lo.s64 	%rd1186, %rd1185, 1157920892373161953;
	sub.s64 	%rd3255, %rd3254, %rd1186;
$L__BB0_68:
	setp.lt.s64 	%p85, %rd3255, 0;
	add.s64 	%rd1188, %rd3255, 1157920892373161953;
	selp.b64 	%rd3257, %rd1188, %rd3255, %p85;
	setp.lt.s64 	%p86, %rd3257, 1;
	mov.b64 	%rd3260, 3;
	@%p86 bra 	$L__BB0_74;
	mov.b64 	%rd3258, 3;
	mov.b64 	%rd3259, 0;
$L__BB0_70:
	and.b64  	%rd1191, %rd3257, 1;
	setp.eq.b64 	%p87, %rd1191, 1;
	not.pred 	%p88, %p87;
	@%p88 bra 	$L__BB0_72;
	add.s64 	%rd1192, %rd3259, %rd3258;
	mul.hi.s64 	%rd1193, %rd1192, 4591774807899560583;
	shr.u64 	%rd1194, %rd1193, 63;
	shr.s64 	%rd1195, %rd1193, 58;
	add.s64 	%rd1196, %rd1195, %rd1194;
	mul.lo.s64 	%rd1197, %rd1196, 1157920892373161953;
	sub.s64 	%rd1198, %rd1192, %rd1197;
	setp.lt.s64 	%p89, %rd1198, 0;
	add.s64 	%rd1199, %rd1198, 1157920892373161953;
	selp.b64 	%rd3259, %rd1199, %rd1198, %p89;
$L__BB0_72:
	shl.b64 	%rd1200, %rd3258, 1;
	mul.hi.s64 	%rd1201, %rd1200, 4591774807899560583;
	shr.u64 	%rd1202, %rd1201, 63;
	shr.s64 	%rd1203, %rd1201, 58;
	add.s64 	%rd1204, %rd1203, %rd1202;
	mul.lo.s64 	%rd1205, %rd1204, 1157920892373161953;
	sub.s64 	%rd1206, %rd1200, %rd1205;
	setp.lt.s64 	%p90, %rd1206, 0;
	add.s64 	%rd1207, %rd1206, 1157920892373161953;
	selp.b64 	%rd3258, %rd1207, %rd1206, %p90;
	shr.u64 	%rd121, %rd3257, 1;
	setp.gt.u64 	%p91, %rd3257, 1;
	mov.u64 	%rd3257, %rd121;
	@%p91 bra 	$L__BB0_70;
	add.s64 	%rd1208, %rd3259, 3;
	mul.hi.s64 	%rd1209, %rd1208, 4591774807899560583;
	shr.u64 	%rd1210, %rd1209, 63;
	shr.s64 	%rd1211, %rd1209, 58;
	add.s64 	%rd1212, %rd1211, %rd1210;
	mul.lo.s64 	%rd1213, %rd1212, 1157920892373161953;
	sub.s64 	%rd3260, %rd1208, %rd1213;
$L__BB0_74:
	setp.lt.s64 	%p92, %rd103, 0;
	add.s64 	%rd1215, %rd103, 1157920892373161953;
	selp.b64 	%rd3262, %rd1215, %rd103, %p92;
	setp.lt.s64 	%p93, %rd3262, 1;
	mov.b64 	%rd3264, 0;
	@%p93 bra 	$L__BB0_79;
	mov.b64 	%rd3263, 2;
	mov.b64 	%rd3264, 0;
$L__BB0_76:
	and.b64  	%rd1218, %rd3262, 1;
	setp.eq.b64 	%p94, %rd1218, 1;
	not.pred 	%p95, %p94;
	@%p95 bra 	$L__BB0_78;
	add.s64 	%rd1219, %rd3264, %rd3263;
	mul.hi.s64 	%rd1220, %rd1219, 4591774807899560583;
	shr.u64 	%rd1221, %rd1220, 63;
	shr.s64 	%rd1222, %rd1220, 58;
	add.s64 	%rd1223, %rd1222, %rd1221;
	mul.lo.s64 	%rd1224, %rd1223, 1157920892373161953;
	sub.s64 	%rd1225, %rd1219, %rd1224;
	setp.lt.s64 	%p96, %rd1225, 0;
	add.s64 	%rd1226, %rd1225, 1157920892373161953;
	selp.b64 	%rd3264, %rd1226, %rd1225, %p96;
$L__BB0_78:
	shl.b64 	%rd1227, %rd3263, 1;
	mul.hi.s64 	%rd1228, %rd1227, 4591774807899560583;
	shr.u64 	%rd1229, %rd1228, 63;
	shr.s64 	%rd1230, %rd1228, 58;
	add.s64 	%rd1231, %rd1230, %rd1229;
	mul.lo.s64 	%rd1232, %rd1231, 1157920892373161953;
	sub.s64 	%rd1233, %rd1227, %rd1232;
	setp.lt.s64 	%p97, %rd1233, 0;
	add.s64 	%rd1234, %rd1233, 1157920892373161953;
	selp.b64 	%rd3263, %rd1234, %rd1233, %p97;
	shr.u64 	%rd131, %rd3262, 1;
	setp.gt.u64 	%p98, %rd3262, 1;
	mov.u64 	%rd3262, %rd131;
	@%p98 bra 	$L__BB0_76;
$L__BB0_79:
	setp.ne.s64 	%p99, %rd3264, 0;
	@%p99 bra 	$L__BB0_81;
	mov.u64 	%rd1354, $str$1;
	cvta.global.u64 	%rd1355, %rd1354;
	{ // callseq 2, 0
	.param .b64 param0;
	st.param.b64 	[param0], %rd1355;
	.param .b64 param1;
	st.param.b64 	[param1], 0;
	.param .b32 retval0;
	call.uni (retval0), 
	vprintf, 
	(
	param0, 
	param1
	);
	ld.param.b32 	%r25, [retval0];
	} // callseq 2
	mov.b64 	%rd3289, 0;
	mov.u64 	%rd3290, %rd3289;
	bra.uni 	$L__BB0_103;
$L__BB0_81:
	mul.hi.s64 	%rd1238, %rd3264, 4591774807899560583;
	shr.u64 	%rd1239, %rd1238, 63;
	shr.s64 	%rd1240, %rd1238, 58;
	add.s64 	%rd1241, %rd1240, %rd1239;
	mul.lo.s64 	%rd1242, %rd1241, 1157920892373161953;
	sub.s64 	%rd1243, %rd3264, %rd1242;
	setp.lt.s64 	%p100, %rd1243, 0;
	add.s64 	%rd1244, %rd1243, 1157920892373161953;
	selp.b64 	%rd3269, %rd1244, %rd1243, %p100;
	mov.b64 	%rd3268, 1;
	mov.b64 	%rd3267, 1157920892373161953;
	mov.b64 	%rd3266, 0;
$L__BB0_82:
	mov.u64 	%rd136, %rd3267;
	mov.u64 	%rd134, %rd3266;
	or.b64  	%rd1245, %rd3269, %rd136;
	and.b64  	%rd1246, %rd1245, -4294967296;
	setp.ne.s64 	%p101, %rd1246, 0;
	@%p101 bra 	$L__BB0_84;
	cvt.u32.u64 	%r20, %rd136;
	cvt.u32.u64 	%r21, %rd3269;
	div.u32 	%r22, %r21, %r20;
	mul.lo.s32 	%r23, %r22, %r20;
	sub.s32 	%r24, %r21, %r23;
	cvt.u64.u32 	%rd3270, %r22;
	cvt.u64.u32 	%rd3267, %r24;
	bra.uni 	$L__BB0_85;
$L__BB0_84:
	div.s64 	%rd3270, %rd3269, %rd136;
	mul.lo.s64 	%rd1247, %rd3270, %rd136;
	sub.s64 	%rd3267, %rd3269, %rd1247;
$L__BB0_85:
	mul.lo.s64 	%rd1248, %rd3270, %rd134;
	sub.s64 	%rd3266, %rd3268, %rd1248;
	setp.ne.s64 	%p102, %rd3267, 0;
	mov.u64 	%rd3268, %rd134;
	mov.u64 	%rd3269, %rd136;
	@%p102 bra 	$L__BB0_82;
	mul.hi.s64 	%rd1250, %rd134, 4591774807899560583;
	shr.u64 	%rd1251, %rd1250, 63;
	shr.s64 	%rd1252, %rd1250, 58;
	add.s64 	%rd1253, %rd1252, %rd1251;
	mul.lo.s64 	%rd1254, %rd1253, 1157920892373161953;
	sub.s64 	%rd1255, %rd134, %rd1254;
	setp.lt.s64 	%p103, %rd1255, 0;
	add.s64 	%rd1256, %rd1255, 1157920892373161953;
	selp.b64 	%rd3273, %rd1256, %rd1255, %p103;
	setp.eq.s64 	%p104, %rd3273, 0;
	mov.b64 	%rd3276, 0;
	@%p104 bra 	$L__BB0_92;
	add.s64 	%rd1258, %rd3260, 1157920892373161953;
	setp.lt.s64 	%p105, %rd3260, 0;
	selp.b64 	%rd3274, %rd1258, %rd3260, %p105;
	mov.b64 	%rd3275, 0;
$L__BB0_88:
	and.b64  	%rd1259, %rd3273, 1;
	setp.eq.b64 	%p106, %rd1259, 1;
	not.pred 	%p107, %p106;
	@%p107 bra 	$L__BB0_90;
	add.s64 	%rd1260, %rd3275, %rd3274;
	mul.hi.s64 	%rd1261, %rd1260, 4591774807899560583;
	shr.u64 	%rd1262, %rd1261, 63;
	shr.s64 	%rd1263, %rd1261, 58;
	add.s64 	%rd1264, %rd1263, %rd1262;
	mul.lo.s64 	%rd1265, %rd1264, 1157920892373161953;
	sub.s64 	%rd1266, %rd1260, %rd1265;
	setp.lt.s64 	%p108, %rd1266, 0;
	add.s64 	%rd1267, %rd1266, 1157920892373161953;
	selp.b64 	%rd3275, %rd1267, %rd1266, %p108;
$L__BB0_90:
	shl.b64 	%rd1268, %rd3274, 1;
	mul.hi.s64 	%rd1269, %rd1268, 4591774807899560583;
	shr.u64 	%rd1270, %rd1269, 63;
	shr.s64 	%rd1271, %rd1269, 58;
	add.s64 	%rd1272, %rd1271, %rd1270;
	mul.lo.s64 	%rd1273, %rd1272, 1157920892373161953;
	sub.s64 	%rd1274, %rd1268, %rd1273;
	setp.lt.s64 	%p109, %rd1274, 0;
	add.s64 	%rd1275, %rd1274, 1157920892373161953;
	selp.b64 	%rd3274, %rd1275, %rd1274, %p109;
	shr.u64 	%rd153, %rd3273, 1;
	setp.gt.u64 	%p110, %rd3273, 1;
	mov.u64 	%rd3273, %rd153;
	@%p110 bra 	$L__BB0_88;
	mul.hi.s64 	%rd1276, %rd3275, 4591774807899560583;
	shr.u64 	%rd1277, %rd1276, 63;
	shr.s64 	%rd1278, %rd1276, 58;
	add.s64 	%rd1279, %rd1278, %rd1277;
	mul.lo.s64 	%rd1280, %rd1279, 1157920892373161953;
	sub.s64 	%rd3276, %rd3275, %rd1280;
$L__BB0_92:
	setp.lt.s64 	%p111, %rd3276, 0;
	add.s64 	%rd1282, %rd3276, 1157920892373161953;
	selp.b64 	%rd3284, %rd1282, %rd3276, %p111;
	setp.lt.s64 	%p112, %rd3284, 1;
	mov.b64 	%rd3280, 0;
	@%p112 bra 	$L__BB0_97;
	mov.b64 	%rd3280, 0;
	mov.u64 	%rd3278, %rd3284;
	mov.u64 	%rd3279, %rd3284;
$L__BB0_94:
	and.b64  	%rd1284, %rd3278, 1;
	setp.eq.b64 	%p113, %rd1284, 1;
	not.pred 	%p114, %p113;
	@%p114 bra 	$L__BB0_96;
	add.s64 	%rd1285, %rd3280, %rd3279;
	mul.hi.s64 	%rd1286, %rd1285, 4591774807899560583;
	shr.u64 	%rd1287, %rd1286, 63;
	shr.s64 	%rd1288, %rd1286, 58;
	add.s64 	%rd1289, %rd1288, %rd1287;
	mul.lo.s64 	%rd1290, %rd1289, 1157920892373161953;
	sub.s64 	%rd1291, %rd1285, %rd1290;
	setp.lt.s64 	%p115, %rd1291, 0;
	add.s64 	%rd1292, %rd1291, 1157920892373161953;
	selp.b64 	%rd3280, %rd1292, %rd1291, %p115;
$L__BB0_96:
	shl.b64 	%rd1293, %rd3279, 1;
	mul.hi.s64 	%rd1294, %rd1293, 4591774807899560583;
	shr.u64 	%rd1295, %rd1294, 63;
	shr.s64 	%rd1296, %rd1294, 58;
	add.s64 	%rd1297, %rd1296, %rd1295;
	mul.lo.s64 	%rd1298, %rd1297, 1157920892373161953;
	sub.s64 	%rd1299, %rd1293, %rd1298;
	setp.lt.s64 	%p116, %rd1299, 0;
	add.s64 	%rd1300, %rd1299, 1157920892373161953;
	selp.b64 	%rd3279, %rd1300, %rd1299, %p116;
	shr.u64 	%rd163, %rd3278, 1;
	setp.gt.u64 	%p117, %rd3278, 1;
	mov.u64 	%rd3278, %rd163;
	@%p117 bra 	$L__BB0_94;
$L__BB0_97:
	shl.b64 	%rd1302, %rd2, 1;
	mul.hi.s64 	%rd1303, %rd1302, 4591774807899560583;
	shr.u64 	%rd1304, %rd1303, 63;
	shr.s64 	%rd1305, %rd1303, 58;
	add.s64 	%rd1306, %rd1305, %rd1304;
	mul.lo.s64 	%rd1307, %rd1306, 1157920892373161953;
	sub.s64 	%rd1308, %rd1302, %rd1307;
	setp.lt.s64 	%p118, %rd1308, 0;
	add.s64 	%rd1309, %rd1308, 1157920892373161953;
	selp.b64 	%rd1310, %rd1309, %rd1308, %p118;
	sub.s64 	%rd1311, %rd3280, %rd1310;
	mul.hi.s64 	%rd1312, %rd1311, 4591774807899560583;
	shr.u64 	%rd1313, %rd1312, 63;
	shr.s64 	%rd1314, %rd1312, 58;
	add.s64 	%rd1315, %rd1314, %rd1313;
	mul.lo.s64 	%rd1316, %rd1315, 1157920892373161953;
	sub.s64 	%rd1317, %rd1311, %rd1316;
	setp.lt.s64 	%p119, %rd1317, 0;
	add.s64 	%rd1318, %rd1317, 1157920892373161953;
	selp.b64 	%rd3289, %rd1318, %rd1317, %p119;
	sub.s64 	%rd1319, %rd2, %rd3289;
	mul.hi.s64 	%rd1320, %rd1319, 4591774807899560583;
	shr.u64 	%rd1321, %rd1320, 63;
	shr.s64 	%rd1322, %rd1320, 58;
	add.s64 	%rd1323, %rd1322, %rd1321;
	mul.lo.s64 	%rd1324, %rd1323, 1157920892373161953;
	sub.s64 	%rd1325, %rd1319, %rd1324;
	setp.lt.s64 	%p120, %rd1325, 0;
	add.s64 	%rd1326, %rd1325, 1157920892373161953;
	selp.b64 	%rd3283, %rd1326, %rd1325, %p120;
	setp.eq.s64 	%p121, %rd3283, 0;
	mov.b64 	%rd3285, 0;
	@%p121 bra 	$L__BB0_102;
	mov.b64 	%rd3285, 0;
$L__BB0_99:
	and.b64  	%rd1328, %rd3283, 1;
	setp.eq.b64 	%p122, %rd1328, 1;
	not.pred 	%p123, %p122;
	@%p123 bra 	$L__BB0_101;
	add.s64 	%rd1329, %rd3285, %rd3284;
	mul.hi.s64 	%rd1330, %rd1329, 4591774807899560583;
	shr.u64 	%rd1331, %rd1330, 63;
	shr.s64 	%rd1332, %rd1330, 58;
	add.s64 	%rd1333, %rd1332, %rd1331;
	mul.lo.s64 	%rd1334, %rd1333, 1157920892373161953;
	sub.s64 	%rd1335, %rd1329, %rd1334;
	setp.lt.s64 	%p124, %rd1335, 0;
	add.s64 	%rd1336, %rd1335, 1157920892373161953;
	selp.b64 	%rd3285, %rd1336, %rd1335, %p124;
$L__BB0_101:
	shl.b64 	%rd1337, %rd3284, 1;
	mul.hi.s64 	%rd1338, %rd1337, 4591774807899560583;
	shr.u64 	%rd1339, %rd1338, 63;
	shr.s64 	%rd1340, %rd1338, 58;
	add.s64 	%rd1341, %rd1340, %rd1339;
	mul.lo.s64 	%rd1342, %rd1341, 1157920892373161953;
	sub.s64 	%rd1343, %rd1337, %rd1342;
	setp.lt.s64 	%p125, %rd1343, 0;
	add.s64 	%rd1344, %rd1343, 1157920892373161953;
	selp.b64 	%rd3284, %rd1344, %rd1343, %p125;
	shr.u64 	%rd173, %rd3283, 1;
	setp.gt.u64 	%p126, %rd3283, 1;
	mov.u64 	%rd3283, %rd173;
	@%p126 bra 	$L__BB0_99;
$L__BB0_102:
	sub.s64 	%rd1345, %rd3285, %rd3;
	mul.hi.s64 	%rd1346, %rd1345, 4591774807899560583;
	shr.u64 	%rd1347, %rd1346, 63;
	shr.s64 	%rd1348, %rd1346, 58;
	add.s64 	%rd1349, %rd1348, %rd1347;
	mul.lo.s64 	%rd1350, %rd1349, 1157920892373161953;
	sub.s64 	%rd1351, %rd1345, %rd1350;
	setp.lt.s64 	%p127, %rd1351, 0;
	add.s64 	%rd1352, %rd1351, 1157920892373161953;
	selp.b64 	%rd3290, %rd1352, %rd1351, %p127;
	mov.b16 	%rs76, 0;
$L__BB0_103:
	shr.u64 	%rd3196, %rd1, 1;
	setp.gt.u64 	%p128, %rd1, 1;
	@%p128 bra 	$L__BB0_2;
	ld.param.u64 	%rd3190, [_Z18ecc_encrypt_kernelPxixP7ECPointS__param_0];
	cvta.to.global.u64 	%rd1357, %rd3190;
	mul.wide.s32 	%rd1358, %r1, 8;
	add.s64 	%rd1359, %rd1357, %rd1358;
	ld.global.u64 	%rd181, [%rd1359];
	mov.b64 	%rd3412, 0;
$L__BB0_105:
	add.s64 	%rd1361, %rd3412, %rd181;
	mul.hi.s64 	%rd1362, %rd1361, 4591774807899560583;
	shr.u64 	%rd1363, %rd1362, 63;
	shr.s64 	%rd1364, %rd1362, 58;
	add.s64 	%rd1365, %rd1364, %rd1363;
	mul.lo.s64 	%rd1366, %rd1365, 1157920892373161953;
	sub.s64 	%rd1367, %rd1361, %rd1366;
	setp.lt.s64 	%p129, %rd1367, 0;
	add.s64 	%rd1368, %rd1367, 1157920892373161953;
	selp.b64 	%rd410, %rd1368, %rd1367, %p129;
	mul.hi.s64 	%rd1369, %rd410, 4591774807899560583;
	shr.u64 	%rd1370, %rd1369, 63;
	shr.s64 	%rd1371, %rd1369, 58;
	add.s64 	%rd1372, %rd1371, %rd1370;
	mul.lo.s64 	%rd1373, %rd1372, 1157920892373161953;
	sub.s64 	%rd1374, %rd410, %rd1373;
	setp.lt.s64 	%p130, %rd1374, 0;
	add.s64 	%rd1375, %rd1374, 1157920892373161953;
	selp.b64 	%rd3303, %rd1375, %rd1374, %p130;
	setp.lt.s64 	%p131, %rd3303, 1;
	mov.b64 	%rd3296, 0;
	@%p131 bra 	$L__BB0_111;
	mov.b64 	%rd3295, 0;
	mov.u64 	%rd3293, %rd3303;
	mov.u64 	%rd3294, %rd3303;
$L__BB0_107:
	and.b64  	%rd1377, %rd3293, 1;
	setp.eq.b64 	%p132, %rd1377, 1;
	not.pred 	%p133, %p132;
	@%p133 bra 	$L__BB0_109;
	add.s64 	%rd1378, %rd3295, %rd3294;
	mul.hi.s64 	%rd1379, %rd1378, 4591774807899560583;
	shr.u64 	%rd1380, %rd1379, 63;
	shr.s64 	%rd1381, %rd1379, 58;
	add.s64 	%rd1382, %rd1381, %rd1380;
	mul.lo.s64 	%rd1383, %rd1382, 1157920892373161953;
	sub.s64 	%rd1384, %rd1378, %rd1383;
	setp.lt.s64 	%p134, %rd1384, 0;
	add.s64 	%rd1385, %rd1384, 1157920892373161953;
	selp.b64 	%rd3295, %rd1385, %rd1384, %p134;
$L__BB0_109:
	shl.b64 	%rd1386, %rd3294, 1;
	mul.hi.s64 	%rd1387, %rd1386, 4591774807899560583;
	shr.u64 	%rd1388, %rd1387, 63;
	shr.s64 	%rd1389, %rd1387, 58;
	add.s64 	%rd1390, %rd1389, %rd1388;
	mul.lo.s64 	%rd1391, %rd1390, 1157920892373161953;
	sub.s64 	%rd1392, %rd1386, %rd1391;
	setp.lt.s64 	%p135, %rd1392, 0;
	add.s64 	%rd1393, %rd1392, 1157920892373161953;
	selp.b64 	%rd3294, %rd1393, %rd1392, %p135;
	shr.u64 	%rd191, %rd3293, 1;
	setp.gt.u64 	%p136, %rd3293, 1;
	mov.u64 	%rd3293, %rd191;
	@%p136 bra 	$L__BB0_107;
	mul.hi.s64 	%rd1394, %rd3295, 4591774807899560583;
	shr.u64 	%rd1395, %rd1394, 63;
	shr.s64 	%rd1396, %rd1394, 58;
	add.s64 	%rd1397, %rd1396, %rd1395;
	mul.lo.s64 	%rd1398, %rd1397, 1157920892373161953;
	sub.s64 	%rd3296, %rd3295, %rd1398;
$L__BB0_111:
	setp.lt.s64 	%p137, %rd3296, 0;
	add.s64 	%rd1400, %rd3296, 1157920892373161953;
	selp.b64 	%rd3299, %rd1400, %rd3296, %p137;
	setp.lt.s64 	%p138, %rd3299, 1;
	mov.b64 	%rd3301, 0;
	@%p138 bra 	$L__BB0_116;
	mov.b64 	%rd3301, 0;
	mov.u64 	%rd3300, %rd3303;
$L__BB0_113:
	and.b64  	%rd1402, %rd3299, 1;
	setp.eq.b64 	%p139, %rd1402, 1;
	not.pred 	%p140, %p139;
	@%p140 bra 	$L__BB0_115;
	add.s64 	%rd1403, %rd3301, %rd3300;
	mul.hi.s64 	%rd1404, %rd1403, 4591774807899560583;
	shr.u64 	%rd1405, %rd1404, 63;
	shr.s64 	%rd1406, %rd1404, 58;
	add.s64 	%rd1407, %rd1406, %rd1405;
	mul.lo.s64 	%rd1408, %rd1407, 1157920892373161953;
	sub.s64 	%rd1409, %rd1403, %rd1408;
	setp.lt.s64 	%p141, %rd1409, 0;
	add.s64 	%rd1410, %rd1409, 1157920892373161953;
	selp.b64 	%rd3301, %rd1410, %rd1409, %p141;
$L__BB0_115:
	shl.b64 	%rd1411, %rd3300, 1;
	mul.hi.s64 	%rd1412, %rd1411, 4591774807899560583;
	shr.u64 	%rd1413, %rd1412, 63;
	shr.s64 	%rd1414, %rd1412, 58;
	add.s64 	%rd1415, %rd1414, %rd1413;
	mul.lo.s64 	%rd1416, %rd1415, 1157920892373161953;
	sub.s64 	%rd1417, %rd1411, %rd1416;
	setp.lt.s64 	%p142, %rd1417, 0;
	add.s64 	%rd1418, %rd1417, 1157920892373161953;
	selp.b64 	%rd3300, %rd1418, %rd1417, %p142;
	shr.u64 	%rd202, %rd3299, 1;
	setp.lt.u64 	%p143, %rd3299, 2;
	mov.u64 	%rd3299, %rd202;
	@%p143 bra 	$L__BB0_116;
	bra.uni 	$L__BB0_113;
$L__BB0_116:
	setp.lt.s64 	%p144, %rd3303, 1;
	mov.b64 	%rd3306, 7;
	@%p144 bra 	$L__BB0_122;
	mov.b64 	%rd3304, 3;
	mov.b64 	%rd3305, 0;
$L__BB0_118:
	and.b64  	%rd1422, %rd3303, 1;
	setp.eq.b64 	%p145, %rd1422, 1;
	not.pred 	%p146, %p145;
	@%p146 bra 	$L__BB0_120;
	add.s64 	%rd1423, %rd3305, %rd3304;
	mul.hi.s64 	%rd1424, %rd1423, 4591774807899560583;
	shr.u64 	%rd1425, %rd1424, 63;
	shr.s64 	%rd1426, %rd1424, 58;
	add.s64 	%rd1427, %rd1426, %rd1425;
	mul.lo.s64 	%rd1428, %rd1427, 1157920892373161953;
	sub.s64 	%rd1429, %rd1423, %rd1428;
	setp.lt.s64 	%p147, %rd1429, 0;
	add.s64 	%rd1430, %rd1429, 1157920892373161953;
	selp.b64 	%rd3305, %rd1430, %rd1429, %p147;
$L__BB0_120:
	shl.b64 	%rd1431, %rd3304, 1;
	mul.hi.s64 	%rd1432, %rd1431, 4591774807899560583;
	shr.u64 	%rd1433, %rd1432, 63;
	shr.s64 	%rd1434, %rd1432, 58;
	add.s64 	%rd1435, %rd1434, %rd1433;
	mul.lo.s64 	%rd1436, %rd1435, 1157920892373161953;
	sub.s64 	%rd1437, %rd1431, %rd1436;
	setp.lt.s64 	%p148, %rd1437, 0;
	add.s64 	%rd1438, %rd1437, 1157920892373161953;
	selp.b64 	%rd3304, %rd1438, %rd1437, %p148;
	shr.u64 	%rd209, %rd3303, 1;
	setp.gt.u64 	%p149, %rd3303, 1;
	mov.u64 	%rd3303, %rd209;
	@%p149 bra 	$L__BB0_118;
	add.s64 	%rd1439, %rd3305, 7;
	mul.hi.s64 	%rd1440, %rd1439, 4591774807899560583;
	shr.u64 	%rd1441, %rd1440, 63;
	shr.s64 	%rd1442, %rd1440, 58;
	add.s64 	%rd1443, %rd1442, %rd1441;
	mul.lo.s64 	%rd1444, %rd1443, 1157920892373161953;
	sub.s64 	%rd3306, %rd1439, %rd1444;
$L__BB0_122:
	setp.lt.s64 	%p150, %rd3306, 0;
	add.s64 	%rd1447, %rd3306, 1157920892373161953;
	selp.b64 	%rd1448, %rd1447, %rd3306, %p150;
	add.s64 	%rd1450, %rd1448, %rd3301;
	mul.hi.s64 	%rd1451, %rd1450, 4591774807899560583;
	shr.u64 	%rd1452, %rd1451, 63;
	shr.s64 	%rd1453, %rd1451, 58;
	add.s64 	%rd1454, %rd1453, %rd1452;
	mul.lo.s64 	%rd1455, %rd1454, 1157920892373161953;
	sub.s64 	%rd1456, %rd1450, %rd1455;
	setp.lt.s64 	%p151, %rd1456, 0;
	add.s64 	%rd1457, %rd1456, 1157920892373161953;
	selp.b64 	%rd1458, %rd1457, %rd1456, %p151;
	setp.lt.s64 	%p152, %rd1458, 0;
	add.s64 	%rd1459, %rd1458, 1157920892373161953;
	selp.b64 	%rd3372, %rd1459, %rd1458, %p152;
	mov.b64 	%rd3308, 578960446186580976;
	mov.b64 	%rd3314, 1;
	mov.u64 	%rd3318, %rd3372;
$L__BB0_123:
	and.b64  	%rd1460, %rd3308, 1;
	setp.eq.b64 	%p153, %rd1460, 1;
	not.pred 	%p154, %p153;
	@%p154 bra 	$L__BB0_129;
	mul.hi.s64 	%rd1462, %rd3314, 4591774807899560583;
	shr.u64 	%rd1463, %rd1462, 63;
	shr.s64 	%rd1464, %rd1462, 58;
	add.s64 	%rd1465, %rd1464, %rd1463;
	mul.lo.s64 	%rd1466, %rd1465, 1157920892373161953;
	sub.s64 	%rd216, %rd3314, %rd1466;
	mul.hi.s64 	%rd1467, %rd3318, 4591774807899560583;
	shr.u64 	%rd1468, %rd1467, 63;
	shr.s64 	%rd1469, %rd1467, 58;
	add.s64 	%rd1470, %rd1469, %rd1468;
	mul.lo.s64 	%rd1471, %rd1470, 1157920892373161953;
	sub.s64 	%rd1472, %rd3318, %rd1471;
	setp.lt.s64 	%p155, %rd1472, 0;
	add.s64 	%rd1473, %rd1472, 1157920892373161953;
	selp.b64 	%rd3311, %rd1473, %rd1472, %p155;
	setp.lt.s64 	%p156, %rd3311, 1;
	mov.b64 	%rd3314, 0;
	@%p156 bra 	$L__BB0_129;
	add.s64 	%rd1475, %rd216, 1157920892373161953;
	setp.lt.s64 	%p157, %rd216, 0;
	selp.b64 	%rd3312, %rd1475, %rd216, %p157;
	mov.b64 	%rd3314, 0;
$L__BB0_126:
	and.b64  	%rd1476, %rd3311, 1;
	setp.eq.b64 	%p158, %rd1476, 1;
	not.pred 	%p159, %p158;
	@%p159 bra 	$L__BB0_128;
	add.s64 	%rd1477, %rd3314, %rd3312;
	mul.hi.s64 	%rd1478, %rd1477, 4591774807899560583;
	shr.u64 	%rd1479, %rd1478, 63;
	shr.s64 	%rd1480, %rd1478, 58;
	add.s64 	%rd1481, %rd1480, %rd1479;
	mul.lo.s64 	%rd1482, %rd1481, 1157920892373161953;
	sub.s64 	%rd1483, %rd1477, %rd1482;
	setp.lt.s64 	%p160, %rd1483, 0;
	add.s64 	%rd1484, %rd1483, 1157920892373161953;
	selp.b64 	%rd3314, %rd1484, %rd1483, %p160;
$L__BB0_128:
	shl.b64 	%rd1485, %rd3312, 1;
	mul.hi.s64 	%rd1486, %rd1485, 4591774807899560583;
	shr.u64 	%rd1487, %rd1486, 63;
	shr.s64 	%rd1488, %rd1486, 58;
	add.s64 	%rd1489, %rd1488, %rd1487;
	mul.lo.s64 	%rd1490, %rd1489, 1157920892373161953;
	sub.s64 	%rd1491, %rd1485, %rd1490;
	setp.lt.s64 	%p161, %rd1491, 0;
	add.s64 	%rd1492, %rd1491, 1157920892373161953;
	selp.b64 	%rd3312, %rd1492, %rd1491, %p161;
	shr.u64 	%rd225, %rd3311, 1;
	setp.gt.u64 	%p162, %rd3311, 1;
	mov.u64 	%rd3311, %rd225;
	@%p162 bra 	$L__BB0_126;
$L__BB0_129:
	mul.hi.s64 	%rd1494, %rd3318, 4591774807899560583;
	shr.u64 	%rd1495, %rd1494, 63;
	shr.s64 	%rd1496, %rd1494, 58;
	add.s64 	%rd1497, %rd1496, %rd1495;
	mul.lo.s64 	%rd1498, %rd1497, 1157920892373161953;
	sub.s64 	%rd1499, %rd3318, %rd1498;
	setp.lt.s64 	%p163, %rd1499, 0;
	add.s64 	%rd1500, %rd1499, 1157920892373161953;
	selp.b64 	%rd3316, %rd1500, %rd1499, %p163;
	setp.lt.s64 	%p164, %rd3316, 1;
	mov.b64 	%rd3318, 0;
	@%p164 bra 	$L__BB0_134;
	mov.b64 	%rd3318, 0;
	mov.u64 	%rd3317, %rd3316;
$L__BB0_131:
	and.b64  	%rd1502, %rd3316, 1;
	setp.eq.b64 	%p165, %rd1502, 1;
	not.pred 	%p166, %p165;
	@%p166 bra 	$L__BB0_133;
	add.s64 	%rd1503, %rd3318, %rd3317;
	mul.hi.s64 	%rd1504, %rd1503, 4591774807899560583;
	shr.u64 	%rd1505, %rd1504, 63;
	shr.s64 	%rd1506, %rd1504, 58;
	add.s64 	%rd1507, %rd1506, %rd1505;
	mul.lo.s64 	%rd1508, %rd1507, 1157920892373161953;
	sub.s64 	%rd1509, %rd1503, %rd1508;
	setp.lt.s64 	%p167, %rd1509, 0;
	add.s64 	%rd1510, %rd1509, 1157920892373161953;
	selp.b64 	%rd3318, %rd1510, %rd1509, %p167;
$L__BB0_133:
	shl.b64 	%rd1511, %rd3317, 1;
	mul.hi.s64 	%rd1512, %rd1511, 4591774807899560583;
	shr.u64 	%rd1513, %rd1512, 63;
	shr.s64 	%rd1514, %rd1512, 58;
	add.s64 	%rd1515, %rd1514, %rd1513;
	mul.lo.s64 	%rd1516, %rd1515, 1157920892373161953;
	sub.s64 	%rd1517, %rd1511, %rd1516;
	setp.lt.s64 	%p168, %rd1517, 0;
	add.s64 	%rd1518, %rd1517, 1157920892373161953;
	selp.b64 	%rd3317, %rd1518, %rd1517, %p168;
	shr.u64 	%rd234, %rd3316, 1;
	setp.gt.u64 	%p169, %rd3316, 1;
	mov.u64 	%rd3316, %rd234;
	@%p169 bra 	$L__BB0_131;
$L__BB0_134:
	shr.u64 	%rd236, %rd3308, 1;
	setp.gt.u64 	%p170, %rd3308, 1;
	mov.u64 	%rd3308, %rd236;
	@%p170 bra 	$L__BB0_123;
	setp.ne.s64 	%p171, %rd3314, 1;
	@%p171 bra 	$L__BB0_228;
	mov.b64 	%rd3320, 2;
$L__BB0_137:
	mul.hi.u64 	%rd1528, %rd3320, 4591774807899560583;
	shr.u64 	%rd1529, %rd1528, 58;
	mul.lo.s64 	%rd1530, %rd1529, 1157920892373161953;
	sub.s64 	%rd3345, %rd3320, %rd1530;
	mov.b64 	%rd3322, 578960446186580976;
	mov.b64 	%rd3328, 1;
	mov.u64 	%rd3332, %rd3345;
$L__BB0_138:
	and.b64  	%rd1531, %rd3322, 1;
	setp.eq.b64 	%p173, %rd1531, 1;
	not.pred 	%p174, %p173;
	@%p174 bra 	$L__BB0_144;
	mul.hi.s64 	%rd1533, %rd3328, 4591774807899560583;
	shr.u64 	%rd1534, %rd1533, 63;
	shr.s64 	%rd1535, %rd1533, 58;
	add.s64 	%rd1536, %rd1535, %rd1534;
	mul.lo.s64 	%rd1537, %rd1536, 1157920892373161953;
	sub.s64 	%rd242, %rd3328, %rd1537;
	mul.hi.s64 	%rd1538, %rd3332, 4591774807899560583;
	shr.u64 	%rd1539, %rd1538, 63;
	shr.s64 	%rd1540, %rd1538, 58;
	add.s64 	%rd1541, %rd1540, %rd1539;
	mul.lo.s64 	%rd1542, %rd1541, 1157920892373161953;
	sub.s64 	%rd1543, %rd3332, %rd1542;
	setp.lt.s64 	%p175, %rd1543, 0;
	add.s64 	%rd1544, %rd1543, 1157920892373161953;
	selp.b64 	%rd3325, %rd1544, %rd1543, %p175;
	setp.lt.s64 	%p176, %rd3325, 1;
	mov.b64 	%rd3328, 0;
	@%p176 bra 	$L__BB0_144;
	add.s64 	%rd1546, %rd242, 1157920892373161953;
	setp.lt.s64 	%p177, %rd242, 0;
	selp.b64 	%rd3326, %rd1546, %rd242, %p177;
	mov.b64 	%rd3328, 0;
$L__BB0_141:
	and.b64  	%rd1547, %rd3325, 1;
	setp.eq.b64 	%p178, %rd1547, 1;
	not.pred 	%p179, %p178;
	@%p179 bra 	$L__BB0_143;
	add.s64 	%rd1548, %rd3328, %rd3326;
	mul.hi.s64 	%rd1549, %rd1548, 4591774807899560583;
	shr.u64 	%rd1550, %rd1549, 63;
	shr.s64 	%rd1551, %rd1549, 58;
	add.s64 	%rd1552, %rd1551, %rd1550;
	mul.lo.s64 	%rd1553, %rd1552, 1157920892373161953;
	sub.s64 	%rd1554, %rd1548, %rd1553;
	setp.lt.s64 	%p180, %rd1554, 0;
	add.s64 	%rd1555, %rd1554, 1157920892373161953;
	selp.b64 	%rd3328, %rd1555, %rd1554, %p180;
$L__BB0_143:
	shl.b64 	%rd1556, %rd3326, 1;
	mul.hi.s64 	%rd1557, %rd1556, 4591774807899560583;
	shr.u64 	%rd1558, %rd1557, 63;
	shr.s64 	%rd1559, %rd1557, 58;
	add.s64 	%rd1560, %rd1559, %rd1558;
	mul.lo.s64 	%rd1561, %rd1560, 1157920892373161953;
	sub.s64 	%rd1562, %rd1556, %rd1561;
	setp.lt.s64 	%p181, %rd1562, 0;
	add.s64 	%rd1563, %rd1562, 1157920892373161953;
	selp.b64 	%rd3326, %rd1563, %rd1562, %p181;
	shr.u64 	%rd251, %rd3325, 1;
	setp.gt.u64 	%p182, %rd3325, 1;
	mov.u64 	%rd3325, %rd251;
	@%p182 bra 	$L__BB0_141;
$L__BB0_144:
	mul.hi.s64 	%rd1565, %rd3332, 4591774807899560583;
	shr.u64 	%rd1566, %rd1565, 63;
	shr.s64 	%rd1567, %rd1565, 58;
	add.s64 	%rd1568, %rd1567, %rd1566;
	mul.lo.s64 	%rd1569, %rd1568, 1157920892373161953;
	sub.s64 	%rd1570, %rd3332, %rd1569;
	setp.lt.s64 	%p183, %rd1570, 0;
	add.s64 	%rd1571, %rd1570, 1157920892373161953;
	selp.b64 	%rd3330, %rd1571, %rd1570, %p183;
	setp.lt.s64 	%p184, %rd3330, 1;
	mov.b64 	%rd3332, 0;
	@%p184 bra 	$L__BB0_149;
	mov.b64 	%rd3332, 0;
	mov.u64 	%rd3331, %rd3330;
$L__BB0_146:
	and.b64  	%rd1573, %rd3330, 1;
	setp.eq.b64 	%p185, %rd1573, 1;
	not.pred 	%p186, %p185;
	@%p186 bra 	$L__BB0_148;
	add.s64 	%rd1574, %rd3332, %rd3331;
	mul.hi.s64 	%rd1575, %rd1574, 4591774807899560583;
	shr.u64 	%rd1576, %rd1575, 63;
	shr.s64 	%rd1577, %rd1575, 58;
	add.s64 	%rd1578, %rd1577, %rd1576;
	mul.lo.s64 	%rd1579, %rd1578, 1157920892373161953;
	sub.s64 	%rd1580, %rd1574, %rd1579;
	setp.lt.s64 	%p187, %rd1580, 0;
	add.s64 	%rd1581, %rd1580, 1157920892373161953;
	selp.b64 	%rd3332, %rd1581, %rd1580, %p187;
$L__BB0_148:
	shl.b64 	%rd1582, %rd3331, 1;
	mul.hi.s64 	%rd1583, %rd1582, 4591774807899560583;
	shr.u64 	%rd1584, %rd1583, 63;
	shr.s64 	%rd1585, %rd1583, 58;
	add.s64 	%rd1586, %rd1585, %rd1584;
	mul.lo.s64 	%rd1587, %rd1586, 1157920892373161953;
	sub.s64 	%rd1588, %rd1582, %rd1587;
	setp.lt.s64 	%p188, %rd1588, 0;
	add.s64 	%rd1589, %rd1588, 1157920892373161953;
	selp.b64 	%rd3331, %rd1589, %rd1588, %p188;
	shr.u64 	%rd260, %rd3330, 1;
	setp.gt.u64 	%p189, %rd3330, 1;
	mov.u64 	%rd3330, %rd260;
	@%p189 bra 	$L__BB0_146;
$L__BB0_149:
	shr.u64 	%rd262, %rd3322, 1;
	setp.gt.u64 	%p190, %rd3322, 1;
	mov.u64 	%rd3322, %rd262;
	@%p190 bra 	$L__BB0_138;
	setp.eq.s64 	%p191, %rd3328, 1;
	add.s64 	%rd3320, %rd3320, 1;
	@%p191 bra 	$L__BB0_137;
	mov.b64 	%rd3335, 36185027886661311;
	mov.b64 	%rd3341, 1;
$L__BB0_152:
	and.b64  	%rd1592, %rd3335, 1;
	setp.eq.b64 	%p192, %rd1592, 1;
	not.pred 	%p193, %p192;
	@%p193 bra 	$L__BB0_158;
	mul.hi.s64 	%rd1594, %rd3341, 4591774807899560583;
	shr.u64 	%rd1595, %rd1594, 63;
	shr.s64 	%rd1596, %rd1594, 58;
	add.s64 	%rd1597, %rd1596, %rd1595;
	mul.lo.s64 	%rd1598, %rd1597, 1157920892373161953;
	sub.s64 	%rd267, %rd3341, %rd1598;
	mul.hi.s64 	%rd1599, %rd3345, 4591774807899560583;
	shr.u64 	%rd1600, %rd1599, 63;
	shr.s64 	%rd1601, %rd1599, 58;
	add.s64 	%rd1602, %rd1601, %rd1600;
	mul.lo.s64 	%rd1603, %rd1602, 1157920892373161953;
	sub.s64 	%rd1604, %rd3345, %rd1603;
	setp.lt.s64 	%p194, %rd1604, 0;
	add.s64 	%rd1605, %rd1604, 1157920892373161953;
	selp.b64 	%rd3338, %rd1605, %rd1604, %p194;
	setp.lt.s64 	%p195, %rd3338, 1;
	mov.b64 	%rd3341, 0;
	@%p195 bra 	$L__BB0_158;
	add.s64 	%rd1607, %rd267, 1157920892373161953;
	setp.lt.s64 	%p196, %rd267, 0;
	selp.b64 	%rd3339, %rd1607, %rd267, %p196;
	mov.b64 	%rd3341, 0;
$L__BB0_155:
	and.b64  	%rd1608, %rd3338, 1;
	setp.eq.b64 	%p197, %rd1608, 1;
	not.pred 	%p198, %p197;
	@%p198 bra 	$L__BB0_157;
	add.s64 	%rd1609, %rd3341, %rd3339;
	mul.hi.s64 	%rd1610, %rd1609, 4591774807899560583;
	shr.u64 	%rd1611, %rd1610, 63;
	shr.s64 	%rd1612, %rd1610, 58;
	add.s64 	%rd1613, %rd1612, %rd1611;
	mul.lo.s64 	%rd1614, %rd1613, 1157920892373161953;
	sub.s64 	%rd1615, %rd1609, %rd1614;
	setp.lt.s64 	%p199, %rd1615, 0;
	add.s64 	%rd1616, %rd1615, 1157920892373161953;
	selp.b64 	%rd3341, %rd1616, %rd1615, %p199;
$L__BB0_157:
	shl.b64 	%rd1617, %rd3339, 1;
	mul.hi.s64 	%rd1618, %rd1617, 4591774807899560583;
	shr.u64 	%rd1619, %rd1618, 63;
	shr.s64 	%rd1620, %rd1618, 58;
	add.s64 	%rd1621, %rd1620, %rd1619;
	mul.lo.s64 	%rd1622, %rd1621, 1157920892373161953;
	sub.s64 	%rd1623, %rd1617, %rd1622;
	setp.lt.s64 	%p200, %rd1623, 0;
	add.s64 	%rd1624, %rd1623, 1157920892373161953;
	selp.b64 	%rd3339, %rd1624, %rd1623, %p200;
	shr.u64 	%rd276, %rd3338, 1;
	setp.gt.u64 	%p201, %rd3338, 1;
	mov.u64 	%rd3338, %rd276;
	@%p201 bra 	$L__BB0_155;
$L__BB0_158:
	mul.hi.s64 	%rd1626, %rd3345, 4591774807899560583;
	shr.u64 	%rd1627, %rd1626, 63;
	shr.s64 	%rd1628, %rd1626, 58;
	add.s64 	%rd1629, %rd1628, %rd1627;
	mul.lo.s64 	%rd1630, %rd1629, 1157920892373161953;
	sub.s64 	%rd1631, %rd3345, %rd1630;
	setp.lt.s64 	%p202, %rd1631, 0;
	add.s64 	%rd1632, %rd1631, 1157920892373161953;
	selp.b64 	%rd3343, %rd1632, %rd1631, %p202;
	setp.lt.s64 	%p203, %rd3343, 1;
	mov.b64 	%rd3345, 0;
	@%p203 bra 	$L__BB0_163;
	mov.b64 	%rd3345, 0;
	mov.u64 	%rd3344, %rd3343;
$L__BB0_160:
	and.b64  	%rd1634, %rd3343, 1;
	setp.eq.b64 	%p204, %rd1634, 1;
	not.pred 	%p205, %p204;
	@%p205 bra 	$L__BB0_162;
	add.s64 	%rd1635, %rd3345, %rd3344;
	mul.hi.s64 	%rd1636, %rd1635, 4591774807899560583;
	shr.u64 	%rd1637, %rd1636, 63;
	shr.s64 	%rd1638, %rd1636, 58;
	add.s64 	%rd1639, %rd1638, %rd1637;
	mul.lo.s64 	%rd1640, %rd1639, 1157920892373161953;
	sub.s64 	%rd1641, %rd1635, %rd1640;
	setp.lt.s64 	%p206, %rd1641, 0;
	add.s64 	%rd1642, %rd1641, 1157920892373161953;
	selp.b64 	%rd3345, %rd1642, %rd1641, %p206;
$L__BB0_162:
	shl.b64 	%rd1643, %rd3344, 1;
	mul.hi.s64 	%rd1644, %rd1643, 4591774807899560583;
	shr.u64 	%rd1645, %rd1644, 63;
	shr.s64 	%rd1646, %rd1644, 58;
	add.s64 	%rd1647, %rd1646, %rd1645;
	mul.lo.s64 	%rd1648, %rd1647, 1157920892373161953;
	sub.s64 	%rd1649, %rd1643, %rd1648;
	setp.lt.s64 	%p207, %rd1649, 0;
	add.s64 	%rd1650, %rd1649, 1157920892373161953;
	selp.b64 	%rd3344, %rd1650, %rd1649, %p207;
	shr.u64 	%rd285, %rd3343, 1;
	setp.gt.u64 	%p208, %rd3343, 1;
	mov.u64 	%rd3343, %rd285;
	@%p208 bra 	$L__BB0_160;
$L__BB0_163:
	shr.u64 	%rd287, %rd3335, 1;
	setp.gt.u64 	%p209, %rd3335, 1;
	mov.u64 	%rd3335, %rd287;
	@%p209 bra 	$L__BB0_152;
	mov.b64 	%rd3348, 36185027886661311;
	mov.b64 	%rd3354, 1;
	mov.u64 	%rd3358, %rd3372;
$L__BB0_165:
	and.b64  	%rd1653, %rd3348, 1;
	setp.eq.b64 	%p210, %rd1653, 1;
	not.pred 	%p211, %p210;
	@%p211 bra 	$L__BB0_171;
	mul.hi.s64 	%rd1655, %rd3354, 4591774807899560583;
	shr.u64 	%rd1656, %rd1655, 63;
	shr.s64 	%rd1657, %rd1655, 58;
	add.s64 	%rd1658, %rd1657, %rd1656;
	mul.lo.s64 	%rd1659, %rd1658, 1157920892373161953;
	sub.s64 	%rd291, %rd3354, %rd1659;
	mul.hi.s64 	%rd1660, %rd3358, 4591774807899560583;
	shr.u64 	%rd1661, %rd1660, 63;
	shr.s64 	%rd1662, %rd1660, 58;
	add.s64 	%rd1663, %rd1662, %rd1661;
	mul.lo.s64 	%rd1664, %rd1663, 1157920892373161953;
	sub.s64 	%rd1665, %rd3358, %rd1664;
	setp.lt.s64 	%p212, %rd1665, 0;
	add.s64 	%rd1666, %rd1665, 1157920892373161953;
	selp.b64 	%rd3351, %rd1666, %rd1665, %p212;
	setp.lt.s64 	%p213, %rd3351, 1;
	mov.b64 	%rd3354, 0;
	@%p213 bra 	$L__BB0_171;
	add.s64 	%rd1668, %rd291, 1157920892373161953;
	setp.lt.s64 	%p214, %rd291, 0;
	selp.b64 	%rd3352, %rd1668, %rd291, %p214;
	mov.b64 	%rd3354, 0;
$L__BB0_168:
	and.b64  	%rd1669, %rd3351, 1;
	setp.eq.b64 	%p215, %rd1669, 1;
	not.pred 	%p216, %p215;
	@%p216 bra 	$L__BB0_170;
	add.s64 	%rd1670, %rd3354, %rd3352;
	mul.hi.s64 	%rd1671, %rd1670, 4591774807899560583;
	shr.u64 	%rd1672, %rd1671, 63;
	shr.s64 	%rd1673, %rd1671, 58;
	add.s64 	%rd1674, %rd1673, %rd1672;
	mul.lo.s64 	%rd1675, %rd1674, 1157920892373161953;
	sub.s64 	%rd1676, %rd1670, %rd1675;
	setp.lt.s64 	%p217, %rd1676, 0;
	add.s64 	%rd1677, %rd1676, 1157920892373161953;
	selp.b64 	%rd3354, %rd1677, %rd1676, %p217;
$L__BB0_170:
	shl.b64 	%rd1678, %rd3352, 1;
	mul.hi.s64 	%rd1679, %rd1678, 4591774807899560583;
	shr.u64 	%rd1680, %rd1679, 63;
	shr.s64 	%rd1681, %rd1679, 58;
	add.s64 	%rd1682, %rd1681, %rd1680;
	mul.lo.s64 	%rd1683, %rd1682, 1157920892373161953;
	sub.s64 	%rd1684, %rd1678, %rd1683;
	setp.lt.s64 	%p218, %rd1684, 0;
	add.s64 	%rd1685, %rd1684, 1157920892373161953;
	selp.b64 	%rd3352, %rd1685, %rd1684, %p218;
	shr.u64 	%rd300, %rd3351, 1;
	setp.gt.u64 	%p219, %rd3351, 1;
	mov.u64 	%rd3351, %rd300;
	@%p219 bra 	$L__BB0_168;
$L__BB0_171:
	mul.hi.s64 	%rd1687, %rd3358, 4591774807899560583;
	shr.u64 	%rd1688, %rd1687, 63;
	shr.s64 	%rd1689, %rd1687, 58;
	add.s64 	%rd1690, %rd1689, %rd1688;
	mul.lo.s64 	%rd1691, %rd1690, 1157920892373161953;
	sub.s64 	%rd1692, %rd3358, %rd1691;
	setp.lt.s64 	%p220, %rd1692, 0;
	add.s64 	%rd1693, %rd1692, 1157920892373161953;
	selp.b64 	%rd3356, %rd1693, %rd1692, %p220;
	setp.lt.s64 	%p221, %rd3356, 1;
	mov.b64 	%rd3358, 0;
	@%p221 bra 	$L__BB0_176;
	mov.b64 	%rd3358, 0;
	mov.u64 	%rd3357, %rd3356;
$L__BB0_173:
	and.b64  	%rd1695, %rd3356, 1;
	setp.eq.b64 	%p222, %rd1695, 1;
	not.pred 	%p223, %p222;
	@%p223 bra 	$L__BB0_175;
	add.s64 	%rd1696, %rd3358, %rd3357;
	mul.hi.s64 	%rd1697, %rd1696, 4591774807899560583;
	shr.u64 	%rd1698, %rd1697, 63;
	shr.s64 	%rd1699, %rd1697, 58;
	add.s64 	%rd1700, %rd1699, %rd1698;
	mul.lo.s64 	%rd1701, %rd1700, 1157920892373161953;
	sub.s64 	%rd1702, %rd1696, %rd1701;
	setp.lt.s64 	%p224, %rd1702, 0;
	add.s64 	%rd1703, %rd1702, 1157920892373161953;
	selp.b64 	%rd3358, %rd1703, %rd1702, %p224;
$L__BB0_175:
	shl.b64 	%rd1704, %rd3357, 1;
	mul.hi.s64 	%rd1705, %rd1704, 4591774807899560583;
	shr.u64 	%rd1706, %rd1705, 63;
	shr.s64 	%rd1707, %rd1705, 58;
	add.s64 	%rd1708, %rd1707, %rd1706;
	mul.lo.s64 	%rd1709, %rd1708, 1157920892373161953;
	sub.s64 	%rd1710, %rd1704, %rd1709;
	setp.lt.s64 	%p225, %rd1710, 0;
	add.s64 	%rd1711, %rd1710, 1157920892373161953;
	selp.b64 	%rd3357, %rd1711, %rd1710, %p225;
	shr.u64 	%rd309, %rd3356, 1;
	setp.gt.u64 	%p226, %rd3356, 1;
	mov.u64 	%rd3356, %rd309;
	@%p226 bra 	$L__BB0_173;
$L__BB0_176:
	shr.u64 	%rd311, %rd3348, 1;
	setp.gt.u64 	%p227, %rd3348, 1;
	mov.u64 	%rd3348, %rd311;
	@%p227 bra 	$L__BB0_165;
	mov.b64 	%rd3362, 36185027886661312;
	mov.b64 	%rd3376, 1;
$L__BB0_178:
	and.b64  	%rd1714, %rd3362, 2;
	setp.eq.s64 	%p228, %rd1714, 0;
	@%p228 bra 	$L__BB0_184;
	mul.hi.s64 	%rd1716, %rd3376, 4591774807899560583;
	shr.u64 	%rd1717, %rd1716, 63;
	shr.s64 	%rd1718, %rd1716, 58;
	add.s64 	%rd1719, %rd1718, %rd1717;
	mul.lo.s64 	%rd1720, %rd1719, 1157920892373161953;
	sub.s64 	%rd317, %rd3376, %rd1720;
	mul.hi.s64 	%rd1721, %rd3372, 4591774807899560583;
	shr.u64 	%rd1722, %rd1721, 63;
	shr.s64 	%rd1723, %rd1721, 58;
	add.s64 	%rd1724, %rd1723, %rd1722;
	mul.lo.s64 	%rd1725, %rd1724, 1157920892373161953;
	sub.s64 	%rd1726, %rd3372, %rd1725;
	setp.lt.s64 	%p229, %rd1726, 0;
	add.s64 	%rd1727, %rd1726, 1157920892373161953;
	selp.b64 	%rd3365, %rd1727, %rd1726, %p229;
	setp.lt.s64 	%p230, %rd3365, 1;
	mov.b64 	%rd3376, 0;
	@%p230 bra 	$L__BB0_184;
	add.s64 	%rd1729, %rd317, 1157920892373161953;
	setp.lt.s64 	%p231, %rd317, 0;
	selp.b64 	%rd3366, %rd1729, %rd317, %p231;
	mov.b64 	%rd3376, 0;
$L__BB0_181:
	and.b64  	%rd1730, %rd3365, 1;
	setp.eq.b64 	%p232, %rd1730, 1;
	not.pred 	%p233, %p232;
	@%p233 bra 	$L__BB0_183;
	add.s64 	%rd1731, %rd3376, %rd3366;
	mul.hi.s64 	%rd1732, %rd1731, 4591774807899560583;
	shr.u64 	%rd1733, %rd1732, 63;
	shr.s64 	%rd1734, %rd1732, 58;
	add.s64 	%rd1735, %rd1734, %rd1733;
	mul.lo.s64 	%rd1736, %rd1735, 1157920892373161953;
	sub.s64 	%rd1737, %rd1731, %rd1736;
	setp.lt.s64 	%p234, %rd1737, 0;
	add.s64 	%rd1738, %rd1737, 1157920892373161953;
	selp.b64 	%rd3376, %rd1738, %rd1737, %p234;
$L__BB0_183:
	shl.b64 	%rd1739, %rd3366, 1;
	mul.hi.s64 	%rd1740, %rd1739, 4591774807899560583;
	shr.u64 	%rd1741, %rd1740, 63;
	shr.s64 	%rd1742, %rd1740, 58;
	add.s64 	%rd1743, %rd1742, %rd1741;
	mul.lo.s64 	%rd1744, %rd1743, 1157920892373161953;
	sub.s64 	%rd1745, %rd1739, %rd1744;
	setp.lt.s64 	%p235, %rd1745, 0;
	add.s64 	%rd1746, %rd1745, 1157920892373161953;
	selp.b64 	%rd3366, %rd1746, %rd1745, %p235;
	shr.u64 	%rd326, %rd3365, 1;
	setp.gt.u64 	%p236, %rd3365, 1;
	mov.u64 	%rd3365, %rd326;
	@%p236 bra 	$L__BB0_181;
$L__BB0_184:
	mul.hi.s64 	%rd1748, %rd3372, 4591774807899560583;
	shr.u64 	%rd1749, %rd1748, 63;
	shr.s64 	%rd1750, %rd1748, 58;
	add.s64 	%rd1751, %rd1750, %rd1749;
	mul.lo.s64 	%rd1752, %rd1751, 1157920892373161953;
	sub.s64 	%rd1753, %rd3372, %rd1752;
	setp.lt.s64 	%p237, %rd1753, 0;
	add.s64 	%rd1754, %rd1753, 1157920892373161953;
	selp.b64 	%rd3370, %rd1754, %rd1753, %p237;
	setp.lt.s64 	%p238, %rd3370, 1;
	mov.b64 	%rd3372, 0;
	@%p238 bra 	$L__BB0_185;
	bra.uni 	$L__BB0_224;
$L__BB0_185:
	setp.gt.u64 	%p244, %rd3362, 3;
	shr.u64 	%rd3362, %rd3362, 1;
	@%p244 bra 	$L__BB0_178;
	mov.b64 	%rd3384, 5;
$L__BB0_187:
	mov.u64 	%rd336, %rd3384;
	setp.lt.u64 	%p245, %rd3354, 2;
	@%p245 bra 	$L__BB0_230;
	setp.eq.s64 	%p246, %rd336, 0;
	mov.b64 	%rd3384, 0;
	@%p246 bra 	$L__BB0_196;
	mov.b64 	%rd3384, 0;
	mov.u64 	%rd3382, %rd3354;
$L__BB0_190:
	mul.hi.s64 	%rd1777, %rd3382, 4591774807899560583;
	shr.u64 	%rd1778, %rd1777, 63;
	shr.s64 	%rd1779, %rd1777, 58;
	add.s64 	%rd1780, %rd1779, %rd1778;
	mul.lo.s64 	%rd1781, %rd1780, 1157920892373161953;
	sub.s64 	%rd1782, %rd3382, %rd1781;
	setp.lt.s64 	%p247, %rd1782, 0;
	add.s64 	%rd1783, %rd1782, 1157920892373161953;
	selp.b64 	%rd3380, %rd1783, %rd1782, %p247;
	setp.lt.s64 	%p248, %rd3380, 1;
	mov.b64 	%rd3382, 0;
	@%p248 bra 	$L__BB0_195;
	mov.b64 	%rd3382, 0;
	mov.u64 	%rd3381, %rd3380;
$L__BB0_192:
	and.b64  	%rd1785, %rd3380, 1;
	setp.eq.b64 	%p249, %rd1785, 1;
	not.pred 	%p250, %p249;
	@%p250 bra 	$L__BB0_194;
	add.s64 	%rd1786, %rd3382, %rd3381;
	mul.hi.s64 	%rd1787, %rd1786, 4591774807899560583;
	shr.u64 	%rd1788, %rd1787, 63;
	shr.s64 	%rd1789, %rd1787, 58;
	add.s64 	%rd1790, %rd1789, %rd1788;
	mul.lo.s64 	%rd1791, %rd1790, 1157920892373161953;
	sub.s64 	%rd1792, %rd1786, %rd1791;
	setp.lt.s64 	%p251, %rd1792, 0;
	add.s64 	%rd1793, %rd1792, 1157920892373161953;
	selp.b64 	%rd3382, %rd1793, %rd1792, %p251;
$L__BB0_194:
	shl.b64 	%rd1794, %rd3381, 1;
	mul.hi.s64 	%rd1795, %rd1794, 4591774807899560583;
	shr.u64 	%rd1796, %rd1795, 63;
	shr.s64 	%rd1797, %rd1795, 58;
	add.s64 	%rd1798, %rd1797, %rd1796;
	mul.lo.s64 	%rd1799, %rd1798, 1157920892373161953;
	sub.s64 	%rd1800, %rd1794, %rd1799;
	setp.lt.s64 	%p252, %rd1800, 0;
	add.s64 	%rd1801, %rd1800, 1157920892373161953;
	selp.b64 	%rd3381, %rd1801, %rd1800, %p252;
	shr.u64 	%rd349, %rd3380, 1;
	setp.gt.u64 	%p253, %rd3380, 1;
	mov.u64 	%rd3380, %rd349;
	@%p253 bra 	$L__BB0_192;
$L__BB0_195:
	add.s64 	%rd3384, %rd3384, 1;
	setp.ne.s64 	%p254, %rd3382, 1;
	setp.lt.u64 	%p255, %rd3384, %rd336;
	and.pred  	%p256, %p254, %p255;
	@%p256 bra 	$L__BB0_190;
$L__BB0_196:
	mov.b64 	%rd1803, -1;
	cvt.u32.u64 	%r30, %rd1803;
	cvt.u32.u64 	%r31, %rd3384;
	xor.b32  	%r32, %r31, %r30;
	cvt.u32.u64 	%r33, %rd336;
	add.s32 	%r34, %r33, %r32;
	mov.b32 	%r35, 1;
	shl.b32 	%r36, %r35, %r34;
	cvt.s64.s32 	%rd3386, %r36;
	mul.hi.s64 	%rd1804, %rd3341, 4591774807899560583;
	shr.u64 	%rd1805, %rd1804, 63;
	shr.s64 	%rd1806, %rd1804, 58;
	add.s64 	%rd1807, %rd1806, %rd1805;
	mul.lo.s64 	%rd1808, %rd1807, 1157920892373161953;
	sub.s64 	%rd1809, %rd3341, %rd1808;
	setp.lt.s64 	%p257, %rd1809, 0;
	add.s64 	%rd1810, %rd1809, 1157920892373161953;
	selp.b64 	%rd3396, %rd1810, %rd1809, %p257;
	mov.b64 	%rd3392, 1;
$L__BB0_197:
	and.b64  	%rd1811, %rd3386, 1;
	setp.eq.b64 	%p258, %rd1811, 1;
	not.pred 	%p259, %p258;
	@%p259 bra 	$L__BB0_203;
	mul.hi.s64 	%rd1813, %rd3392, 4591774807899560583;
	shr.u64 	%rd1814, %rd1813, 63;
	shr.s64 	%rd1815, %rd1813, 58;
	add.s64 	%rd1816, %rd1815, %rd1814;
	mul.lo.s64 	%rd1817, %rd1816, 1157920892373161953;
	sub.s64 	%rd358, %rd3392, %rd1817;
	mul.hi.s64 	%rd1818, %rd3396, 4591774807899560583;
	shr.u64 	%rd1819, %rd1818, 63;
	shr.s64 	%rd1820, %rd1818, 58;
	add.s64 	%rd1821, %rd1820, %rd1819;
	mul.lo.s64 	%rd1822, %rd1821, 1157920892373161953;
	sub.s64 	%rd1823, %rd3396, %rd1822;
	setp.lt.s64 	%p260, %rd1823, 0;
	add.s64 	%rd1824, %rd1823, 1157920892373161953;
	selp.b64 	%rd3389, %rd1824, %rd1823, %p260;
	setp.lt.s64 	%p261, %rd3389, 1;
	mov.b64 	%rd3392, 0;
	@%p261 bra 	$L__BB0_203;
	add.s64 	%rd1826, %rd358, 1157920892373161953;
	setp.lt.s64 	%p262, %rd358, 0;
	selp.b64 	%rd3390, %rd1826, %rd358, %p262;
	mov.b64 	%rd3392, 0;
$L__BB0_200:
	and.b64  	%rd1827, %rd3389, 1;
	setp.eq.b64 	%p263, %rd1827, 1;
	not.pred 	%p264, %p263;
	@%p264 bra 	$L__BB0_202;
	add.s64 	%rd1828, %rd3392, %rd3390;
	mul.hi.s64 	%rd1829, %rd1828, 4591774807899560583;
	shr.u64 	%rd1830, %rd1829, 63;
	shr.s64 	%rd1831, %rd1829, 58;
	add.s64 	%rd1832, %rd1831, %rd1830;
	mul.lo.s64 	%rd1833, %rd1832, 1157920892373161953;
	sub.s64 	%rd1834, %rd1828, %rd1833;
	setp.lt.s64 	%p265, %rd1834, 0;
	add.s64 	%rd1835, %rd1834, 1157920892373161953;
	selp.b64 	%rd3392, %rd1835, %rd1834, %p265;
$L__BB0_202:
	shl.b64 	%rd1836, %rd3390, 1;
	mul.hi.s64 	%rd1837, %rd1836, 4591774807899560583;
	shr.u64 	%rd1838, %rd1837, 63;
	shr.s64 	%rd1839, %rd1837, 58;
	add.s64 	%rd1840, %rd1839, %rd1838;
	mul.lo.s64 	%rd1841, %rd1840, 1157920892373161953;
	sub.s64 	%rd1842, %rd1836, %rd1841;
	setp.lt.s64 	%p266, %rd1842, 0;
	add.s64 	%rd1843, %rd1842, 1157920892373161953;
	selp.b64 	%rd3390, %rd1843, %rd1842, %p266;
	shr.u64 	%rd367, %rd3389, 1;
	setp.gt.u64 	%p267, %rd3389, 1;
	mov.u64 	%rd3389, %rd367;
	@%p267 bra 	$L__BB0_200;
$L__BB0_203:
	mul.hi.s64 	%rd1845, %rd3396, 4591774807899560583;
	shr.u64 	%rd1846, %rd1845, 63;
	shr.s64 	%rd1847, %rd1845, 58;
	add.s64 	%rd1848, %rd1847, %rd1846;
	mul.lo.s64 	%rd1849, %rd1848, 1157920892373161953;
	sub.s64 	%rd1850, %rd3396, %rd1849;
	setp.lt.s64 	%p268, %rd1850, 0;
	add.s64 	%rd1851, %rd1850, 1157920892373161953;
	selp.b64 	%rd3394, %rd1851, %rd1850, %p268;
	setp.lt.s64 	%p269, %rd3394, 1;
	mov.b64 	%rd3396, 0;
	@%p269 bra 	$L__BB0_208;
	mov.b64 	%rd3396, 0;
	mov.u64 	%rd3395, %rd3394;
$L__BB0_205:
	and.b64  	%rd1853, %rd3394, 1;
	setp.eq.b64 	%p270, %rd1853, 1;
	not.pred 	%p271, %p270;
	@%p271 bra 	$L__BB0_207;
	add.s64 	%rd1854, %rd3396, %rd3395;
	mul.hi.s64 	%rd1855, %rd1854, 4591774807899560583;
	shr.u64 	%rd1856, %rd1855, 63;
	shr.s64 	%rd1857, %rd1855, 58;
	add.s64 	%rd1858, %rd1857, %rd1856;
	mul.lo.s64 	%rd1859, %rd1858, 1157920892373161953;
	sub.s64 	%rd1860, %rd1854, %rd1859;
	setp.lt.s64 	%p272, %rd1860, 0;
	add.s64 	%rd1861, %rd1860, 1157920892373161953;
	selp.b64 	%rd3396, %rd1861, %rd1860, %p272;
$L__BB0_207:
	shl.b64 	%rd1862, %rd3395, 1;
	mul.hi.s64 	%rd1863, %rd1862, 4591774807899560583;
	shr.u64 	%rd1864, %rd1863, 63;
	shr.s64 	%rd1865, %rd1863, 58;
	add.s64 	%rd1866, %rd1865, %rd1864;
	mul.lo.s64 	%rd1867, %rd1866, 1157920892373161953;
	sub.s64 	%rd1868, %rd1862, %rd1867;
	setp.lt.s64 	%p273, %rd1868, 0;
	add.s64 	%rd1869, %rd1868, 1157920892373161953;
	selp.b64 	%rd3395, %rd1869, %rd1868, %p273;
	shr.u64 	%rd376, %rd3394, 1;
	setp.gt.u64 	%p274, %rd3394, 1;
	mov.u64 	%rd3394, %rd376;
	@%p274 bra 	$L__BB0_205;
$L__BB0_208:
	shr.s64 	%rd378, %rd3386, 1;
	setp.gt.u64 	%p275, %rd3386, 1;
	mov.u64 	%rd3386, %rd378;
	@%p275 bra 	$L__BB0_197;
	mul.hi.s64 	%rd1871, %rd3392, 4591774807899560583;
	shr.u64 	%rd1872, %rd1871, 63;
	shr.s64 	%rd1873, %rd1871, 58;
	add.s64 	%rd1874, %rd1873, %rd1872;
	mul.lo.s64 	%rd1875, %rd1874, 1157920892373161953;
	sub.s64 	%rd1876, %rd3392, %rd1875;
	setp.lt.s64 	%p276, %rd1876, 0;
	add.s64 	%rd1877, %rd1876, 1157920892373161953;
	selp.b64 	%rd3409, %rd1877, %rd1876, %p276;
	setp.lt.s64 	%p277, %rd3409, 1;
	mov.b64 	%rd3341, 0;
	@%p277 bra 	$L__BB0_214;
	mov.b64 	%rd3341, 0;
	mov.u64 	%rd3399, %rd3409;
	mov.u64 	%rd3400, %rd3409;
$L__BB0_211:
	and.b64  	%rd1879, %rd3399, 1;
	setp.eq.b64 	%p278, %rd1879, 1;
	not.pred 	%p279, %p278;
	@%p279 bra 	$L__BB0_213;
	add.s64 	%rd1880, %rd3341, %rd3400;
	mul.hi.s64 	%rd1881, %rd1880, 4591774807899560583;
	shr.u64 	%rd1882, %rd1881, 63;
	shr.s64 	%rd1883, %rd1881, 58;
	add.s64 	%rd1884, %rd1883, %rd1882;
	mul.lo.s64 	%rd1885, %rd1884, 1157920892373161953;
	sub.s64 	%rd1886, %rd1880, %rd1885;
	setp.lt.s64 	%p280, %rd1886, 0;
	add.s64 	%rd1887, %rd1886, 1157920892373161953;
	selp.b64 	%rd3341, %rd1887, %rd1886, %p280;
$L__BB0_213:
	shl.b64 	%rd1888, %rd3400, 1;
	mul.hi.s64 	%rd1889, %rd1888, 4591774807899560583;
	shr.u64 	%rd1890, %rd1889, 63;
	shr.s64 	%rd1891, %rd1889, 58;
	add.s64 	%rd1892, %rd1891, %rd1890;
	mul.lo.s64 	%rd1893, %rd1892, 1157920892373161953;
	sub.s64 	%rd1894, %rd1888, %rd1893;
	setp.lt.s64 	%p281, %rd1894, 0;
	add.s64 	%rd1895, %rd1894, 1157920892373161953;
	selp.b64 	%rd3400, %rd1895, %rd1894, %p281;
	shr.u64 	%rd386, %rd3399, 1;
	setp.gt.u64 	%p282, %rd3399, 1;
	mov.u64 	%rd3399, %rd386;
	@%p282 bra 	$L__BB0_211;
$L__BB0_214:
	mul.hi.s64 	%rd1897, %rd3354, 4591774807899560583;
	shr.u64 	%rd1898, %rd1897, 63;
	shr.s64 	%rd1899, %rd1897, 58;
	add.s64 	%rd1900, %rd1899, %rd1898;
	mul.lo.s64 	%rd1901, %rd1900, 1157920892373161953;
	sub.s64 	%rd388, %rd3354, %rd1901;
	mul.hi.s64 	%rd1902, %rd3341, 4591774807899560583;
	shr.u64 	%rd1903, %rd1902, 63;
	shr.s64 	%rd1904, %rd1902, 58;
	add.s64 	%rd1905, %rd1904, %rd1903;
	mul.lo.s64 	%rd1906, %rd1905, 1157920892373161953;
	sub.s64 	%rd1907, %rd3341, %rd1906;
	setp.lt.s64 	%p283, %rd1907, 0;
	add.s64 	%rd1908, %rd1907, 1157920892373161953;
	selp.b64 	%rd3404, %rd1908, %rd1907, %p283;
	setp.lt.s64 	%p284, %rd3404, 1;
	mov.b64 	%rd3354, 0;
	@%p284 bra 	$L__BB0_219;
	add.s64 	%rd1910, %rd388, 1157920892373161953;
	setp.lt.s64 	%p285, %rd388, 0;
	selp.b64 	%rd3405, %rd1910, %rd388, %p285;
	mov.b64 	%rd3354, 0;
$L__BB0_216:
	and.b64  	%rd1911, %rd3404, 1;
	setp.eq.b64 	%p286, %rd1911, 1;
	not.pred 	%p287, %p286;
	@%p287 bra 	$L__BB0_218;
	add.s64 	%rd1912, %rd3354, %rd3405;
	mul.hi.s64 	%rd1913, %rd1912, 4591774807899560583;
	shr.u64 	%rd1914, %rd1913, 63;
	shr.s64 	%rd1915, %rd1913, 58;
	add.s64 	%rd1916, %rd1915, %rd1914;
	mul.lo.s64 	%rd1917, %rd1916, 1157920892373161953;
	sub.s64 	%rd1918, %rd1912, %rd1917;
	setp.lt.s64 	%p288, %rd1918, 0;
	add.s64 	%rd1919, %rd1918, 1157920892373161953;
	selp.b64 	%rd3354, %rd1919, %rd1918, %p288;
$L__BB0_218:
	shl.b64 	%rd1920, %rd3405, 1;
	mul.hi.s64 	%rd1921, %rd1920, 4591774807899560583;
	shr.u64 	%rd1922, %rd1921, 63;
	shr.s64 	%rd1923, %rd1921, 58;
	add.s64 	%rd1924, %rd1923, %rd1922;
	mul.lo.s64 	%rd1925, %rd1924, 1157920892373161953;
	sub.s64 	%rd1926, %rd1920, %rd1925;
	setp.lt.s64 	%p289, %rd1926, 0;
	add.s64 	%rd1927, %rd1926, 1157920892373161953;
	selp.b64 	%rd3405, %rd1927, %rd1926, %p289;
	shr.u64 	%rd397, %rd3404, 1;
	setp.gt.u64 	%p290, %rd3404, 1;
	mov.u64 	%rd3404, %rd397;
	@%p290 bra 	$L__BB0_216;
$L__BB0_219:
	setp.lt.s64 	%p291, %rd3409, 1;
	mul.hi.s64 	%rd1929, %rd3376, 4591774807899560583;
	shr.u64 	%rd1930, %rd1929, 63;
	shr.s64 	%rd1931, %rd1929, 58;
	add.s64 	%rd1932, %rd1931, %rd1930;
	mul.lo.s64 	%rd1933, %rd1932, 1157920892373161953;
	sub.s64 	%rd399, %rd3376, %rd1933;
	mov.b64 	%rd3376, 0;
	@%p291 bra 	$L__BB0_187;
	add.s64 	%rd1935, %rd399, 1157920892373161953;
	setp.lt.s64 	%p292, %rd399, 0;
	selp.b64 	%rd3410, %rd1935, %rd399, %p292;
	mov.b64 	%rd3376, 0;
$L__BB0_221:
	and.b64  	%rd1936, %rd3409, 1;
	setp.eq.b64 	%p293, %rd1936, 1;
	not.pred 	%p294, %p293;
	@%p294 bra 	$L__BB0_223;
	add.s64 	%rd1937, %rd3376, %rd3410;
	mul.hi.s64 	%rd1938, %rd1937, 4591774807899560583;
	shr.u64 	%rd1939, %rd1938, 63;
	shr.s64 	%rd1940, %rd1938, 58;
	add.s64 	%rd1941, %rd1940, %rd1939;
	mul.lo.s64 	%rd1942, %rd1941, 1157920892373161953;
	sub.s64 	%rd1943, %rd1937, %rd1942;
	setp.lt.s64 	%p295, %rd1943, 0;
	add.s64 	%rd1944, %rd1943, 1157920892373161953;
	selp.b64 	%rd3376, %rd1944, %rd1943, %p295;
$L__BB0_223:
	shl.b64 	%rd1945, %rd3410, 1;
	mul.hi.s64 	%rd1946, %rd1945, 4591774807899560583;
	shr.u64 	%rd1947, %rd1946, 63;
	shr.s64 	%rd1948, %rd1946, 58;
	add.s64 	%rd1949, %rd1948, %rd1947;
	mul.lo.s64 	%rd1950, %rd1949, 1157920892373161953;
	sub.s64 	%rd1951, %rd1945, %rd1950;
	setp.lt.s64 	%p296, %rd1951, 0;
	add.s64 	%rd1952, %rd1951, 1157920892373161953;
	selp.b64 	%rd3410, %rd1952, %rd1951, %p296;
	shr.u64 	%rd407, %rd3409, 1;
	setp.lt.u64 	%p297, %rd3409, 2;
	mov.u64 	%rd3409, %rd407;
	@%p297 bra 	$L__BB0_187;
	bra.uni 	$L__BB0_221;
$L__BB0_224:
	mov.b64 	%rd3372, 0;
	mov.u64 	%rd3371, %rd3370;
$L__BB0_225:
	and.b64  	%rd1756, %rd3370, 1;
	setp.eq.b64 	%p239, %rd1756, 1;
	not.pred 	%p240, %p239;
	@%p240 bra 	$L__BB0_227;
	add.s64 	%rd1757, %rd3372, %rd3371;
	mul.hi.s64 	%rd1758, %rd1757, 4591774807899560583;
	shr.u64 	%rd1759, %rd1758, 63;
	shr.s64 	%rd1760, %rd1758, 58;
	add.s64 	%rd1761, %rd1760, %rd1759;
	mul.lo.s64 	%rd1762, %rd1761, 1157920892373161953;
	sub.s64 	%rd1763, %rd1757, %rd1762;
	setp.lt.s64 	%p241, %rd1763, 0;
	add.s64 	%rd1764, %rd1763, 1157920892373161953;
	selp.b64 	%rd3372, %rd1764, %rd1763, %p241;
$L__BB0_227:
	shl.b64 	%rd1765, %rd3371, 1;
	mul.hi.s64 	%rd1766, %rd1765, 4591774807899560583;
	shr.u64 	%rd1767, %rd1766, 63;
	shr.s64 	%rd1768, %rd1766, 58;
	add.s64 	%rd1769, %rd1768, %rd1767;
	mul.lo.s64 	%rd1770, %rd1769, 1157920892373161953;
	sub.s64 	%rd1771, %rd1765, %rd1770;
	setp.lt.s64 	%p242, %rd1771, 0;
	add.s64 	%rd1772, %rd1771, 1157920892373161953;
	selp.b64 	%rd3371, %rd1772, %rd1771, %p242;
	shr.u64 	%rd335, %rd3370, 1;
	setp.lt.u64 	%p243, %rd3370, 2;
	mov.u64 	%rd3370, %rd335;
	@%p243 bra 	$L__BB0_185;
	bra.uni 	$L__BB0_225;
$L__BB0_228:
	add.s64 	%rd3412, %rd3412, 1;
	setp.ne.s64 	%p172, %rd3412, 1001;
	@%p172 bra 	$L__BB0_105;
	add.u64 	%rd1521, %SP, 0;
	add.u64 	%rd1522, %SPL, 0;
	mov.b32 	%r27, 1000;
	st.local.u32 	[%rd1522], %r27;
	mov.u64 	%rd1523, $str;
	cvta.global.u64 	%rd1524, %rd1523;
	{ // callseq 3, 0
	.param .b64 param0;
	st.param.b64 	[param0], %rd1524;
	.param .b64 param1;
	st.param.b64 	[param1], %rd1521;
	.param .b32 retval0;
	call.uni (retval0), 
	vprintf, 
	(
	param0, 
	param1
	);
	ld.param.b32 	%r28, [retval0];
	} // callseq 3
	mov.b64 	%rd410, 0;
	mov.b64 	%rd3412, 1001;
	mov.u64 	%rd3376, %rd410;
$L__BB0_230:
	ld.param.u64 	%rd3195, [_Z18ecc_encrypt_kernelPxixP7ECPointS__param_4];
	ld.param.u64 	%rd3194, [_Z18ecc_encrypt_kernelPxixP7ECPointS__param_3];
	ld.param.u64 	%rd3191, [_Z18ecc_encrypt_kernelPxixP7ECPointS__param_2];
	mov.u32 	%r38, %ntid.x;
	mov.u32 	%r39, %tid.x;
	mad.lo.s32 	%r40, %r3, %r38, %r39;
	cvta.to.global.u64 	%rd1953, %rd3195;
	mul.wide.s32 	%rd1954, %r40, 8;
	add.s64 	%rd1955, %rd1953, %rd1954;
	st.global.u64 	[%rd1955], %rd3412;
	shl.b32 	%r41, %r40, 1;
	cvta.to.global.u64 	%rd1956, %rd3194;
	mul.wide.s32 	%rd1957, %r41, 24;
	add.s64 	%rd412, %rd1956, %rd1957;
	setp.lt.s64 	%p298, %rd3191, 1;
	@%p298 bra 	$L__BB0_438;
	ld.param.u64 	%rd3415, [_Z18ecc_encrypt_kernelPxixP7ECPointS__param_2];
	mov.b64 	%rd3508, 1;
	mov.b64 	%rd3509, 360265885966316755;
	mov.b16 	%rs82, 0;
	mov.b64 	%rd3506, 0;
	mov.b16 	%rs81, 1;
	mov.u64 	%rd3507, %rd3506;
$L__BB0_232:
	mov.u64 	%rd417, %rd3508;
	mov.u64 	%rd416, %rd3509;
	mov.u16 	%rs8, %rs82;
	mov.u64 	%rd415, %rd3507;
	mov.u64 	%rd414, %rd3506;
	mov.u64 	%rd413, %rd3415;
	and.b64  	%rd1962, %rd413, 1;
	setp.eq.b64 	%p300, %rd1962, 1;
	not.pred 	%p301, %p300;
	@%p301 bra 	$L__BB0_290;
	and.b16  	%rs38, %rs81, 255;
	setp.ne.s16 	%p302, %rs38, 0;
	mov.u64 	%rd3507, %rd417;
	mov.u64 	%rd3506, %rd416;
	mov.u16 	%rs81, %rs8;
	@%p302 bra 	$L__BB0_290;
	and.b16  	%rs41, %rs8, 255;
	setp.ne.s16 	%p303, %rs41, 0;
	mov.b16 	%rs82, 1;
	mov.b16 	%rs81, 0;
	mov.u64 	%rd3506, %rd414;
	mov.u64 	%rd3507, %rd415;
	mov.u64 	%rd3508, %rd417;
	mov.u64 	%rd3509, %rd416;
	@%p303 bra 	$L__BB0_333;
	setp.ne.s64 	%p304, %rd417, %rd415;
	@%p304 bra 	$L__BB0_237;
	mul.hi.s64 	%rd1964, %rd416, 4591774807899560583;
	shr.u64 	%rd1965, %rd1964, 63;
	shr.s64 	%rd1966, %rd1964, 58;
	add.s64 	%rd1967, %rd1966, %rd1965;
	mul.lo.s64 	%rd1968, %rd1967, 1157920892373161953;
	sub.s64 	%rd1969, %rd416, %rd1968;
	setp.gt.s64 	%p305, %rd1969, 0;
	selp.b64 	%rd1970, 1157920892373161953, 0, %p305;
	sub.s64 	%rd1971, %rd1970, %rd1969;
	setp.eq.s64 	%p306, %rd414, %rd1971;
	mov.b64 	%rd3506, 0;
	mov.b16 	%rs81, 1;
	mov.u64 	%rd3507, %rd3506;
	@%p306 bra 	$L__BB0_291;
$L__BB0_237:
	setp.ne.s64 	%p307, %rd417, %rd415;
	setp.ne.s64 	%p308, %rd416, %rd414;
	or.pred  	%p309, %p307, %p308;
	@%p309 bra 	$L__BB0_267;
	mul.hi.s64 	%rd2024, %rd415, 4591774807899560583;
	shr.u64 	%rd2025, %rd2024, 63;
	shr.s64 	%rd2026, %rd2024, 58;
	add.s64 	%rd2027, %rd2026, %rd2025;
	mul.lo.s64 	%rd2028, %rd2027, 1157920892373161953;
	sub.s64 	%rd2029, %rd415, %rd2028;
	setp.lt.s64 	%p321, %rd2029, 0;
	add.s64 	%rd2030, %rd2029, 1157920892373161953;
	selp.b64 	%rd3421, %rd2030, %rd2029, %p321;
	setp.lt.s64 	%p322, %rd3421, 1;
	mov.b64 	%rd3424, 0;
	@%p322 bra 	$L__BB0_244;
	mov.b64 	%rd3423, 0;
	mov.u64 	%rd3422, %rd3421;
$L__BB0_240:
	and.b64  	%rd2032, %rd3421, 1;
	setp.eq.b64 	%p323, %rd2032, 1;
	not.pred 	%p324, %p323;
	@%p324 bra 	$L__BB0_242;
	add.s64 	%rd2033, %rd3423, %rd3422;
	mul.hi.s64 	%rd2034, %rd2033, 4591774807899560583;
	shr.u64 	%rd2035, %rd2034, 63;
	shr.s64 	%rd2036, %rd2034, 58;
	add.s64 	%rd2037, %rd2036, %rd2035;
	mul.lo.s64 	%rd2038, %rd2037, 1157920892373161953;
	sub.s64 	%rd2039, %rd2033, %rd2038;
	setp.lt.s64 	%p325, %rd2039, 0;
	add.s64 	%rd2040, %rd2039, 1157920892373161953;
	selp.b64 	%rd3423, %rd2040, %rd2039, %p325;
$L__BB0_242:
	shl.b64 	%rd2041, %rd3422, 1;
	mul.hi.s64 	%rd2042, %rd2041, 4591774807899560583;
	shr.u64 	%rd2043, %rd2042, 63;
	shr.s64 	%rd2044, %rd2042, 58;
	add.s64 	%rd2045, %rd2044, %rd2043;
	mul.lo.s64 	%rd2046, %rd2045, 1157920892373161953;
	sub.s64 	%rd2047, %rd2041, %rd2046;
	setp.lt.s64 	%p326, %rd2047, 0;
	add.s64 	%rd2048, %rd2047, 1157920892373161953;
	selp.b64 	%rd3422, %rd2048, %rd2047, %p326;
	shr.u64 	%rd425, %rd3421, 1;
	setp.gt.u64 	%p327, %rd3421, 1;
	mov.u64 	%rd3421, %rd425;
	@%p327 bra 	$L__BB0_240;
	mul.hi.s64 	%rd2049, %rd3423, 4591774807899560583;
	shr.u64 	%rd2050, %rd2049, 63;
	shr.s64 	%rd2051, %rd2049, 58;
	add.s64 	%rd2052, %rd2051, %rd2050;
	mul.lo.s64 	%rd2053, %rd2052, 1157920892373161953;
	sub.s64 	%rd3424, %rd3423, %rd2053;
$L__BB0_244:
	setp.lt.s64 	%p328, %rd3424, 0;
	add.s64 	%rd2055, %rd3424, 1157920892373161953;
	selp.b64 	%rd3426, %rd2055, %rd3424, %p328;
	setp.lt.s64 	%p329, %rd3426, 1;
	mov.b64 	%rd3429, 3;
	@%p329 bra 	$L__BB0_250;
	mov.b64 	%rd3427, 3;
	mov.b64 	%rd3428, 0;
$L__BB0_246:
	and.b64  	%rd2058, %rd3426, 1;
	setp.eq.b64 	%p330, %rd2058, 1;
	not.pred 	%p331, %p330;
	@%p331 bra 	$L__BB0_248;
	add.s64 	%rd2059, %rd3428, %rd3427;
	mul.hi.s64 	%rd2060, %rd2059, 4591774807899560583;
	shr.u64 	%rd2061, %rd2060, 63;
	shr.s64 	%rd2062, %rd2060, 58;
	add.s64 	%rd2063, %rd2062, %rd2061;
	mul.lo.s64 	%rd2064, %rd2063, 1157920892373161953;
	sub.s64 	%rd2065, %rd2059, %rd2064;
	setp.lt.s64 	%p332, %rd2065, 0;
	add.s64 	%rd2066, %rd2065, 1157920892373161953;
	selp.b64 	%rd3428, %rd2066, %rd2065, %p332;
$L__BB0_248:
	shl.b64 	%rd2067, %rd3427, 1;
	mul.hi.s64 	%rd2068, %rd2067, 4591774807899560583;
	shr.u64 	%rd2069, %rd2068, 63;
	shr.s64 	%rd2070, %rd2068, 58;
	add.s64 	%rd2071, %rd2070, %rd2069;
	mul.lo.s64 	%rd2072, %rd2071, 1157920892373161953;
	sub.s64 	%rd2073, %rd2067, %rd2072;
	setp.lt.s64 	%p333, %rd2073, 0;
	add.s64 	%rd2074, %rd2073, 1157920892373161953;
	selp.b64 	%rd3427, %rd2074, %rd2073, %p333;
	shr.u64 	%rd435, %rd3426, 1;
	setp.gt.u64 	%p334, %rd3426, 1;
	mov.u64 	%rd3426, %rd435;
	@%p334 bra 	$L__BB0_246;
	add.s64 	%rd2075, %rd3428, 3;
	mul.hi.s64 	%rd2076, %rd2075, 4591774807899560583;
	shr.u64 	%rd2077, %rd2076, 63;
	shr.s64 	%rd2078, %rd2076, 58;
	add.s64 	%rd2079, %rd2078, %rd2077;
	mul.lo.s64 	%rd2080, %rd2079, 1157920892373161953;
	sub.s64 	%rd3429, %rd2075, %rd2080;
$L__BB0_250:
	mul.hi.s64 	%rd2082, %rd414, 4591774807899560583;
	shr.u64 	%rd2083, %rd2082, 63;
	shr.s64 	%rd2084, %rd2082, 58;
	add.s64 	%rd2085, %rd2084, %rd2083;
	mul.lo.s64 	%rd2086, %rd2085, 1157920892373161953;
	sub.s64 	%rd2087, %rd414, %rd2086;
	setp.lt.s64 	%p335, %rd2087, 0;
	add.s64 	%rd2088, %rd2087, 1157920892373161953;
	selp.b64 	%rd3431, %rd2088, %rd2087, %p335;
	setp.lt.s64 	%p336, %rd3431, 1;
	mov.b64 	%rd3433, 0;
	@%p336 bra 	$L__BB0_255;
	mov.b64 	%rd3432, 2;
	mov.b64 	%rd3433, 0;
$L__BB0_252:
	and.b64  	%rd2091, %rd3431, 1;
	setp.eq.b64 	%p337, %rd2091, 1;
	not.pred 	%p338, %p337;
	@%p338 bra 	$L__BB0_254;
	add.s64 	%rd2092, %rd3433, %rd3432;
	mul.hi.s64 	%rd2093, %rd2092, 4591774807899560583;
	shr.u64 	%rd2094, %rd2093, 63;
	shr.s64 	%rd2095, %rd2093, 58;
	add.s64 	%rd2096, %rd2095, %rd2094;
	mul.lo.s64 	%rd2097, %rd2096, 1157920892373161953;
	sub.s64 	%rd2098, %rd2092, %rd2097;
	setp.lt.s64 	%p339, %rd2098, 0;
	add.s64 	%rd2099, %rd2098, 1157920892373161953;
	selp.b64 	%rd3433, %rd2099, %rd2098, %p339;
$L__BB0_254:
	shl.b64 	%rd2100, %rd3432, 1;
	mul.hi.s64 	%rd2101, %rd2100, 4591774807899560583;
	shr.u64 	%rd2102, %rd2101, 63;
	shr.s64 	%rd2103, %rd2101, 58;
	add.s64 	%rd2104, %rd2103, %rd2102;
	mul.lo.s64 	%rd2105, %rd2104, 1157920892373161953;
	sub.s64 	%rd2106, %rd2100, %rd2105;
	setp.lt.s64 	%p340, %rd2106, 0;
	add.s64 	%rd2107, %rd2106, 1157920892373161953;
	selp.b64 	%rd3432, %rd2107, %rd2106, %p340;
	shr.u64 	%rd445, %rd3431, 1;
	setp.gt.u64 	%p341, %rd3431, 1;
	mov.u64 	%rd3431, %rd445;
	@%p341 bra 	$L__BB0_252;
$L__BB0_255:
	setp.ne.s64 	%p342, %rd3433, 0;
	@%p342 bra 	$L__BB0_257;
	mov.u64 	%rd2228, $str$1;
	cvta.global.u64 	%rd2229, %rd2228;
	{ // callseq 5, 0
	.param .b64 param0;
	st.param.b64 	[param0], %rd2229;
	.param .b64 param1;
	st.param.b64 	[param1], 0;
	.param .b32 retval0;
	call.uni (retval0), 
	vprintf, 
	(
	param0, 
	param1
	);
	ld.param.b32 	%r54, [retval0];
	} // callseq 5
	mov.b16 	%rs81, 1;
	mov.b64 	%rd3507, 0;
	mov.u64 	%rd3506, %rd3507;
	bra.uni 	$L__BB0_290;
$L__BB0_257:
	mul.hi.s64 	%rd2111, %rd3433, 4591774807899560583;
	shr.u64 	%rd2112, %rd2111, 63;
	shr.s64 	%rd2113, %rd2111, 58;
	add.s64 	%rd2114, %rd2113, %rd2112;
	mul.lo.s64 	%rd2115, %rd2114, 1157920892373161953;
	sub.s64 	%rd2116, %rd3433, %rd2115;
	setp.lt.s64 	%p343, %rd2116, 0;
	add.s64 	%rd2117, %rd2116, 1157920892373161953;
	selp.b64 	%rd3438, %rd2117, %rd2116, %p343;
	mov.b64 	%rd3437, 1;
	mov.b64 	%rd3436, 1157920892373161953;
	mov.b64 	%rd3435, 0;
$L__BB0_258:
	mov.u64 	%rd450, %rd3436;
	mov.u64 	%rd448, %rd3435;
	or.b64  	%rd2118, %rd3438, %rd450;
	and.b64  	%rd2119, %rd2118, -4294967296;
	setp.ne.s64 	%p344, %rd2119, 0;
	@%p344 bra 	$L__BB0_260;
	cvt.u32.u64 	%r49, %rd450;
	cvt.u32.u64 	%r50, %rd3438;
	div.u32 	%r51, %r50, %r49;
	mul.lo.s32 	%r52, %r51, %r49;
	sub.s32 	%r53, %r50, %r52;
	cvt.u64.u32 	%rd3439, %r51;
	cvt.u64.u32 	%rd3436, %r53;
	bra.uni 	$L__BB0_261;
$L__BB0_260:
	div.s64 	%rd3439, %rd3438, %rd450;
	mul.lo.s64 	%rd2120, %rd3439, %rd450;
	sub.s64 	%rd3436, %rd3438, %rd2120;
$L__BB0_261:
	mul.lo.s64 	%rd2121, %rd3439, %rd448;
	sub.s64 	%rd3435, %rd3437, %rd2121;
	setp.ne.s64 	%p345, %rd3436, 0;
	mov.u64 	%rd3437, %rd448;
	mov.u64 	%rd3438, %rd450;
	@%p345 bra 	$L__BB0_258;
	mul.hi.s64 	%rd2123, %rd448, 4591774807899560583;
	shr.u64 	%rd2124, %rd2123, 63;
	shr.s64 	%rd2125, %rd2123, 58;
	add.s64 	%rd2126, %rd2125, %rd2124;
	mul.lo.s64 	%rd2127, %rd2126, 1157920892373161953;
	sub.s64 	%rd2128, %rd448, %rd2127;
	setp.lt.s64 	%p346, %rd2128, 0;
	add.s64 	%rd2129, %rd2128, 1157920892373161953;
	selp.b64 	%rd3442, %rd2129, %rd2128, %p346;
	setp.eq.s64 	%p347, %rd3442, 0;
	mov.b64 	%rd3455, 0;
	@%p347 bra 	$L__BB0_279;
	add.s64 	%rd2131, %rd3429, 1157920892373161953;
	setp.lt.s64 	%p348, %rd3429, 0;
	selp.b64 	%rd3443, %rd2131, %rd3429, %p348;
	mov.b64 	%rd3455, 0;
$L__BB0_264:
	and.b64  	%rd2132, %rd3442, 1;
	setp.eq.b64 	%p349, %rd2132, 1;
	not.pred 	%p350, %p349;
	@%p350 bra 	$L__BB0_266;
	add.s64 	%rd2133, %rd3455, %rd3443;
	mul.hi.s64 	%rd2134, %rd2133, 4591774807899560583;
	shr.u64 	%rd2135, %rd2134, 63;
	shr.s64 	%rd2136, %rd2134, 58;
	add.s64 	%rd2137, %rd2136, %rd2135;
	mul.lo.s64 	%rd2138, %rd2137, 1157920892373161953;
	sub.s64 	%rd2139, %rd2133, %rd2138;
	setp.lt.s64 	%p351, %rd2139, 0;
	add.s64 	%rd2140, %rd2139, 1157920892373161953;
	selp.b64 	%rd3455, %rd2140, %rd2139, %p351;
$L__BB0_266:
	shl.b64 	%rd2141, %rd3443, 1;
	mul.hi.s64 	%rd2142, %rd2141, 4591774807899560583;
	shr.u64 	%rd2143, %rd2142, 63;
	shr.s64 	%rd2144, %rd2142, 58;
	add.s64 	%rd2145, %rd2144, %rd2143;
	mul.lo.s64 	%rd2146, %rd2145, 1157920892373161953;
	sub.s64 	%rd2147, %rd2141, %rd2146;
	setp.lt.s64 	%p352, %rd2147, 0;
	add.s64 	%rd2148, %rd2147, 1157920892373161953;
	selp.b64 	%rd3443, %rd2148, %rd2147, %p352;
	shr.u64 	%rd467, %rd3442, 1;
	setp.lt.u64 	%p353, %rd3442, 2;
	mov.u64 	%rd3442, %rd467;
	@%p353 bra 	$L__BB0_279;
	bra.uni 	$L__BB0_264;
$L__BB0_267:
	sub.s64 	%rd1972, %rd417, %rd415;
	mul.hi.s64 	%rd1973, %rd1972, 4591774807899560583;
	shr.u64 	%rd1974, %rd1973, 63;
	shr.s64 	%rd1975, %rd1973, 58;
	add.s64 	%rd1976, %rd1975, %rd1974;
	mul.lo.s64 	%rd1977, %rd1976, 1157920892373161953;
	sub.s64 	%rd1978, %rd1972, %rd1977;
	setp.lt.s64 	%p310, %rd1978, 0;
	add.s64 	%rd1979, %rd1978, 1157920892373161953;
	selp.b64 	%rd468, %rd1979, %rd1978, %p310;
	setp.ne.s64 	%p311, %rd468, 0;
	@%p311 bra 	$L__BB0_269;
	mov.u64 	%rd2021, $str$2;
	cvta.global.u64 	%rd2022, %rd2021;
	{ // callseq 4, 0
	.param .b64 param0;
	st.param.b64 	[param0], %rd2022;
	.param .b64 param1;
	st.param.b64 	[param1], 0;
	.param .b32 retval0;
	call.uni (retval0), 
	vprintf, 
	(
	param0, 
	param1
	);
	ld.param.b32 	%r47, [retval0];
	} // callseq 4
	mov.b64 	%rd3506, 0;
	mov.b16 	%rs81, 1;
	mov.u64 	%rd3507, %rd3506;
	bra.uni 	$L__BB0_291;
$L__BB0_269:
	mul.hi.s64 	%rd1983, %rd468, 4591774807899560583;
	shr.u64 	%rd1984, %rd1983, 63;
	shr.s64 	%rd1985, %rd1983, 58;
	add.s64 	%rd1986, %rd1985, %rd1984;
	mul.lo.s64 	%rd1987, %rd1986, 1157920892373161953;
	sub.s64 	%rd1988, %rd468, %rd1987;
	setp.lt.s64 	%p312, %rd1988, 0;
	add.s64 	%rd1989, %rd1988, 1157920892373161953;
	selp.b64 	%rd3448, %rd1989, %rd1988, %p312;
	mov.b64 	%rd3447, 1;
	mov.b64 	%rd3446, 1157920892373161953;
	mov.b64 	%rd3445, 0;
$L__BB0_270:
	mov.u64 	%rd472, %rd3446;
	mov.u64 	%rd470, %rd3445;
	or.b64  	%rd1990, %rd3448, %rd472;
	and.b64  	%rd1991, %rd1990, -4294967296;
	setp.ne.s64 	%p313, %rd1991, 0;
	@%p313 bra 	$L__BB0_272;
	cvt.u32.u64 	%r42, %rd472;
	cvt.u32.u64 	%r43, %rd3448;
	div.u32 	%r44, %r43, %r42;
	mul.lo.s32 	%r45, %r44, %r42;
	sub.s32 	%r46, %r43, %r45;
	cvt.u64.u32 	%rd3449, %r44;
	cvt.u64.u32 	%rd3446, %r46;
	bra.uni 	$L__BB0_273;
$L__BB0_272:
	div.s64 	%rd3449, %rd3448, %rd472;
	mul.lo.s64 	%rd1992, %rd3449, %rd472;
	sub.s64 	%rd3446, %rd3448, %rd1992;
$L__BB0_273:
	mul.lo.s64 	%rd1993, %rd3449, %rd470;
	sub.s64 	%rd3445, %rd3447, %rd1993;
	setp.ne.s64 	%p314, %rd3446, 0;
	mov.u64 	%rd3447, %rd470;
	mov.u64 	%rd3448, %rd472;
	@%p314 bra 	$L__BB0_270;
	mul.hi.s64 	%rd1995, %rd470, 4591774807899560583;
	shr.u64 	%rd1996, %rd1995, 63;
	shr.s64 	%rd1997, %rd1995, 58;
	add.s64 	%rd1998, %rd1997, %rd1996;
	mul.lo.s64 	%rd1999, %rd1998, 1157920892373161953;
	sub.s64 	%rd2000, %rd470, %rd1999;
	setp.lt.s64 	%p315, %rd2000, 0;
	add.s64 	%rd2001, %rd2000, 1157920892373161953;
	selp.b64 	%rd3452, %rd2001, %rd2000, %p315;
	setp.eq.s64 	%p316, %rd3452, 0;
	mov.b64 	%rd3455, 0;
	@%p316 bra 	$L__BB0_279;
	sub.s64 	%rd2003, %rd416, %rd414;
	mul.hi.s64 	%rd2004, %rd2003, 4591774807899560583;
	shr.u64 	%rd2005, %rd2004, 63;
	shr.s64 	%rd2006, %rd2004, 58;
	add.s64 	%rd2007, %rd2006, %rd2005;
	mul.lo.s64 	%rd2008, %rd2007, 1157920892373161953;
	sub.s64 	%rd2009, %rd2003, %rd2008;
	add.s64 	%rd2010, %rd2009, 1157920892373161953;
	setp.lt.s64 	%p317, %rd2009, 0;
	selp.b64 	%rd3453, %rd2010, %rd2009, %p317;
	mov.b64 	%rd3455, 0;
$L__BB0_276:
	and.b64  	%rd2011, %rd3452, 1;
	setp.eq.b64 	%p318, %rd2011, 1;
	not.pred 	%p319, %p318;
	@%p319 bra 	$L__BB0_278;
	add.s64 	%rd2012, %rd3455, %rd3453;
	mul.hi.u64 	%rd2013, %rd2012, 4591774807899560583;
	shr.u64 	%rd2014, %rd2013, 58;
	mul.lo.s64 	%rd2015, %rd2014, 1157920892373161953;
	sub.s64 	%rd3455, %rd2012, %rd2015;
$L__BB0_278:
	shl.b64 	%rd2016, %rd3453, 1;
	mul.hi.u64 	%rd2017, %rd2016, 4591774807899560583;
	shr.u64 	%rd2018, %rd2017, 58;
	mul.lo.s64 	%rd2019, %rd2018, 1157920892373161953;
	sub.s64 	%rd3453, %rd2016, %rd2019;
	shr.u64 	%rd489, %rd3452, 1;
	setp.gt.u64 	%p320, %rd3452, 1;
	mov.u64 	%rd3452, %rd489;
	@%p320 bra 	$L__BB0_276;
$L__BB0_279:
	mul.hi.s64 	%rd2150, %rd3455, 4591774807899560583;
	shr.u64 	%rd2151, %rd2150, 63;
	shr.s64 	%rd2152, %rd2150, 58;
	add.s64 	%rd2153, %rd2152, %rd2151;
	mul.lo.s64 	%rd2154, %rd2153, 1157920892373161953;
	sub.s64 	%rd2155, %rd3455, %rd2154;
	setp.lt.s64 	%p354, %rd2155, 0;
	add.s64 	%rd2156, %rd2155, 1157920892373161953;
	selp.b64 	%rd3463, %rd2156, %rd2155, %p354;
	setp.lt.s64 	%p355, %rd3463, 1;
	mov.b64 	%rd3459, 0;
	@%p355 bra 	$L__BB0_284;
	mov.b64 	%rd3459, 0;
	mov.u64 	%rd3457, %rd3463;
	mov.u64 	%rd3458, %rd3463;
$L__BB0_281:
	and.b64  	%rd2158, %rd3457, 1;
	setp.eq.b64 	%p356, %rd2158, 1;
	not.pred 	%p357, %p356;
	@%p357 bra 	$L__BB0_283;
	add.s64 	%rd2159, %rd3459, %rd3458;
	mul.hi.s64 	%rd2160, %rd2159, 4591774807899560583;
	shr.u64 	%rd2161, %rd2160, 63;
	shr.s64 	%rd2162, %rd2160, 58;
	add.s64 	%rd2163, %rd2162, %rd2161;
	mul.lo.s64 	%rd2164, %rd2163, 1157920892373161953;
	sub.s64 	%rd2165, %rd2159, %rd2164;
	setp.lt.s64 	%p358, %rd2165, 0;
	add.s64 	%rd2166, %rd2165, 1157920892373161953;
	selp.b64 	%rd3459, %rd2166, %rd2165, %p358;
$L__BB0_283:
	shl.b64 	%rd2167, %rd3458, 1;
	mul.hi.s64 	%rd2168, %rd2167, 4591774807899560583;
	shr.u64 	%rd2169, %rd2168, 63;
	shr.s64 	%rd2170, %rd2168, 58;
	add.s64 	%rd2171, %rd2170, %rd2169;
	mul.lo.s64 	%rd2172, %rd2171, 1157920892373161953;
	sub.s64 	%rd2173, %rd2167, %rd2172;
	setp.lt.s64 	%p359, %rd2173, 0;
	add.s64 	%rd2174, %rd2173, 1157920892373161953;
	selp.b64 	%rd3458, %rd2174, %rd2173, %p359;
	shr.u64 	%rd498, %rd3457, 1;
	setp.gt.u64 	%p360, %rd3457, 1;
	mov.u64 	%rd3457, %rd498;
	@%p360 bra 	$L__BB0_281;
$L__BB0_284:
	add.s64 	%rd2176, %rd415, %rd417;
	mul.hi.s64 	%rd2177, %rd2176, 4591774807899560583;
	shr.u64 	%rd2178, %rd2177, 63;
	shr.s64 	%rd2179, %rd2177, 58;
	add.s64 	%rd2180, %rd2179, %rd2178;
	mul.lo.s64 	%rd2181, %rd2180, 1157920892373161953;
	sub.s64 	%rd2182, %rd2176, %rd2181;
	setp.lt.s64 	%p361, %rd2182, 0;
	add.s64 	%rd2183, %rd2182, 1157920892373161953;
	selp.b64 	%rd2184, %rd2183, %rd2182, %p361;
	sub.s64 	%rd2185, %rd3459, %rd2184;
	mul.hi.s64 	%rd2186, %rd2185, 4591774807899560583;
	shr.u64 	%rd2187, %rd2186, 63;
	shr.s64 	%rd2188, %rd2186, 58;
	add.s64 	%rd2189, %rd2188, %rd2187;
	mul.lo.s64 	%rd2190, %rd2189, 1157920892373161953;
	sub.s64 	%rd2191, %rd2185, %rd2190;
	setp.lt.s64 	%p362, %rd2191, 0;
	add.s64 	%rd2192, %rd2191, 1157920892373161953;
	selp.b64 	%rd3507, %rd2192, %rd2191, %p362;
	sub.s64 	%rd2193, %rd415, %rd3507;
	mul.hi.s64 	%rd2194, %rd2193, 4591774807899560583;
	shr.u64 	%rd2195, %rd2194, 63;
	shr.s64 	%rd2196, %rd2194, 58;
	add.s64 	%rd2197, %rd2196, %rd2195;
	mul.lo.s64 	%rd2198, %rd2197, 1157920892373161953;
	sub.s64 	%rd2199, %rd2193, %rd2198;
	setp.lt.s64 	%p363, %rd2199, 0;
	add.s64 	%rd2200, %rd2199, 1157920892373161953;
	selp.b64 	%rd3462, %rd2200, %rd2199, %p363;
	setp.eq.s64 	%p364, %rd3462, 0;
	mov.b64 	%rd3464, 0;
	@%p364 bra 	$L__BB0_289;
	mov.b64 	%rd3464, 0;
$L__BB0_286:
	and.b64  	%rd2202, %rd3462, 1;
	setp.eq.b64 	%p365, %rd2202, 1;
	not.pred 	%p366, %p365;
	@%p366 bra 	$L__BB0_288;
	add.s64 	%rd2203, %rd3464, %rd3463;
	mul.hi.s64 	%rd2204, %rd2203, 4591774807899560583;
	shr.u64 	%rd2205, %rd2204, 63;
	shr.s64 	%rd2206, %rd2204, 58;
	add.s64 	%rd2207, %rd2206, %rd2205;
	mul.lo.s64 	%rd2208, %rd2207, 1157920892373161953;
	sub.s64 	%rd2209, %rd2203, %rd2208;
	setp.lt.s64 	%p367, %rd2209, 0;
	add.s64 	%rd2210, %rd2209, 1157920892373161953;
	selp.b64 	%rd3464, %rd2210, %rd2209, %p367;
$L__BB0_288:
	shl.b64 	%rd2211, %rd3463, 1;
	mul.hi.s64 	%rd2212, %rd2211, 4591774807899560583;
	shr.u64 	%rd2213, %rd2212, 63;
	shr.s64 	%rd2214, %rd2212, 58;
	add.s64 	%rd2215, %rd2214, %rd2213;
	mul.lo.s64 	%rd2216, %rd2215, 1157920892373161953;
	sub.s64 	%rd2217, %rd2211, %rd2216;
	setp.lt.s64 	%p368, %rd2217, 0;
	add.s64 	%rd2218, %rd2217, 1157920892373161953;
	selp.b64 	%rd3463, %rd2218, %rd2217, %p368;
	shr.u64 	%rd508, %rd3462, 1;
	setp.gt.u64 	%p369, %rd3462, 1;
	mov.u64 	%rd3462, %rd508;
	@%p369 bra 	$L__BB0_286;
$L__BB0_289:
	sub.s64 	%rd2219, %rd3464, %rd414;
	mul.hi.s64 	%rd2220, %rd2219, 4591774807899560583;
	shr.u64 	%rd2221, %rd2220, 63;
	shr.s64 	%rd2222, %rd2220, 58;
	add.s64 	%rd2223, %rd2222, %rd2221;
	mul.lo.s64 	%rd2224, %rd2223, 1157920892373161953;
	sub.s64 	%rd2225, %rd2219, %rd2224;
	setp.lt.s64 	%p370, %rd2225, 0;
	add.s64 	%rd2226, %rd2225, 1157920892373161953;
	selp.b64 	%rd3506, %rd2226, %rd2225, %p370;
	mov.b16 	%rs81, 0;
$L__BB0_290:
	and.b16  	%rs47, %rs8, 255;
	setp.ne.s16 	%p371, %rs47, 0;
	mov.b16 	%rs82, 1;
	mov.u64 	%rd3508, %rd417;
	mov.u64 	%rd3509, %rd416;
	@%p371 bra 	$L__BB0_333;
$L__BB0_291:
	mul.hi.s64 	%rd2231, %rd416, 4591774807899560583;
	shr.u64 	%rd2232, %rd2231, 63;
	shr.s64 	%rd2233, %rd2231, 58;
	add.s64 	%rd2234, %rd2233, %rd2232;
	mul.lo.s64 	%rd2235, %rd2234, 1157920892373161953;
	sub.s64 	%rd515, %rd416, %rd2235;
	setp.gt.s64 	%p372, %rd515, 0;
	selp.b64 	%rd2236, 1157920892373161953, 0, %p372;
	sub.s64 	%rd2237, %rd2236, %rd515;
	setp.eq.s64 	%p373, %rd416, %rd2237;
	mov.b16 	%rs82, 1;
	mov.b64 	%rd3508, 0;
	mov.u64 	%rd3509, %rd3508;
	@%p373 bra 	$L__BB0_333;
	mul.hi.s64 	%rd2239, %rd417, 4591774807899560583;
	shr.u64 	%rd2240, %rd2239, 63;
	shr.s64 	%rd2241, %rd2239, 58;
	add.s64 	%rd2242, %rd2241, %rd2240;
	mul.lo.s64 	%rd2243, %rd2242, 1157920892373161953;
	sub.s64 	%rd2244, %rd417, %rd2243;
	setp.lt.s64 	%p374, %rd2244, 0;
	add.s64 	%rd2245, %rd2244, 1157920892373161953;
	selp.b64 	%rd3471, %rd2245, %rd2244, %p374;
	setp.lt.s64 	%p375, %rd3471, 1;
	mov.b64 	%rd3474, 0;
	@%p375 bra 	$L__BB0_298;
	mov.b64 	%rd3473, 0;
	mov.u64 	%rd3472, %rd3471;
$L__BB0_294:
	and.b64  	%rd2247, %rd3471, 1;
	setp.eq.b64 	%p376, %rd2247, 1;
	not.pred 	%p377, %p376;
	@%p377 bra 	$L__BB0_296;
	add.s64 	%rd2248, %rd3473, %rd3472;
	mul.hi.s64 	%rd2249, %rd2248, 4591774807899560583;
	shr.u64 	%rd2250, %rd2249, 63;
	shr.s64 	%rd2251, %rd2249, 58;
	add.s64 	%rd2252, %rd2251, %rd2250;
	mul.lo.s64 	%rd2253, %rd2252, 1157920892373161953;
	sub.s64 	%rd2254, %rd2248, %rd2253;
	setp.lt.s64 	%p378, %rd2254, 0;
	add.s64 	%rd2255, %rd2254, 1157920892373161953;
	selp.b64 	%rd3473, %rd2255, %rd2254, %p378;
$L__BB0_296:
	shl.b64 	%rd2256, %rd3472, 1;
	mul.hi.s64 	%rd2257, %rd2256, 4591774807899560583;
	shr.u64 	%rd2258, %rd2257, 63;
	shr.s64 	%rd2259, %rd2257, 58;
	add.s64 	%rd2260, %rd2259, %rd2258;
	mul.lo.s64 	%rd2261, %rd2260, 1157920892373161953;
	sub.s64 	%rd2262, %rd2256, %rd2261;
	setp.lt.s64 	%p379, %rd2262, 0;
	add.s64 	%rd2263, %rd2262, 1157920892373161953;
	selp.b64 	%rd3472, %rd2263, %rd2262, %p379;
	shr.u64 	%rd523, %rd3471, 1;
	setp.gt.u64 	%p380, %rd3471, 1;
	mov.u64 	%rd3471, %rd523;
	@%p380 bra 	$L__BB0_294;
	mul.hi.s64 	%rd2264, %rd3473, 4591774807899560583;
	shr.u64 	%rd2265, %rd2264, 63;
	shr.s64 	%rd2266, %rd2264, 58;
	add.s64 	%rd2267, %rd2266, %rd2265;
	mul.lo.s64 	%rd2268, %rd2267, 1157920892373161953;
	sub.s64 	%rd3474, %rd3473, %rd2268;
$L__BB0_298:
	setp.lt.s64 	%p381, %rd3474, 0;
	add.s64 	%rd2270, %rd3474, 1157920892373161953;
	selp.b64 	%rd3476, %rd2270, %rd3474, %p381;
	setp.lt.s64 	%p382, %rd3476, 1;
	mov.b64 	%rd3479, 3;
	@%p382 bra 	$L__BB0_304;
	mov.b64 	%rd3477, 3;
	mov.b64 	%rd3478, 0;
$L__BB0_300:
	and.b64  	%rd2273, %rd3476, 1;
	setp.eq.b64 	%p383, %rd2273, 1;
	not.pred 	%p384, %p383;
	@%p384 bra 	$L__BB0_302;
	add.s64 	%rd2274, %rd3478, %rd3477;
	mul.hi.s64 	%rd2275, %rd2274, 4591774807899560583;
	shr.u64 	%rd2276, %rd2275, 63;
	shr.s64 	%rd2277, %rd2275, 58;
	add.s64 	%rd2278, %rd2277, %rd2276;
	mul.lo.s64 	%rd2279, %rd2278, 1157920892373161953;
	sub.s64 	%rd2280, %rd2274, %rd2279;
	setp.lt.s64 	%p385, %rd2280, 0;
	add.s64 	%rd2281, %rd2280, 1157920892373161953;
	selp.b64 	%rd3478, %rd2281, %rd2280, %p385;
$L__BB0_302:
	shl.b64 	%rd2282, %rd3477, 1;
	mul.hi.s64 	%rd2283, %rd2282, 4591774807899560583;
	shr.u64 	%rd2284, %rd2283, 63;
	shr.s64 	%rd2285, %rd2283, 58;
	add.s64 	%rd2286, %rd2285, %rd2284;
	mul.lo.s64 	%rd2287, %rd2286, 1157920892373161953;
	sub.s64 	%rd2288, %rd2282, %rd2287;
	setp.lt.s64 	%p386, %rd2288, 0;
	add.s64 	%rd2289, %rd2288, 1157920892373161953;
	selp.b64 	%rd3477, %rd2289, %rd2288, %p386;
	shr.u64 	%rd533, %rd3476, 1;
	setp.gt.u64 	%p387, %rd3476, 1;
	mov.u64 	%rd3476, %rd533;
	@%p387 bra 	$L__BB0_300;
	add.s64 	%rd2290, %rd3478, 3;
	mul.hi.s64 	%rd2291, %rd2290, 4591774807899560583;
	shr.u64 	%rd2292, %rd2291, 63;
	shr.s64 	%rd2293, %rd2291, 58;
	add.s64 	%rd2294, %rd2293, %rd2292;
	mul.lo.s64 	%rd2295, %rd2294, 1157920892373161953;
	sub.s64 	%rd3479, %rd2290, %rd2295;
$L__BB0_304:
	setp.lt.s64 	%p388, %rd515, 0;
	add.s64 	%rd2297, %rd515, 1157920892373161953;
	selp.b64 	%rd3481, %rd2297, %rd515, %p388;
	setp.lt.s64 	%p389, %rd3481, 1;
	mov.b64 	%rd3483, 0;
	@%p389 bra 	$L__BB0_309;
	mov.b64 	%rd3482, 2;
	mov.b64 	%rd3483, 0;
$L__BB0_306:
	and.b64  	%rd2300, %rd3481, 1;
	setp.eq.b64 	%p390, %rd2300, 1;
	not.pred 	%p391, %p390;
	@%p391 bra 	$L__BB0_308;
	add.s64 	%rd2301, %rd3483, %rd3482;
	mul.hi.s64 	%rd2302, %rd2301, 4591774807899560583;
	shr.u64 	%rd2303, %rd2302, 63;
	shr.s64 	%rd2304, %rd2302, 58;
	add.s64 	%rd2305, %rd2304, %rd2303;
	mul.lo.s64 	%rd2306, %rd2305, 1157920892373161953;
	sub.s64 	%rd2307, %rd2301, %rd2306;
	setp.lt.s64 	%p392, %rd2307, 0;
	add.s64 	%rd2308, %rd2307, 1157920892373161953;
	selp.b64 	%rd3483, %rd2308, %rd2307, %p392;
$L__BB0_308:
	shl.b64 	%rd2309, %rd3482, 1;
	mul.hi.s64 	%rd2310, %rd2309, 4591774807899560583;
	shr.u64 	%rd2311, %rd2310, 63;
	shr.s64 	%rd2312, %rd2310, 58;
	add.s64 	%rd2313, %rd2312, %rd2311;
	mul.lo.s64 	%rd2314, %rd2313, 1157920892373161953;
	sub.s64 	%rd2315, %rd2309, %rd2314;
	setp.lt.s64 	%p393, %rd2315, 0;
	add.s64 	%rd2316, %rd2315, 1157920892373161953;
	selp.b64 	%rd3482, %rd2316, %rd2315, %p393;
	shr.u64 	%rd543, %rd3481, 1;
	setp.gt.u64 	%p394, %rd3481, 1;
	mov.u64 	%rd3481, %rd543;
	@%p394 bra 	$L__BB0_306;
$L__BB0_309:
	setp.ne.s64 	%p395, %rd3483, 0;
	@%p395 bra 	$L__BB0_311;
	mov.u64 	%rd2436, $str$1;
	cvta.global.u64 	%rd2437, %rd2436;
	{ // callseq 6, 0
	.param .b64 param0;
	st.param.b64 	[param0], %rd2437;
	.param .b64 param1;
	st.param.b64 	[param1], 0;
	.param .b32 retval0;
	call.uni (retval0), 
	vprintf, 
	(
	param0, 
	param1
	);
	ld.param.b32 	%r61, [retval0];
	} // callseq 6
	mov.b64 	%rd3508, 0;
	mov.u64 	%rd3509, %rd3508;
	bra.uni 	$L__BB0_333;
$L__BB0_311:
	mul.hi.s64 	%rd2320, %rd3483, 4591774807899560583;
	shr.u64 	%rd2321, %rd2320, 63;
	shr.s64 	%rd2322, %rd2320, 58;
	add.s64 	%rd2323, %rd2322, %rd2321;
	mul.lo.s64 	%rd2324, %rd2323, 1157920892373161953;
	sub.s64 	%rd2325, %rd3483, %rd2324;
	setp.lt.s64 	%p396, %rd2325, 0;
	add.s64 	%rd2326, %rd2325, 1157920892373161953;
	selp.b64 	%rd3488, %rd2326, %rd2325, %p396;
	mov.b64 	%rd3487, 1;
	mov.b64 	%rd3486, 1157920892373161953;
	mov.b64 	%rd3485, 0;
$L__BB0_312:
	mov.u64 	%rd548, %rd3486;
	mov.u64 	%rd546, %rd3485;
	or.b64  	%rd2327, %rd3488, %rd548;
	and.b64  	%rd2328, %rd2327, -4294967296;
	setp.ne.s64 	%p397, %rd2328, 0;
	@%p397 bra 	$L__BB0_314;
	cvt.u32.u64 	%r56, %rd548;
	cvt.u32.u64 	%r57, %rd3488;
	div.u32 	%r58, %r57, %r56;
	mul.lo.s32 	%r59, %r58, %r56;
	sub.s32 	%r60, %r57, %r59;
	cvt.u64.u32 	%rd3489, %r58;
	cvt.u64.u32 	%rd3486, %r60;
	bra.uni 	$L__BB0_315;
$L__BB0_314:
	div.s64 	%rd3489, %rd3488, %rd548;
	mul.lo.s64 	%rd2329, %rd3489, %rd548;
	sub.s64 	%rd3486, %rd3488, %rd2329;
$L__BB0_315:
	mul.lo.s64 	%rd2330, %rd3489, %rd546;
	sub.s64 	%rd3485, %rd3487, %rd2330;
	setp.ne.s64 	%p398, %rd3486, 0;
	mov.u64 	%rd3487, %rd546;
	mov.u64 	%rd3488, %rd548;
	@%p398 bra 	$L__BB0_312;
	mul.hi.s64 	%rd2332, %rd546, 4591774807899560583;
	shr.u64 	%rd2333, %rd2332, 63;
	shr.s64 	%rd2334, %rd2332, 58;
	add.s64 	%rd2335, %rd2334, %rd2333;
	mul.lo.s64 	%rd2336, %rd2335, 1157920892373161953;
	sub.s64 	%rd2337, %rd546, %rd2336;
	setp.lt.s64 	%p399, %rd2337, 0;
	add.s64 	%rd2338, %rd2337, 1157920892373161953;
	selp.b64 	%rd3492, %rd2338, %rd2337, %p399;
	setp.eq.s64 	%p400, %rd3492, 0;
	mov.b64 	%rd3495, 0;
	@%p400 bra 	$L__BB0_322;
	add.s64 	%rd2340, %rd3479, 1157920892373161953;
	setp.lt.s64 	%p401, %rd3479, 0;
	selp.b64 	%rd3493, %rd2340, %rd3479, %p401;
	mov.b64 	%rd3494, 0;
$L__BB0_318:
	and.b64  	%rd2341, %rd3492, 1;
	setp.eq.b64 	%p402, %rd2341, 1;
	not.pred 	%p403, %p402;
	@%p403 bra 	$L__BB0_320;
	add.s64 	%rd2342, %rd3494, %rd3493;
	mul.hi.s64 	%rd2343, %rd2342, 4591774807899560583;
	shr.u64 	%rd2344, %rd2343, 63;
	shr.s64 	%rd2345, %rd2343, 58;
	add.s64 	%rd2346, %rd2345, %rd2344;
	mul.lo.s64 	%rd2347, %rd2346, 1157920892373161953;
	sub.s64 	%rd2348, %rd2342, %rd2347;
	setp.lt.s64 	%p404, %rd2348, 0;
	add.s64 	%rd2349, %rd2348, 1157920892373161953;
	selp.b64 	%rd3494, %rd2349, %rd2348, %p404;
$L__BB0_320:
	shl.b64 	%rd2350, %rd3493, 1;
	mul.hi.s64 	%rd2351, %rd2350, 4591774807899560583;
	shr.u64 	%rd2352, %rd2351, 63;
	shr.s64 	%rd2353, %rd2351, 58;
	add.s64 	%rd2354, %rd2353, %rd2352;
	mul.lo.s64 	%rd2355, %rd2354, 1157920892373161953;
	sub.s64 	%rd2356, %rd2350, %rd2355;
	setp.lt.s64 	%p405, %rd2356, 0;
	add.s64 	%rd2357, %rd2356, 1157920892373161953;
	selp.b64 	%rd3493, %rd2357, %rd2356, %p405;
	shr.u64 	%rd565, %rd3492, 1;
	setp.gt.u64 	%p406, %rd3492, 1;
	mov.u64 	%rd3492, %rd565;
	@%p406 bra 	$L__BB0_318;
	mul.hi.s64 	%rd2358, %rd3494, 4591774807899560583;
	shr.u64 	%rd2359, %rd2358, 63;
	shr.s64 	%rd2360, %rd2358, 58;
	add.s64 	%rd2361, %rd2360, %rd2359;
	mul.lo.s64 	%rd2362, %rd2361, 1157920892373161953;
	sub.s64 	%rd3495, %rd3494, %rd2362;
$L__BB0_322:
	setp.lt.s64 	%p407, %rd3495, 0;
	add.s64 	%rd2364, %rd3495, 1157920892373161953;
	selp.b64 	%rd3503, %rd2364, %rd3495, %p407;
	setp.lt.s64 	%p408, %rd3503, 1;
	mov.b64 	%rd3499, 0;
	@%p408 bra 	$L__BB0_327;
	mov.b64 	%rd3499, 0;
	mov.u64 	%rd3497, %rd3503;
	mov.u64 	%rd3498, %rd3503;
$L__BB0_324:
	and.b64  	%rd2366, %rd3497, 1;
	setp.eq.b64 	%p409, %rd2366, 1;
	not.pred 	%p410, %p409;
	@%p410 bra 	$L__BB0_326;
	add.s64 	%rd2367, %rd3499, %rd3498;
	mul.hi.s64 	%rd2368, %rd2367, 4591774807899560583;
	shr.u64 	%rd2369, %rd2368, 63;
	shr.s64 	%rd2370, %rd2368, 58;
	add.s64 	%rd2371, %rd2370, %rd2369;
	mul.lo.s64 	%rd2372, %rd2371, 1157920892373161953;
	sub.s64 	%rd2373, %rd2367, %rd2372;
	setp.lt.s64 	%p411, %rd2373, 0;
	add.s64 	%rd2374, %rd2373, 1157920892373161953;
	selp.b64 	%rd3499, %rd2374, %rd2373, %p411;
$L__BB0_326:
	shl.b64 	%rd2375, %rd3498, 1;
	mul.hi.s64 	%rd2376, %rd2375, 4591774807899560583;
	shr.u64 	%rd2377, %rd2376, 63;
	shr.s64 	%rd2378, %rd2376, 58;
	add.s64 	%rd2379, %rd2378, %rd2377;
	mul.lo.s64 	%rd2380, %rd2379, 1157920892373161953;
	sub.s64 	%rd2381, %rd2375, %rd2380;
	setp.lt.s64 	%p412, %rd2381, 0;
	add.s64 	%rd2382, %rd2381, 1157920892373161953;
	selp.b64 	%rd3498, %rd2382, %rd2381, %p412;
	shr.u64 	%rd575, %rd3497, 1;
	setp.gt.u64 	%p413, %rd3497, 1;
	mov.u64 	%rd3497, %rd575;
	@%p413 bra 	$L__BB0_324;
$L__BB0_327:
	shl.b64 	%rd2384, %rd417, 1;
	mul.hi.s64 	%rd2385, %rd2384, 4591774807899560583;
	shr.u64 	%rd2386, %rd2385, 63;
	shr.s64 	%rd2387, %rd2385, 58;
	add.s64 	%rd2388, %rd2387, %rd2386;
	mul.lo.s64 	%rd2389, %rd2388, 1157920892373161953;
	sub.s64 	%rd2390, %rd2384, %rd2389;
	setp.lt.s64 	%p414, %rd2390, 0;
	add.s64 	%rd2391, %rd2390, 1157920892373161953;
	selp.b64 	%rd2392, %rd2391, %rd2390, %p414;
	sub.s64 	%rd2393, %rd3499, %rd2392;
	mul.hi.s64 	%rd2394, %rd2393, 4591774807899560583;
	shr.u64 	%rd2395, %rd2394, 63;
	shr.s64 	%rd2396, %rd2394, 58;
	add.s64 	%rd2397, %rd2396, %rd2395;
	mul.lo.s64 	%rd2398, %rd2397, 1157920892373161953;
	sub.s64 	%rd2399, %rd2393, %rd2398;
	setp.lt.s64 	%p415, %rd2399, 0;
	add.s64 	%rd2400, %rd2399, 1157920892373161953;
	selp.b64 	%rd3508, %rd2400, %rd2399, %p415;
	sub.s64 	%rd2401, %rd417, %rd3508;
	mul.hi.s64 	%rd2402, %rd2401, 4591774807899560583;
	shr.u64 	%rd2403, %rd2402, 63;
	shr.s64 	%rd2404, %rd2402, 58;
	add.s64 	%rd2405, %rd2404, %rd2403;
	mul.lo.s64 	%rd2406, %rd2405, 1157920892373161953;
	sub.s64 	%rd2407, %rd2401, %rd2406;
	setp.lt.s64 	%p416, %rd2407, 0;
	add.s64 	%rd2408, %rd2407, 1157920892373161953;
	selp.b64 	%rd3502, %rd2408, %rd2407, %p416;
	setp.eq.s64 	%p417, %rd3502, 0;
	mov.b64 	%rd3504, 0;
	@%p417 bra 	$L__BB0_332;
	mov.b64 	%rd3504, 0;
$L__BB0_329:
	and.b64  	%rd2410, %rd3502, 1;
	setp.eq.b64 	%p418, %rd2410, 1;
	not.pred 	%p419, %p418;
	@%p419 bra 	$L__BB0_331;
	add.s64 	%rd2411, %rd3504, %rd3503;
	mul.hi.s64 	%rd2412, %rd2411, 4591774807899560583;
	shr.u64 	%rd2413, %rd2412, 63;
	shr.s64 	%rd2414, %rd2412, 58;
	add.s64 	%rd2415, %rd2414, %rd2413;
	mul.lo.s64 	%rd2416, %rd2415, 1157920892373161953;
	sub.s64 	%rd2417, %rd2411, %rd2416;
	setp.lt.s64 	%p420, %rd2417, 0;
	add.s64 	%rd2418, %rd2417, 1157920892373161953;
	selp.b64 	%rd3504, %rd2418, %rd2417, %p420;
$L__BB0_331:
	shl.b64 	%rd2419, %rd3503, 1;
	mul.hi.s64 	%rd2420, %rd2419, 4591774807899560583;
	shr.u64 	%rd2421, %rd2420, 63;
	shr.s64 	%rd2422, %rd2420, 58;
	add.s64 	%rd2423, %rd2422, %rd2421;
	mul.lo.s64 	%rd2424, %rd2423, 1157920892373161953;
	sub.s64 	%rd2425, %rd2419, %rd2424;
	setp.lt.s64 	%p421, %rd2425, 0;
	add.s64 	%rd2426, %rd2425, 1157920892373161953;
	selp.b64 	%rd3503, %rd2426, %rd2425, %p421;
	shr.u64 	%rd585, %rd3502, 1;
	setp.gt.u64 	%p422, %rd3502, 1;
	mov.u64 	%rd3502, %rd585;
	@%p422 bra 	$L__BB0_329;
$L__BB0_332:
	sub.s64 	%rd2427, %rd3504, %rd416;
	mul.hi.s64 	%rd2428, %rd2427, 4591774807899560583;
	shr.u64 	%rd2429, %rd2428, 63;
	shr.s64 	%rd2430, %rd2428, 58;
	add.s64 	%rd2431, %rd2430, %rd2429;
	mul.lo.s64 	%rd2432, %rd2431, 1157920892373161953;
	sub.s64 	%rd2433, %rd2427, %rd2432;
	setp.lt.s64 	%p423, %rd2433, 0;
	add.s64 	%rd2434, %rd2433, 1157920892373161953;
	selp.b64 	%rd3509, %rd2434, %rd2433, %p423;
	mov.b16 	%rs82, 0;
$L__BB0_333:
	shr.u64 	%rd3415, %rd413, 1;
	setp.gt.u64 	%p424, %rd413, 1;
	@%p424 bra 	$L__BB0_232;
	ld.param.u64 	%rd3510, [_Z18ecc_encrypt_kernelPxixP7ECPointS__param_2];
	st.global.u64 	[%rd412], %rd3507;
	st.global.u64 	[%rd412+8], %rd3506;
	st.global.u8 	[%rd412+16], %rs81;
	mov.b64 	%rd3601, 0;
	mov.b16 	%rs87, 1;
	mov.u64 	%rd3602, %rd3601;
$L__BB0_335:
	mov.u64 	%rd597, %rd3287;
	mov.u64 	%rd596, %rd3288;
	mov.u16 	%rs14, %rs75;
	mov.u64 	%rd595, %rd3602;
	mov.u64 	%rd594, %rd3601;
	mov.u64 	%rd593, %rd3510;
	and.b64  	%rd2439, %rd593, 1;
	setp.eq.b64 	%p425, %rd2439, 1;
	not.pred 	%p426, %p425;
	@%p426 bra 	$L__BB0_393;
	and.b16  	%rs52, %rs87, 255;
	setp.ne.s16 	%p427, %rs52, 0;
	mov.u64 	%rd3602, %rd597;
	mov.u64 	%rd3601, %rd596;
	mov.u16 	%rs87, %rs14;
	@%p427 bra 	$L__BB0_393;
	and.b16  	%rs55, %rs14, 255;
	setp.ne.s16 	%p428, %rs55, 0;
	mov.b16 	%rs75, 1;
	mov.b16 	%rs87, 0;
	mov.u64 	%rd3601, %rd594;
	mov.u64 	%rd3602, %rd595;
	mov.u64 	%rd3287, %rd597;
	mov.u64 	%rd3288, %rd596;
	@%p428 bra 	$L__BB0_436;
	setp.ne.s64 	%p429, %rd597, %rd595;
	@%p429 bra 	$L__BB0_340;
	mul.hi.s64 	%rd2441, %rd596, 4591774807899560583;
	shr.u64 	%rd2442, %rd2441, 63;
	shr.s64 	%rd2443, %rd2441, 58;
	add.s64 	%rd2444, %rd2443, %rd2442;
	mul.lo.s64 	%rd2445, %rd2444, 1157920892373161953;
	sub.s64 	%rd2446, %rd596, %rd2445;
	setp.gt.s64 	%p430, %rd2446, 0;
	selp.b64 	%rd2447, 1157920892373161953, 0, %p430;
	sub.s64 	%rd2448, %rd2447, %rd2446;
	setp.eq.s64 	%p431, %rd594, %rd2448;
	mov.b64 	%rd3601, 0;
	mov.b16 	%rs87, 1;
	mov.u64 	%rd3602, %rd3601;
	@%p431 bra 	$L__BB0_394;
$L__BB0_340:
	setp.ne.s64 	%p432, %rd597, %rd595;
	setp.ne.s64 	%p433, %rd596, %rd594;
	or.pred  	%p434, %p432, %p433;
	@%p434 bra 	$L__BB0_370;
	mul.hi.s64 	%rd2501, %rd595, 4591774807899560583;
	shr.u64 	%rd2502, %rd2501, 63;
	shr.s64 	%rd2503, %rd2501, 58;
	add.s64 	%rd2504, %rd2503, %rd2502;
	mul.lo.s64 	%rd2505, %rd2504, 1157920892373161953;
	sub.s64 	%rd2506, %rd595, %rd2505;
	setp.lt.s64 	%p446, %rd2506, 0;
	add.s64 	%rd2507, %rd2506, 1157920892373161953;
	selp.b64 	%rd3516, %rd2507, %rd2506, %p446;
	setp.lt.s64 	%p447, %rd3516, 1;
	mov.b64 	%rd3519, 0;
	@%p447 bra 	$L__BB0_347;
	mov.b64 	%rd3518, 0;
	mov.u64 	%rd3517, %rd3516;
$L__BB0_343:
	and.b64  	%rd2509, %rd3516, 1;
	setp.eq.b64 	%p448, %rd2509, 1;
	not.pred 	%p449, %p448;
	@%p449 bra 	$L__BB0_345;
	add.s64 	%rd2510, %rd3518, %rd3517;
	mul.hi.s64 	%rd2511, %rd2510, 4591774807899560583;
	shr.u64 	%rd2512, %rd2511, 63;
	shr.s64 	%rd2513, %rd2511, 58;
	add.s64 	%rd2514, %rd2513, %rd2512;
	mul.lo.s64 	%rd2515, %rd2514, 1157920892373161953;
	sub.s64 	%rd2516, %rd2510, %rd2515;
	setp.lt.s64 	%p450, %rd2516, 0;
	add.s64 	%rd2517, %rd2516, 1157920892373161953;
	selp.b64 	%rd3518, %rd2517, %rd2516, %p450;
$L__BB0_345:
	shl.b64 	%rd2518, %rd3517, 1;
	mul.hi.s64 	%rd2519, %rd2518, 4591774807899560583;
	shr.u64 	%rd2520, %rd2519, 63;
	shr.s64 	%rd2521, %rd2519, 58;
	add.s64 	%rd2522, %rd2521, %rd2520;
	mul.lo.s64 	%rd2523, %rd2522, 1157920892373161953;
	sub.s64 	%rd2524, %rd2518, %rd2523;
	setp.lt.s64 	%p451, %rd2524, 0;
	add.s64 	%rd2525, %rd2524, 1157920892373161953;
	selp.b64 	%rd3517, %rd2525, %rd2524, %p451;
	shr.u64 	%rd605, %rd3516, 1;
	setp.gt.u64 	%p452, %rd3516, 1;
	mov.u64 	%rd3516, %rd605;
	@%p452 bra 	$L__BB0_343;
	mul.hi.s64 	%rd2526, %rd3518, 4591774807899560583;
	shr.u64 	%rd2527, %rd2526, 63;
	shr.s64 	%rd2528, %rd2526, 58;
	add.s64 	%rd2529, %rd2528, %rd2527;
	mul.lo.s64 	%rd2530, %rd2529, 1157920892373161953;
	sub.s64 	%rd3519, %rd3518, %rd2530;
$L__BB0_347:
	setp.lt.s64 	%p453, %rd3519, 0;
	add.s64 	%rd2532, %rd3519, 1157920892373161953;
	selp.b64 	%rd3521, %rd2532, %rd3519, %p453;
	setp.lt.s64 	%p454, %rd3521, 1;
	mov.b64 	%rd3524, 3;
	@%p454 bra 	$L__BB0_353;
	mov.b64 	%rd3522, 3;
	mov.b64 	%rd3523, 0;
$L__BB0_349:
	and.b64  	%rd2535, %rd3521, 1;
	setp.eq.b64 	%p455, %rd2535, 1;
	not.pred 	%p456, %p455;
	@%p456 bra 	$L__BB0_351;
	add.s64 	%rd2536, %rd3523, %rd3522;
	mul.hi.s64 	%rd2537, %rd2536, 4591774807899560583;
	shr.u64 	%rd2538, %rd2537, 63;
	shr.s64 	%rd2539, %rd2537, 58;
	add.s64 	%rd2540, %rd2539, %rd2538;
	mul.lo.s64 	%rd2541, %rd2540, 1157920892373161953;
	sub.s64 	%rd2542, %rd2536, %rd2541;
	setp.lt.s64 	%p457, %rd2542, 0;
	add.s64 	%rd2543, %rd2542, 1157920892373161953;
	selp.b64 	%rd3523, %rd2543, %rd2542, %p457;
$L__BB0_351:
	shl.b64 	%rd2544, %rd3522, 1;
	mul.hi.s64 	%rd2545, %rd2544, 4591774807899560583;
	shr.u64 	%rd2546, %rd2545, 63;
	shr.s64 	%rd2547, %rd2545, 58;
	add.s64 	%rd2548, %rd2547, %rd2546;
	mul.lo.s64 	%rd2549, %rd2548, 1157920892373161953;
	sub.s64 	%rd2550, %rd2544, %rd2549;
	setp.lt.s64 	%p458, %rd2550, 0;
	add.s64 	%rd2551, %rd2550, 1157920892373161953;
	selp.b64 	%rd3522, %rd2551, %rd2550, %p458;
	shr.u64 	%rd615, %rd3521, 1;
	setp.gt.u64 	%p459, %rd3521, 1;
	mov.u64 	%rd3521, %rd615;
	@%p459 bra 	$L__BB0_349;
	add.s64 	%rd2552, %rd3523, 3;
	mul.hi.s64 	%rd2553, %rd2552, 4591774807899560583;
	shr.u64 	%rd2554, %rd2553, 63;
	shr.s64 	%rd2555, %rd2553, 58;
	add.s64 	%rd2556, %rd2555, %rd2554;
	mul.lo.s64 	%rd2557, %rd2556, 1157920892373161953;
	sub.s64 	%rd3524, %rd2552, %rd2557;
$L__BB0_353:
	mul.hi.s64 	%rd2559, %rd594, 4591774807899560583;
	shr.u64 	%rd2560, %rd2559, 63;
	shr.s64 	%rd2561, %rd2559, 58;
	add.s64 	%rd2562, %rd2561, %rd2560;
	mul.lo.s64 	%rd2563, %rd2562, 1157920892373161953;
	sub.s64 	%rd2564, %rd594, %rd2563;
	setp.lt.s64 	%p460, %rd2564, 0;
	add.s64 	%rd2565, %rd2564, 1157920892373161953;
	selp.b64 	%rd3526, %rd2565, %rd2564, %p460;
	setp.lt.s64 	%p461, %rd3526, 1;
	mov.b64 	%rd3528, 0;
	@%p461 bra 	$L__BB0_358;
	mov.b64 	%rd3527, 2;
	mov.b64 	%rd3528, 0;
$L__BB0_355:
	and.b64  	%rd2568, %rd3526, 1;
	setp.eq.b64 	%p462, %rd2568, 1;
	not.pred 	%p463, %p462;
	@%p463 bra 	$L__BB0_357;
	add.s64 	%rd2569, %rd3528, %rd3527;
	mul.hi.s64 	%rd2570, %rd2569, 4591774807899560583;
	shr.u64 	%rd2571, %rd2570, 63;
	shr.s64 	%rd2572, %rd2570, 58;
	add.s64 	%rd2573, %rd2572, %rd2571;
	mul.lo.s64 	%rd2574, %rd2573, 1157920892373161953;
	sub.s64 	%rd2575, %rd2569, %rd2574;
	setp.lt.s64 	%p464, %rd2575, 0;
	add.s64 	%rd2576, %rd2575, 1157920892373161953;
	selp.b64 	%rd3528, %rd2576, %rd2575, %p464;
$L__BB0_357:
	shl.b64 	%rd2577, %rd3527, 1;
	mul.hi.s64 	%rd2578, %rd2577, 4591774807899560583;
	shr.u64 	%rd2579, %rd2578, 63;
	shr.s64 	%rd2580, %rd2578, 58;
	add.s64 	%rd2581, %rd2580, %rd2579;
	mul.lo.s64 	%rd2582, %rd2581, 1157920892373161953;
	sub.s64 	%rd2583, %rd2577, %rd2582;
	setp.lt.s64 	%p465, %rd2583, 0;
	add.s64 	%rd2584, %rd2583, 1157920892373161953;
	selp.b64 	%rd3527, %rd2584, %rd2583, %p465;
	shr.u64 	%rd625, %rd3526, 1;
	setp.gt.u64 	%p466, %rd3526, 1;
	mov.u64 	%rd3526, %rd625;
	@%p466 bra 	$L__BB0_355;
$L__BB0_358:
	setp.ne.s64 	%p467, %rd3528, 0;
	@%p467 bra 	$L__BB0_360;
	mov.u64 	%rd2705, $str$1;
	cvta.global.u64 	%rd2706, %rd2705;
	{ // callseq 8, 0
	.param .b64 param0;
	st.param.b64 	[param0], %rd2706;
	.param .b64 param1;
	st.param.b64 	[param1], 0;
	.param .b32 retval0;
	call.uni (retval0), 
	vprintf, 
	(
	param0, 
	param1
	);
	ld.param.b32 	%r75, [retval0];
	} // callseq 8
	mov.b16 	%rs87, 1;
	mov.b64 	%rd3602, 0;
	mov.u64 	%rd3601, %rd3602;
	bra.uni 	$L__BB0_393;
$L__BB0_360:
	mul.hi.s64 	%rd2588, %rd3528, 4591774807899560583;
	shr.u64 	%rd2589, %rd2588, 63;
	shr.s64 	%rd2590, %rd2588, 58;
	add.s64 	%rd2591, %rd2590, %rd2589;
	mul.lo.s64 	%rd2592, %rd2591, 1157920892373161953;
	sub.s64 	%rd2593, %rd3528, %rd2592;
	setp.lt.s64 	%p468, %rd2593, 0;
	add.s64 	%rd2594, %rd2593, 1157920892373161953;
	selp.b64 	%rd3533, %rd2594, %rd2593, %p468;
	mov.b64 	%rd3532, 1;
	mov.b64 	%rd3531, 1157920892373161953;
	mov.b64 	%rd3530, 0;
$L__BB0_361:
	mov.u64 	%rd630, %rd3531;
	mov.u64 	%rd628, %rd3530;
	or.b64  	%rd2595, %rd3533, %rd630;
	and.b64  	%rd2596, %rd2595, -4294967296;
	setp.ne.s64 	%p469, %rd2596, 0;
	@%p469 bra 	$L__BB0_363;
	cvt.u32.u64 	%r70, %rd630;
	cvt.u32.u64 	%r71, %rd3533;
	div.u32 	%r72, %r71, %r70;
	mul.lo.s32 	%r73, %r72, %r70;
	sub.s32 	%r74, %r71, %r73;
	cvt.u64.u32 	%rd3534, %r72;
	cvt.u64.u32 	%rd3531, %r74;
	bra.uni 	$L__BB0_364;
$L__BB0_363:
	div.s64 	%rd3534, %rd3533, %rd630;
	mul.lo.s64 	%rd2597, %rd3534, %rd630;
	sub.s64 	%rd3531, %rd3533, %rd2597;
$L__BB0_364:
	mul.lo.s64 	%rd2598, %rd3534, %rd628;
	sub.s64 	%rd3530, %rd3532, %rd2598;
	setp.ne.s64 	%p470, %rd3531, 0;
	mov.u64 	%rd3532, %rd628;
	mov.u64 	%rd3533, %rd630;
	@%p470 bra 	$L__BB0_361;
	mul.hi.s64 	%rd2600, %rd628, 4591774807899560583;
	shr.u64 	%rd2601, %rd2600, 63;
	shr.s64 	%rd2602, %rd2600, 58;
	add.s64 	%rd2603, %rd2602, %rd2601;
	mul.lo.s64 	%rd2604, %rd2603, 1157920892373161953;
	sub.s64 	%rd2605, %rd628, %rd2604;
	setp.lt.s64 	%p471, %rd2605, 0;
	add.s64 	%rd2606, %rd2605, 1157920892373161953;
	selp.b64 	%rd3537, %rd2606, %rd2605, %p471;
	setp.eq.s64 	%p472, %rd3537, 0;
	mov.b64 	%rd3550, 0;
	@%p472 bra 	$L__BB0_382;
	add.s64 	%rd2608, %rd3524, 1157920892373161953;
	setp.lt.s64 	%p473, %rd3524, 0;
	selp.b64 	%rd3538, %rd2608, %rd3524, %p473;
	mov.b64 	%rd3550, 0;
$L__BB0_367:
	and.b64  	%rd2609, %rd3537, 1;
	setp.eq.b64 	%p474, %rd2609, 1;
	not.pred 	%p475, %p474;
	@%p475 bra 	$L__BB0_369;
	add.s64 	%rd2610, %rd3550, %rd3538;
	mul.hi.s64 	%rd2611, %rd2610, 4591774807899560583;
	shr.u64 	%rd2612, %rd2611, 63;
	shr.s64 	%rd2613, %rd2611, 58;
	add.s64 	%rd2614, %rd2613, %rd2612;
	mul.lo.s64 	%rd2615, %rd2614, 1157920892373161953;
	sub.s64 	%rd2616, %rd2610, %rd2615;
	setp.lt.s64 	%p476, %rd2616, 0;
	add.s64 	%rd2617, %rd2616, 1157920892373161953;
	selp.b64 	%rd3550, %rd2617, %rd2616, %p476;
$L__BB0_369:
	shl.b64 	%rd2618, %rd3538, 1;
	mul.hi.s64 	%rd2619, %rd2618, 4591774807899560583;
	shr.u64 	%rd2620, %rd2619, 63;
	shr.s64 	%rd2621, %rd2619, 58;
	add.s64 	%rd2622, %rd2621, %rd2620;
	mul.lo.s64 	%rd2623, %rd2622, 1157920892373161953;
	sub.s64 	%rd2624, %rd2618, %rd2623;
	setp.lt.s64 	%p477, %rd2624, 0;
	add.s64 	%rd2625, %rd2624, 1157920892373161953;
	selp.b64 	%rd3538, %rd2625, %rd2624, %p477;
	shr.u64 	%rd647, %rd3537, 1;
	setp.lt.u64 	%p478, %rd3537, 2;
	mov.u64 	%rd3537, %rd647;
	@%p478 bra 	$L__BB0_382;
	bra.uni 	$L__BB0_367;
$L__BB0_370:
	sub.s64 	%rd2449, %rd597, %rd595;
	mul.hi.s64 	%rd2450, %rd2449, 4591774807899560583;
	shr.u64 	%rd2451, %rd2450, 63;
	shr.s64 	%rd2452, %rd2450, 58;
	add.s64 	%rd2453, %rd2452, %rd2451;
	mul.lo.s64 	%rd2454, %rd2453, 1157920892373161953;
	sub.s64 	%rd2455, %rd2449, %rd2454;
	setp.lt.s64 	%p435, %rd2455, 0;
	add.s64 	%rd2456, %rd2455, 1157920892373161953;
	selp.b64 	%rd648, %rd2456, %rd2455, %p435;
	setp.ne.s64 	%p436, %rd648, 0;
	@%p436 bra 	$L__BB0_372;
	mov.u64 	%rd2498, $str$2;
	cvta.global.u64 	%rd2499, %rd2498;
	{ // callseq 7, 0
	.param .b64 param0;
	st.param.b64 	[param0], %rd2499;
	.param .b64 param1;
	st.param.b64 	[param1], 0;
	.param .b32 retval0;
	call.uni (retval0), 
	vprintf, 
	(
	param0, 
	param1
	);
	ld.param.b32 	%r68, [retval0];
	} // callseq 7
	mov.b64 	%rd3601, 0;
	mov.b16 	%rs87, 1;
	mov.u64 	%rd3602, %rd3601;
	bra.uni 	$L__BB0_394;
$L__BB0_372:
	mul.hi.s64 	%rd2460, %rd648, 4591774807899560583;
	shr.u64 	%rd2461, %rd2460, 63;
	shr.s64 	%rd2462, %rd2460, 58;
	add.s64 	%rd2463, %rd2462, %rd2461;
	mul.lo.s64 	%rd2464, %rd2463, 1157920892373161953;
	sub.s64 	%rd2465, %rd648, %rd2464;
	setp.lt.s64 	%p437, %rd2465, 0;
	add.s64 	%rd2466, %rd2465, 1157920892373161953;
	selp.b64 	%rd3543, %rd2466, %rd2465, %p437;
	mov.b64 	%rd3542, 1;
	mov.b64 	%rd3541, 1157920892373161953;
	mov.b64 	%rd3540, 0;
$L__BB0_373:
	mov.u64 	%rd652, %rd3541;
	mov.u64 	%rd650, %rd3540;
	or.b64  	%rd2467, %rd3543, %rd652;
	and.b64  	%rd2468, %rd2467, -4294967296;
	setp.ne.s64 	%p438, %rd2468, 0;
	@%p438 bra 	$L__BB0_375;
	cvt.u32.u64 	%r63, %rd652;
	cvt.u32.u64 	%r64, %rd3543;
	div.u32 	%r65, %r64, %r63;
	mul.lo.s32 	%r66, %r65, %r63;
	sub.s32 	%r67, %r64, %r66;
	cvt.u64.u32 	%rd3544, %r65;
	cvt.u64.u32 	%rd3541, %r67;
	bra.uni 	$L__BB0_376;
$L__BB0_375:
	div.s64 	%rd3544, %rd3543, %rd652;
	mul.lo.s64 	%rd2469, %rd3544, %rd652;
	sub.s64 	%rd3541, %rd3543, %rd2469;
$L__BB0_376:
	mul.lo.s64 	%rd2470, %rd3544, %rd650;
	sub.s64 	%rd3540, %rd3542, %rd2470;
	setp.ne.s64 	%p439, %rd3541, 0;
	mov.u64 	%rd3542, %rd650;
	mov.u64 	%rd3543, %rd652;
	@%p439 bra 	$L__BB0_373;
	mul.hi.s64 	%rd2472, %rd650, 4591774807899560583;
	shr.u64 	%rd2473, %rd2472, 63;
	shr.s64 	%rd2474, %rd2472, 58;
	add.s64 	%rd2475, %rd2474, %rd2473;
	mul.lo.s64 	%rd2476, %rd2475, 1157920892373161953;
	sub.s64 	%rd2477, %rd650, %rd2476;
	setp.lt.s64 	%p440, %rd2477, 0;
	add.s64 	%rd2478, %rd2477, 1157920892373161953;
	selp.b64 	%rd3547, %rd2478, %rd2477, %p440;
	setp.eq.s64 	%p441, %rd3547, 0;
	mov.b64 	%rd3550, 0;
	@%p441 bra 	$L__BB0_382;
	sub.s64 	%rd2480, %rd596, %rd594;
	mul.hi.s64 	%rd2481, %rd2480, 4591774807899560583;
	shr.u64 	%rd2482, %rd2481, 63;
	shr.s64 	%rd2483, %rd2481, 58;
	add.s64 	%rd2484, %rd2483, %rd2482;
	mul.lo.s64 	%rd2485, %rd2484, 1157920892373161953;
	sub.s64 	%rd2486, %rd2480, %rd2485;
	add.s64 	%rd2487, %rd2486, 1157920892373161953;
	setp.lt.s64 	%p442, %rd2486, 0;
	selp.b64 	%rd3548, %rd2487, %rd2486, %p442;
	mov.b64 	%rd3550, 0;
$L__BB0_379:
	and.b64  	%rd2488, %rd3547, 1;
	setp.eq.b64 	%p443, %rd2488, 1;
	not.pred 	%p444, %p443;
	@%p444 bra 	$L__BB0_381;
	add.s64 	%rd2489, %rd3550, %rd3548;
	mul.hi.u64 	%rd2490, %rd2489, 4591774807899560583;
	shr.u64 	%rd2491, %rd2490, 58;
	mul.lo.s64 	%rd2492, %rd2491, 1157920892373161953;
	sub.s64 	%rd3550, %rd2489, %rd2492;
$L__BB0_381:
	shl.b64 	%rd2493, %rd3548, 1;
	mul.hi.u64 	%rd2494, %rd2493, 4591774807899560583;
	shr.u64 	%rd2495, %rd2494, 58;
	mul.lo.s64 	%rd2496, %rd2495, 1157920892373161953;
	sub.s64 	%rd3548, %rd2493, %rd2496;
	shr.u64 	%rd669, %rd3547, 1;
	setp.gt.u64 	%p445, %rd3547, 1;
	mov.u64 	%rd3547, %rd669;
	@%p445 bra 	$L__BB0_379;
$L__BB0_382:
	mul.hi.s64 	%rd2627, %rd3550, 4591774807899560583;
	shr.u64 	%rd2628, %rd2627, 63;
	shr.s64 	%rd2629, %rd2627, 58;
	add.s64 	%rd2630, %rd2629, %rd2628;
	mul.lo.s64 	%rd2631, %rd2630, 1157920892373161953;
	sub.s64 	%rd2632, %rd3550, %rd2631;
	setp.lt.s64 	%p479, %rd2632, 0;
	add.s64 	%rd2633, %rd2632, 1157920892373161953;
	selp.b64 	%rd3558, %rd2633, %rd2632, %p479;
	setp.lt.s64 	%p480, %rd3558, 1;
	mov.b64 	%rd3554, 0;
	@%p480 bra 	$L__BB0_387;
	mov.b64 	%rd3554, 0;
	mov.u64 	%rd3552, %rd3558;
	mov.u64 	%rd3553, %rd3558;
$L__BB0_384:
	and.b64  	%rd2635, %rd3552, 1;
	setp.eq.b64 	%p481, %rd2635, 1;
	not.pred 	%p482, %p481;
	@%p482 bra 	$L__BB0_386;
	add.s64 	%rd2636, %rd3554, %rd3553;
	mul.hi.s64 	%rd2637, %rd2636, 4591774807899560583;
	shr.u64 	%rd2638, %rd2637, 63;
	shr.s64 	%rd2639, %rd2637, 58;
	add.s64 	%rd2640, %rd2639, %rd2638;
	mul.lo.s64 	%rd2641, %rd2640, 1157920892373161953;
	sub.s64 	%rd2642, %rd2636, %rd2641;
	setp.lt.s64 	%p483, %rd2642, 0;
	add.s64 	%rd2643, %rd2642, 1157920892373161953;
	selp.b64 	%rd3554, %rd2643, %rd2642, %p483;
$L__BB0_386:
	shl.b64 	%rd2644, %rd3553, 1;
	mul.hi.s64 	%rd2645, %rd2644, 4591774807899560583;
	shr.u64 	%rd2646, %rd2645, 63;
	shr.s64 	%rd2647, %rd2645, 58;
	add.s64 	%rd2648, %rd2647, %rd2646;
	mul.lo.s64 	%rd2649, %rd2648, 1157920892373161953;
	sub.s64 	%rd2650, %rd2644, %rd2649;
	setp.lt.s64 	%p484, %rd2650, 0;
	add.s64 	%rd2651, %rd2650, 1157920892373161953;
	selp.b64 	%rd3553, %rd2651, %rd2650, %p484;
	shr.u64 	%rd678, %rd3552, 1;
	setp.gt.u64 	%p485, %rd3552, 1;
	mov.u64 	%rd3552, %rd678;
	@%p485 bra 	$L__BB0_384;
$L__BB0_387:
	add.s64 	%rd2653, %rd595, %rd597;
	mul.hi.s64 	%rd2654, %rd2653, 4591774807899560583;
	shr.u64 	%rd2655, %rd2654, 63;
	shr.s64 	%rd2656, %rd2654, 58;
	add.s64 	%rd2657, %rd2656, %rd2655;
	mul.lo.s64 	%rd2658, %rd2657, 1157920892373161953;
	sub.s64 	%rd2659, %rd2653, %rd2658;
	setp.lt.s64 	%p486, %rd2659, 0;
	add.s64 	%rd2660, %rd2659, 1157920892373161953;
	selp.b64 	%rd2661, %rd2660, %rd2659, %p486;
	sub.s64 	%rd2662, %rd3554, %rd2661;
	mul.hi.s64 	%rd2663, %rd2662, 4591774807899560583;
	shr.u64 	%rd2664, %rd2663, 63;
	shr.s64 	%rd2665, %rd2663, 58;
	add.s64 	%rd2666, %rd2665, %rd2664;
	mul.lo.s64 	%rd2667, %rd2666, 1157920892373161953;
	sub.s64 	%rd2668, %rd2662, %rd2667;
	setp.lt.s64 	%p487, %rd2668, 0;
	add.s64 	%rd2669, %rd2668, 1157920892373161953;
	selp.b64 	%rd3602, %rd2669, %rd2668, %p487;
	sub.s64 	%rd2670, %rd595, %rd3602;
	mul.hi.s64 	%rd2671, %rd2670, 4591774807899560583;
	shr.u64 	%rd2672, %rd2671, 63;
	shr.s64 	%rd2673, %rd2671, 58;
	add.s64 	%rd2674, %rd2673, %rd2672;
	mul.lo.s64 	%rd2675, %rd2674, 1157920892373161953;
	sub.s64 	%rd2676, %rd2670, %rd2675;
	setp.lt.s64 	%p488, %rd2676, 0;
	add.s64 	%rd2677, %rd2676, 1157920892373161953;
	selp.b64 	%rd3557, %rd2677, %rd2676, %p488;
	setp.eq.s64 	%p489, %rd3557, 0;
	mov.b64 	%rd3559, 0;
	@%p489 bra 	$L__BB0_392;
	mov.b64 	%rd3559, 0;
$L__BB0_389:
	and.b64  	%rd2679, %rd3557, 1;
	setp.eq.b64 	%p490, %rd2679, 1;
	not.pred 	%p491, %p490;
	@%p491 bra 	$L__BB0_391;
	add.s64 	%rd2680, %rd3559, %rd3558;
	mul.hi.s64 	%rd2681, %rd2680, 4591774807899560583;
	shr.u64 	%rd2682, %rd2681, 63;
	shr.s64 	%rd2683, %rd2681, 58;
	add.s64 	%rd2684, %rd2683, %rd2682;
	mul.lo.s64 	%rd2685, %rd2684, 1157920892373161953;
	sub.s64 	%rd2686, %rd2680, %rd2685;
	setp.lt.s64 	%p492, %rd2686, 0;
	add.s64 	%rd2687, %rd2686, 1157920892373161953;
	selp.b64 	%rd3559, %rd2687, %rd2686, %p492;
$L__BB0_391:
	shl.b64 	%rd2688, %rd3558, 1;
	mul.hi.s64 	%rd2689, %rd2688, 4591774807899560583;
	shr.u64 	%rd2690, %rd2689, 63;
	shr.s64 	%rd2691, %rd2689, 58;
	add.s64 	%rd2692, %rd2691, %rd2690;
	mul.lo.s64 	%rd2693, %rd2692, 1157920892373161953;
	sub.s64 	%rd2694, %rd2688, %rd2693;
	setp.lt.s64 	%p493, %rd2694, 0;
	add.s64 	%rd2695, %rd2694, 1157920892373161953;
	selp.b64 	%rd3558, %rd2695, %rd2694, %p493;
	shr.u64 	%rd688, %rd3557, 1;
	setp.gt.u64 	%p494, %rd3557, 1;
	mov.u64 	%rd3557, %rd688;
	@%p494 bra 	$L__BB0_389;
$L__BB0_392:
	sub.s64 	%rd2696, %rd3559, %rd594;
	mul.hi.s64 	%rd2697, %rd2696, 4591774807899560583;
	shr.u64 	%rd2698, %rd2697, 63;
	shr.s64 	%rd2699, %rd2697, 58;
	add.s64 	%rd2700, %rd2699, %rd2698;
	mul.lo.s64 	%rd2701, %rd2700, 1157920892373161953;
	sub.s64 	%rd2702, %rd2696, %rd2701;
	setp.lt.s64 	%p495, %rd2702, 0;
	add.s64 	%rd2703, %rd2702, 1157920892373161953;
	selp.b64 	%rd3601, %rd2703, %rd2702, %p495;
	mov.b16 	%rs87, 0;
$L__BB0_393:
	and.b16  	%rs61, %rs14, 255;
	setp.ne.s16 	%p496, %rs61, 0;
	mov.b16 	%rs75, 1;
	mov.u64 	%rd3287, %rd597;
	mov.u64 	%rd3288, %rd596;
	@%p496 bra 	$L__BB0_436;
$L__BB0_394:
	mul.hi.s64 	%rd2708, %rd596, 4591774807899560583;
	shr.u64 	%rd2709, %rd2708, 63;
	shr.s64 	%rd2710, %rd2708, 58;
	add.s64 	%rd2711, %rd2710, %rd2709;
	mul.lo.s64 	%rd2712, %rd2711, 1157920892373161953;
	sub.s64 	%rd695, %rd596, %rd2712;
	setp.gt.s64 	%p497, %rd695, 0;
	selp.b64 	%rd2713, 1157920892373161953, 0, %p497;
	sub.s64 	%rd2714, %rd2713, %rd695;
	setp.eq.s64 	%p498, %rd596, %rd2714;
	mov.b16 	%rs75, 1;
	mov.b64 	%rd3287, 0;
	mov.u64 	%rd3288, %rd3287;
	@%p498 bra 	$L__BB0_436;
	mul.hi.s64 	%rd2716, %rd597, 4591774807899560583;
	shr.u64 	%rd2717, %rd2716, 63;
	shr.s64 	%rd2718, %rd2716, 58;
	add.s64 	%rd2719, %rd2718, %rd2717;
	mul.lo.s64 	%rd2720, %rd2719, 1157920892373161953;
	sub.s64 	%rd2721, %rd597, %rd2720;
	setp.lt.s64 	%p499, %rd2721, 0;
	add.s64 	%rd2722, %rd2721, 1157920892373161953;
	selp.b64 	%rd3566, %rd2722, %rd2721, %p499;
	setp.lt.s64 	%p500, %rd3566, 1;
	mov.b64 	%rd3569, 0;
	@%p500 bra 	$L__BB0_401;
	mov.b64 	%rd3568, 0;
	mov.u64 	%rd3567, %rd3566;
$L__BB0_397:
	and.b64  	%rd2724, %rd3566, 1;
	setp.eq.b64 	%p501, %rd2724, 1;
	not.pred 	%p502, %p501;
	@%p502 bra 	$L__BB0_399;
	add.s64 	%rd2725, %rd3568, %rd3567;
	mul.hi.s64 	%rd2726, %rd2725, 4591774807899560583;
	shr.u64 	%rd2727, %rd2726, 63;
	shr.s64 	%rd2728, %rd2726, 58;
	add.s64 	%rd2729, %rd2728, %rd2727;
	mul.lo.s64 	%rd2730, %rd2729, 1157920892373161953;
	sub.s64 	%rd2731, %rd2725, %rd2730;
	setp.lt.s64 	%p503, %rd2731, 0;
	add.s64 	%rd2732, %rd2731, 1157920892373161953;
	selp.b64 	%rd3568, %rd2732, %rd2731, %p503;
$L__BB0_399:
	shl.b64 	%rd2733, %rd3567, 1;
	mul.hi.s64 	%rd2734, %rd2733, 4591774807899560583;
	shr.u64 	%rd2735, %rd2734, 63;
	shr.s64 	%rd2736, %rd2734, 58;
	add.s64 	%rd2737, %rd2736, %rd2735;
	mul.lo.s64 	%rd2738, %rd2737, 1157920892373161953;
	sub.s64 	%rd2739, %rd2733, %rd2738;
	setp.lt.s64 	%p504, %rd2739, 0;
	add.s64 	%rd2740, %rd2739, 1157920892373161953;
	selp.b64 	%rd3567, %rd2740, %rd2739, %p504;
	shr.u64 	%rd703, %rd3566, 1;
	setp.gt.u64 	%p505, %rd3566, 1;
	mov.u64 	%rd3566, %rd703;
	@%p505 bra 	$L__BB0_397;
	mul.hi.s64 	%rd2741, %rd3568, 4591774807899560583;
	shr.u64 	%rd2742, %rd2741, 63;
	shr.s64 	%rd2743, %rd2741, 58;
	add.s64 	%rd2744, %rd2743, %rd2742;
	mul.lo.s64 	%rd2745, %rd2744, 1157920892373161953;
	sub.s64 	%rd3569, %rd3568, %rd2745;
$L__BB0_401:
	setp.lt.s64 	%p506, %rd3569, 0;
	add.s64 	%rd2747, %rd3569, 1157920892373161953;
	selp.b64 	%rd3571, %rd2747, %rd3569, %p506;
	setp.lt.s64 	%p507, %rd3571, 1;
	mov.b64 	%rd3574, 3;
	@%p507 bra 	$L__BB0_407;
	mov.b64 	%rd3572, 3;
	mov.b64 	%rd3573, 0;
$L__BB0_403:
	and.b64  	%rd2750, %rd3571, 1;
	setp.eq.b64 	%p508, %rd2750, 1;
	not.pred 	%p509, %p508;
	@%p509 bra 	$L__BB0_405;
	add.s64 	%rd2751, %rd3573, %rd3572;
	mul.hi.s64 	%rd2752, %rd2751, 4591774807899560583;
	shr.u64 	%rd2753, %rd2752, 63;
	shr.s64 	%rd2754, %rd2752, 58;
	add.s64 	%rd2755, %rd2754, %rd2753;
	mul.lo.s64 	%rd2756, %rd2755, 1157920892373161953;
	sub.s64 	%rd2757, %rd2751, %rd2756;
	setp.lt.s64 	%p510, %rd2757, 0;
	add.s64 	%rd2758, %rd2757, 1157920892373161953;
	selp.b64 	%rd3573, %rd2758, %rd2757, %p510;
$L__BB0_405:
	shl.b64 	%rd2759, %rd3572, 1;
	mul.hi.s64 	%rd2760, %rd2759, 4591774807899560583;
	shr.u64 	%rd2761, %rd2760, 63;
	shr.s64 	%rd2762, %rd2760, 58;
	add.s64 	%rd2763, %rd2762, %rd2761;
	mul.lo.s64 	%rd2764, %rd2763, 1157920892373161953;
	sub.s64 	%rd2765, %rd2759, %rd2764;
	setp.lt.s64 	%p511, %rd2765, 0;
	add.s64 	%rd2766, %rd2765, 1157920892373161953;
	selp.b64 	%rd3572, %rd2766, %rd2765, %p511;
	shr.u64 	%rd713, %rd3571, 1;
	setp.gt.u64 	%p512, %rd3571, 1;
	mov.u64 	%rd3571, %rd713;
	@%p512 bra 	$L__BB0_403;
	add.s64 	%rd2767, %rd3573, 3;
	mul.hi.s64 	%rd2768, %rd2767, 4591774807899560583;
	shr.u64 	%rd2769, %rd2768, 63;
	shr.s64 	%rd2770, %rd2768, 58;
	add.s64 	%rd2771, %rd2770, %rd2769;
	mul.lo.s64 	%rd2772, %rd2771, 1157920892373161953;
	sub.s64 	%rd3574, %rd2767, %rd2772;
$L__BB0_407:
	setp.lt.s64 	%p513, %rd695, 0;
	add.s64 	%rd2774, %rd695, 1157920892373161953;
	selp.b64 	%rd3576, %rd2774, %rd695, %p513;
	setp.lt.s64 	%p514, %rd3576, 1;
	mov.b64 	%rd3578, 0;
	@%p514 bra 	$L__BB0_412;
	mov.b64 	%rd3577, 2;
	mov.b64 	%rd3578, 0;
$L__BB0_409:
	and.b64  	%rd2777, %rd3576, 1;
	setp.eq.b64 	%p515, %rd2777, 1;
	not.pred 	%p516, %p515;
	@%p516 bra 	$L__BB0_411;
	add.s64 	%rd2778, %rd3578, %rd3577;
	mul.hi.s64 	%rd2779, %rd2778, 4591774807899560583;
	shr.u64 	%rd2780, %rd2779, 63;
	shr.s64 	%rd2781, %rd2779, 58;
	add.s64 	%rd2782, %rd2781, %rd2780;
	mul.lo.s64 	%rd2783, %rd2782, 1157920892373161953;
	sub.s64 	%rd2784, %rd2778, %rd2783;
	setp.lt.s64 	%p517, %rd2784, 0;
	add.s64 	%rd2785, %rd2784, 1157920892373161953;
	selp.b64 	%rd3578, %rd2785, %rd2784, %p517;
$L__BB0_411:
	shl.b64 	%rd2786, %rd3577, 1;
	mul.hi.s64 	%rd2787, %rd2786, 4591774807899560583;
	shr.u64 	%rd2788, %rd2787, 63;
	shr.s64 	%rd2789, %rd2787, 58;
	add.s64 	%rd2790, %rd2789, %rd2788;
	mul.lo.s64 	%rd2791, %rd2790, 1157920892373161953;
	sub.s64 	%rd2792, %rd2786, %rd2791;
	setp.lt.s64 	%p518, %rd2792, 0;
	add.s64 	%rd2793, %rd2792, 1157920892373161953;
	selp.b64 	%rd3577, %rd2793, %rd2792, %p518;
	shr.u64 	%rd723, %rd3576, 1;
	setp.gt.u64 	%p519, %rd3576, 1;
	mov.u64 	%rd3576, %rd723;
	@%p519 bra 	$L__BB0_409;
$L__BB0_412:
	setp.ne.s64 	%p520, %rd3578, 0;
	@%p520 bra 	$L__BB0_414;
	mov.u64 	%rd2913, $str$1;
	cvta.global.u64 	%rd2914, %rd2913;
	{ // callseq 9, 0
	.param .b64 param0;
	st.param.b64 	[param0], %rd2914;
	.param .b64 param1;
	st.param.b64 	[param1], 0;
	.param .b32 retval0;
	call.uni (retval0), 
	vprintf, 
	(
	param0, 
	param1
	);
	ld.param.b32 	%r82, [retval0];
	} // callseq 9
	mov.b64 	%rd3287, 0;
	mov.u64 	%rd3288, %rd3287;
	bra.uni 	$L__BB0_436;
$L__BB0_414:
	mul.hi.s64 	%rd2797, %rd3578, 4591774807899560583;
	shr.u64 	%rd2798, %rd2797, 63;
	shr.s64 	%rd2799, %rd2797, 58;
	add.s64 	%rd2800, %rd2799, %rd2798;
	mul.lo.s64 	%rd2801, %rd2800, 1157920892373161953;
	sub.s64 	%rd2802, %rd3578, %rd2801;
	setp.lt.s64 	%p521, %rd2802, 0;
	add.s64 	%rd2803, %rd2802, 1157920892373161953;
	selp.b64 	%rd3583, %rd2803, %rd2802, %p521;
	mov.b64 	%rd3582, 1;
	mov.b64 	%rd3581, 1157920892373161953;
	mov.b64 	%rd3580, 0;
$L__BB0_415:
	mov.u64 	%rd728, %rd3581;
	mov.u64 	%rd726, %rd3580;
	or.b64  	%rd2804, %rd3583, %rd728;
	and.b64  	%rd2805, %rd2804, -4294967296;
	setp.ne.s64 	%p522, %rd2805, 0;
	@%p522 bra 	$L__BB0_417;
	cvt.u32.u64 	%r77, %rd728;
	cvt.u32.u64 	%r78, %rd3583;
	div.u32 	%r79, %r78, %r77;
	mul.lo.s32 	%r80, %r79, %r77;
	sub.s32 	%r81, %r78, %r80;
	cvt.u64.u32 	%rd3584, %r79;
	cvt.u64.u32 	%rd3581, %r81;
	bra.uni 	$L__BB0_418;
$L__BB0_417:
	div.s64 	%rd3584, %rd3583, %rd728;
	mul.lo.s64 	%rd2806, %rd3584, %rd728;
	sub.s64 	%rd3581, %rd3583, %rd2806;
$L__BB0_418:
	mul.lo.s64 	%rd2807, %rd3584, %rd726;
	sub.s64 	%rd3580, %rd3582, %rd2807;
	setp.ne.s64 	%p523, %rd3581, 0;
	mov.u64 	%rd3582, %rd726;
	mov.u64 	%rd3583, %rd728;
	@%p523 bra 	$L__BB0_415;
	mul.hi.s64 	%rd2809, %rd726, 4591774807899560583;
	shr.u64 	%rd2810, %rd2809, 63;
	shr.s64 	%rd2811, %rd2809, 58;
	add.s64 	%rd2812, %rd2811, %rd2810;
	mul.lo.s64 	%rd2813, %rd2812, 1157920892373161953;
	sub.s64 	%rd2814, %rd726, %rd2813;
	setp.lt.s64 	%p524, %rd2814, 0;
	add.s64 	%rd2815, %rd2814, 1157920892373161953;
	selp.b64 	%rd3587, %rd2815, %rd2814, %p524;
	setp.eq.s64 	%p525, %rd3587, 0;
	mov.b64 	%rd3590, 0;
	@%p525 bra 	$L__BB0_425;
	add.s64 	%rd2817, %rd3574, 1157920892373161953;
	setp.lt.s64 	%p526, %rd3574, 0;
	selp.b64 	%rd3588, %rd2817, %rd3574, %p526;
	mov.b64 	%rd3589, 0;
$L__BB0_421:
	and.b64  	%rd2818, %rd3587, 1;
	setp.eq.b64 	%p527, %rd2818, 1;
	not.pred 	%p528, %p527;
	@%p528 bra 	$L__BB0_423;
	add.s64 	%rd2819, %rd3589, %rd3588;
	mul.hi.s64 	%rd2820, %rd2819, 4591774807899560583;
	shr.u64 	%rd2821, %rd2820, 63;
	shr.s64 	%rd2822, %rd2820, 58;
	add.s64 	%rd2823, %rd2822, %rd2821;
	mul.lo.s64 	%rd2824, %rd2823, 1157920892373161953;
	sub.s64 	%rd2825, %rd2819, %rd2824;
	setp.lt.s64 	%p529, %rd2825, 0;
	add.s64 	%rd2826, %rd2825, 1157920892373161953;
	selp.b64 	%rd3589, %rd2826, %rd2825, %p529;
$L__BB0_423:
	shl.b64 	%rd2827, %rd3588, 1;
	mul.hi.s64 	%rd2828, %rd2827, 4591774807899560583;
	shr.u64 	%rd2829, %rd2828, 63;
	shr.s64 	%rd2830, %rd2828, 58;
	add.s64 	%rd2831, %rd2830, %rd2829;
	mul.lo.s64 	%rd2832, %rd2831, 1157920892373161953;
	sub.s64 	%rd2833, %rd2827, %rd2832;
	setp.lt.s64 	%p530, %rd2833, 0;
	add.s64 	%rd2834, %rd2833, 1157920892373161953;
	selp.b64 	%rd3588, %rd2834, %rd2833, %p530;
	shr.u64 	%rd745, %rd3587, 1;
	setp.gt.u64 	%p531, %rd3587, 1;
	mov.u64 	%rd3587, %rd745;
	@%p531 bra 	$L__BB0_421;
	mul.hi.s64 	%rd2835, %rd3589, 4591774807899560583;
	shr.u64 	%rd2836, %rd2835, 63;
	shr.s64 	%rd2837, %rd2835, 58;
	add.s64 	%rd2838, %rd2837, %rd2836;
	mul.lo.s64 	%rd2839, %rd2838, 1157920892373161953;
	sub.s64 	%rd3590, %rd3589, %rd2839;
$L__BB0_425:
	setp.lt.s64 	%p532, %rd3590, 0;
	add.s64 	%rd2841, %rd3590, 1157920892373161953;
	selp.b64 	%rd3598, %rd2841, %rd3590, %p532;
	setp.lt.s64 	%p533, %rd3598, 1;
	mov.b64 	%rd3594, 0;
	@%p533 bra 	$L__BB0_430;
	mov.b64 	%rd3594, 0;
	mov.u64 	%rd3592, %rd3598;
	mov.u64 	%rd3593, %rd3598;
$L__BB0_427:
	and.b64  	%rd2843, %rd3592, 1;
	setp.eq.b64 	%p534, %rd2843, 1;
	not.pred 	%p535, %p534;
	@%p535 bra 	$L__BB0_429;
	add.s64 	%rd2844, %rd3594, %rd3593;
	mul.hi.s64 	%rd2845, %rd2844, 4591774807899560583;
	shr.u64 	%rd2846, %rd2845, 63;
	shr.s64 	%rd2847, %rd2845, 58;
	add.s64 	%rd2848, %rd2847, %rd2846;
	mul.lo.s64 	%rd2849, %rd2848, 1157920892373161953;
	sub.s64 	%rd2850, %rd2844, %rd2849;
	setp.lt.s64 	%p536, %rd2850, 0;
	add.s64 	%rd2851, %rd2850, 1157920892373161953;
	selp.b64 	%rd3594, %rd2851, %rd2850, %p536;
$L__BB0_429:
	shl.b64 	%rd2852, %rd3593, 1;
	mul.hi.s64 	%rd2853, %rd2852, 4591774807899560583;
	shr.u64 	%rd2854, %rd2853, 63;
	shr.s64 	%rd2855, %rd2853, 58;
	add.s64 	%rd2856, %rd2855, %rd2854;
	mul.lo.s64 	%rd2857, %rd2856, 1157920892373161953;
	sub.s64 	%rd2858, %rd2852, %rd2857;
	setp.lt.s64 	%p537, %rd2858, 0;
	add.s64 	%rd2859, %rd2858, 1157920892373161953;
	selp.b64 	%rd3593, %rd2859, %rd2858, %p537;
	shr.u64 	%rd755, %rd3592, 1;
	setp.gt.u64 	%p538, %rd3592, 1;
	mov.u64 	%rd3592, %rd755;
	@%p538 bra 	$L__BB0_427;
$L__BB0_430:
	shl.b64 	%rd2861, %rd597, 1;
	mul.hi.s64 	%rd2862, %rd2861, 4591774807899560583;
	shr.u64 	%rd2863, %rd2862, 63;
	shr.s64 	%rd2864, %rd2862, 58;
	add.s64 	%rd2865, %rd2864, %rd2863;
	mul.lo.s64 	%rd2866, %rd2865, 1157920892373161953;
	sub.s64 	%rd2867, %rd2861, %rd2866;
	setp.lt.s64 	%p539, %rd2867, 0;
	add.s64 	%rd2868, %rd2867, 1157920892373161953;
	selp.b64 	%rd2869, %rd2868, %rd2867, %p539;
	sub.s64 	%rd2870, %rd3594, %rd2869;
	mul.hi.s64 	%rd2871, %rd2870, 4591774807899560583;
	shr.u64 	%rd2872, %rd2871, 63;
	shr.s64 	%rd2873, %rd2871, 58;
	add.s64 	%rd2874, %rd2873, %rd2872;
	mul.lo.s64 	%rd2875, %rd2874, 1157920892373161953;
	sub.s64 	%rd2876, %rd2870, %rd2875;
	setp.lt.s64 	%p540, %rd2876, 0;
	add.s64 	%rd2877, %rd2876, 1157920892373161953;
	selp.b64 	%rd3287, %rd2877, %rd2876, %p540;
	sub.s64 	%rd2878, %rd597, %rd3287;
	mul.hi.s64 	%rd2879, %rd2878, 4591774807899560583;
	shr.u64 	%rd2880, %rd2879, 63;
	shr.s64 	%rd2881, %rd2879, 58;
	add.s64 	%rd2882, %rd2881, %rd2880;
	mul.lo.s64 	%rd2883, %rd2882, 1157920892373161953;
	sub.s64 	%rd2884, %rd2878, %rd2883;
	setp.lt.s64 	%p541, %rd2884, 0;
	add.s64 	%rd2885, %rd2884, 1157920892373161953;
	selp.b64 	%rd3597, %rd2885, %rd2884, %p541;
	setp.eq.s64 	%p542, %rd3597, 0;
	mov.b64 	%rd3599, 0;
	@%p542 bra 	$L__BB0_435;
	mov.b64 	%rd3599, 0;
$L__BB0_432:
	and.b64  	%rd2887, %rd3597, 1;
	setp.eq.b64 	%p543, %rd2887, 1;
	not.pred 	%p544, %p543;
	@%p544 bra 	$L__BB0_434;
	add.s64 	%rd2888, %rd3599, %rd3598;
	mul.hi.s64 	%rd2889, %rd2888, 4591774807899560583;
	shr.u64 	%rd2890, %rd2889, 63;
	shr.s64 	%rd2891, %rd2889, 58;
	add.s64 	%rd2892, %rd2891, %rd2890;
	mul.lo.s64 	%rd2893, %rd2892, 1157920892373161953;
	sub.s64 	%rd2894, %rd2888, %rd2893;
	setp.lt.s64 	%p545, %rd2894, 0;
	add.s64 	%rd2895, %rd2894, 1157920892373161953;
	selp.b64 	%rd3599, %rd2895, %rd2894, %p545;
$L__BB0_434:
	shl.b64 	%rd2896, %rd3598, 1;
	mul.hi.s64 	%rd2897, %rd2896, 4591774807899560583;
	shr.u64 	%rd2898, %rd2897, 63;
	shr.s64 	%rd2899, %rd2897, 58;
	add.s64 	%rd2900, %rd2899, %rd2898;
	mul.lo.s64 	%rd2901, %rd2900, 1157920892373161953;
	sub.s64 	%rd2902, %rd2896, %rd2901;
	setp.lt.s64 	%p546, %rd2902, 0;
	add.s64 	%rd2903, %rd2902, 1157920892373161953;
	selp.b64 	%rd3598, %rd2903, %rd2902, %p546;
	shr.u64 	%rd765, %rd3597, 1;
	setp.gt.u64 	%p547, %rd3597, 1;
	mov.u64 	%rd3597, %rd765;
	@%p547 bra 	$L__BB0_432;
$L__BB0_435:
	sub.s64 	%rd2904, %rd3599, %rd596;
	mul.hi.s64 	%rd2905, %rd2904, 4591774807899560583;
	shr.u64 	%rd2906, %rd2905, 63;
	shr.s64 	%rd2907, %rd2905, 58;
	add.s64 	%rd2908, %rd2907, %rd2906;
	mul.lo.s64 	%rd2909, %rd2908, 1157920892373161953;
	sub.s64 	%rd2910, %rd2904, %rd2909;
	setp.lt.s64 	%p548, %rd2910, 0;
	add.s64 	%rd2911, %rd2910, 1157920892373161953;
	selp.b64 	%rd3288, %rd2911, %rd2910, %p548;
	mov.b16 	%rs75, 0;
$L__BB0_436:
	shr.u64 	%rd3510, %rd593, 1;
	setp.gt.u64 	%p549, %rd593, 1;
	@%p549 bra 	$L__BB0_335;
	and.b16  	%rs65, %rs87, 255;
	setp.eq.s16 	%p621, %rs65, 0;
	bra.uni 	$L__BB0_439;
$L__BB0_438:
	mov.b64 	%rd3602, 0;
	st.global.u64 	[%rd412], %rd3602;
	st.global.u64 	[%rd412+8], %rd3602;
	mov.b16 	%rs35, 1;
	st.global.u8 	[%rd412+16], %rs35;
	mov.pred 	%p621, 0;
	mov.u64 	%rd3601, %rd3602;
$L__BB0_439:
	mov.b16 	%rs66, 0;
	not.pred 	%p550, %p621;
	mov.u64 	%rd3653, %rd410;
	mov.u64 	%rd3654, %rd3376;
	mov.u16 	%rs89, %rs66;
	@%p550 bra 	$L__BB0_495;
	setp.ne.s64 	%p551, %rd3602, %rd410;
	@%p551 bra 	$L__BB0_442;
	mul.hi.s64 	%rd2916, %rd3601, 4591774807899560583;
	shr.u64 	%rd2917, %rd2916, 63;
	shr.s64 	%rd2918, %rd2916, 58;
	add.s64 	%rd2919, %rd2918, %rd2917;
	mul.lo.s64 	%rd2920, %rd2919, 1157920892373161953;
	sub.s64 	%rd2921, %rd3601, %rd2920;
	setp.gt.s64 	%p552, %rd2921, 0;
	selp.b64 	%rd2922, 1157920892373161953, 0, %p552;
	sub.s64 	%rd2923, %rd2922, %rd2921;
	setp.eq.s64 	%p553, %rd3376, %rd2923;
	mov.b16 	%rs89, 1;
	mov.b64 	%rd3653, 0;
	mov.u64 	%rd3654, %rd3653;
	@%p553 bra 	$L__BB0_495;
$L__BB0_442:
	setp.ne.s64 	%p554, %rd3602, %rd410;
	setp.ne.s64 	%p555, %rd3601, %rd3376;
	or.pred  	%p556, %p554, %p555;
	@%p556 bra 	$L__BB0_472;
	mul.hi.s64 	%rd2984, %rd410, 4591774807899560583;
	shr.u64 	%rd2985, %rd2984, 63;
	shr.s64 	%rd2986, %rd2984, 58;
	add.s64 	%rd2987, %rd2986, %rd2985;
	mul.lo.s64 	%rd2988, %rd2987, 1157920892373161953;
	sub.s64 	%rd2989, %rd410, %rd2988;
	setp.lt.s64 	%p571, %rd2989, 0;
	add.s64 	%rd2990, %rd2989, 1157920892373161953;
	selp.b64 	%rd3608, %rd2990, %rd2989, %p571;
	setp.lt.s64 	%p572, %rd3608, 1;
	mov.b64 	%rd3611, 0;
	@%p572 bra 	$L__BB0_449;
	mov.b64 	%rd3610, 0;
	mov.u64 	%rd3609, %rd3608;
$L__BB0_445:
	and.b64  	%rd2992, %rd3608, 1;
	setp.eq.b64 	%p573, %rd2992, 1;
	not.pred 	%p574, %p573;
	@%p574 bra 	$L__BB0_447;
	add.s64 	%rd2993, %rd3610, %rd3609;
	mul.hi.s64 	%rd2994, %rd2993, 4591774807899560583;
	shr.u64 	%rd2995, %rd2994, 63;
	shr.s64 	%rd2996, %rd2994, 58;
	add.s64 	%rd2997, %rd2996, %rd2995;
	mul.lo.s64 	%rd2998, %rd2997, 1157920892373161953;
	sub.s64 	%rd2999, %rd2993, %rd2998;
	setp.lt.s64 	%p575, %rd2999, 0;
	add.s64 	%rd3000, %rd2999, 1157920892373161953;
	selp.b64 	%rd3610, %rd3000, %rd2999, %p575;
$L__BB0_447:
	shl.b64 	%rd3001, %rd3609, 1;
	mul.hi.s64 	%rd3002, %rd3001, 4591774807899560583;
	shr.u64 	%rd3003, %rd3002, 63;
	shr.s64 	%rd3004, %rd3002, 58;
	add.s64 	%rd3005, %rd3004, %rd3003;
	mul.lo.s64 	%rd3006, %rd3005, 1157920892373161953;
	sub.s64 	%rd3007, %rd3001, %rd3006;
	setp.lt.s64 	%p576, %rd3007, 0;
	add.s64 	%rd3008, %rd3007, 1157920892373161953;
	selp.b64 	%rd3609, %rd3008, %rd3007, %p576;
	shr.u64 	%rd782, %rd3608, 1;
	setp.gt.u64 	%p577, %rd3608, 1;
	mov.u64 	%rd3608, %rd782;
	@%p577 bra 	$L__BB0_445;
	mul.hi.s64 	%rd3009, %rd3610, 4591774807899560583;
	shr.u64 	%rd3010, %rd3009, 63;
	shr.s64 	%rd3011, %rd3009, 58;
	add.s64 	%rd3012, %rd3011, %rd3010;
	mul.lo.s64 	%rd3013, %rd3012, 1157920892373161953;
	sub.s64 	%rd3611, %rd3610, %rd3013;
$L__BB0_449:
	setp.lt.s64 	%p578, %rd3611, 0;
	add.s64 	%rd3015, %rd3611, 1157920892373161953;
	selp.b64 	%rd3613, %rd3015, %rd3611, %p578;
	setp.lt.s64 	%p579, %rd3613, 1;
	mov.b64 	%rd3616, 3;
	@%p579 bra 	$L__BB0_455;
	mov.b64 	%rd3614, 3;
	mov.b64 	%rd3615, 0;
$L__BB0_451:
	and.b64  	%rd3018, %rd3613, 1;
	setp.eq.b64 	%p580, %rd3018, 1;
	not.pred 	%p581, %p580;
	@%p581 bra 	$L__BB0_453;
	add.s64 	%rd3019, %rd3615, %rd3614;
	mul.hi.s64 	%rd3020, %rd3019, 4591774807899560583;
	shr.u64 	%rd3021, %rd3020, 63;
	shr.s64 	%rd3022, %rd3020, 58;
	add.s64 	%rd3023, %rd3022, %rd3021;
	mul.lo.s64 	%rd3024, %rd3023, 1157920892373161953;
	sub.s64 	%rd3025, %rd3019, %rd3024;
	setp.lt.s64 	%p582, %rd3025, 0;
	add.s64 	%rd3026, %rd3025, 1157920892373161953;
	selp.b64 	%rd3615, %rd3026, %rd3025, %p582;
$L__BB0_453:
	shl.b64 	%rd3027, %rd3614, 1;
	mul.hi.s64 	%rd3028, %rd3027, 4591774807899560583;
	shr.u64 	%rd3029, %rd3028, 63;
	shr.s64 	%rd3030, %rd3028, 58;
	add.s64 	%rd3031, %rd3030, %rd3029;
	mul.lo.s64 	%rd3032, %rd3031, 1157920892373161953;
	sub.s64 	%rd3033, %rd3027, %rd3032;
	setp.lt.s64 	%p583, %rd3033, 0;
	add.s64 	%rd3034, %rd3033, 1157920892373161953;
	selp.b64 	%rd3614, %rd3034, %rd3033, %p583;
	shr.u64 	%rd792, %rd3613, 1;
	setp.gt.u64 	%p584, %rd3613, 1;
	mov.u64 	%rd3613, %rd792;
	@%p584 bra 	$L__BB0_451;
	add.s64 	%rd3035, %rd3615, 3;
	mul.hi.s64 	%rd3036, %rd3035, 4591774807899560583;
	shr.u64 	%rd3037, %rd3036, 63;
	shr.s64 	%rd3038, %rd3036, 58;
	add.s64 	%rd3039, %rd3038, %rd3037;
	mul.lo.s64 	%rd3040, %rd3039, 1157920892373161953;
	sub.s64 	%rd3616, %rd3035, %rd3040;
$L__BB0_455:
	mul.hi.s64 	%rd3042, %rd3376, 4591774807899560583;
	shr.u64 	%rd3043, %rd3042, 63;
	shr.s64 	%rd3044, %rd3042, 58;
	add.s64 	%rd3045, %rd3044, %rd3043;
	mul.lo.s64 	%rd3046, %rd3045, 1157920892373161953;
	sub.s64 	%rd3047, %rd3376, %rd3046;
	setp.lt.s64 	%p585, %rd3047, 0;
	add.s64 	%rd3048, %rd3047, 1157920892373161953;
	selp.b64 	%rd3618, %rd3048, %rd3047, %p585;
	setp.lt.s64 	%p586, %rd3618, 1;
	mov.b64 	%rd3620, 0;
	@%p586 bra 	$L__BB0_460;
	mov.b64 	%rd3619, 2;
	mov.b64 	%rd3620, 0;
$L__BB0_457:
	and.b64  	%rd3051, %rd3618, 1;
	setp.eq.b64 	%p587, %rd3051, 1;
	not.pred 	%p588, %p587;
	@%p588 bra 	$L__BB0_459;
	add.s64 	%rd3052, %rd3620, %rd3619;
	mul.hi.s64 	%rd3053, %rd3052, 4591774807899560583;
	shr.u64 	%rd3054, %rd3053, 63;
	shr.s64 	%rd3055, %rd3053, 58;
	add.s64 	%rd3056, %rd3055, %rd3054;
	mul.lo.s64 	%rd3057, %rd3056, 1157920892373161953;
	sub.s64 	%rd3058, %rd3052, %rd3057;
	setp.lt.s64 	%p589, %rd3058, 0;
	add.s64 	%rd3059, %rd3058, 1157920892373161953;
	selp.b64 	%rd3620, %rd3059, %rd3058, %p589;
$L__BB0_459:
	shl.b64 	%rd3060, %rd3619, 1;
	mul.hi.s64 	%rd3061, %rd3060, 4591774807899560583;
	shr.u64 	%rd3062, %rd3061, 63;
	shr.s64 	%rd3063, %rd3061, 58;
	add.s64 	%rd3064, %rd3063, %rd3062;
	mul.lo.s64 	%rd3065, %rd3064, 1157920892373161953;
	sub.s64 	%rd3066, %rd3060, %rd3065;
	setp.lt.s64 	%p590, %rd3066, 0;
	add.s64 	%rd3067, %rd3066, 1157920892373161953;
	selp.b64 	%rd3619, %rd3067, %rd3066, %p590;
	shr.u64 	%rd802, %rd3618, 1;
	setp.gt.u64 	%p591, %rd3618, 1;
	mov.u64 	%rd3618, %rd802;
	@%p591 bra 	$L__BB0_457;
$L__BB0_460:
	setp.ne.s64 	%p592, %rd3620, 0;
	@%p592 bra 	$L__BB0_462;
	mov.u64 	%rd3188, $str$1;
	cvta.global.u64 	%rd3189, %rd3188;
	{ // callseq 11, 0
	.param .b64 param0;
	st.param.b64 	[param0], %rd3189;
	.param .b64 param1;
	st.param.b64 	[param1], 0;
	.param .b32 retval0;
	call.uni (retval0), 
	vprintf, 
	(
	param0, 
	param1
	);
	ld.param.b32 	%r96, [retval0];
	} // callseq 11
	mov.b16 	%rs89, 1;
	mov.b64 	%rd3653, 0;
	mov.u64 	%rd3654, %rd3653;
	bra.uni 	$L__BB0_495;
$L__BB0_462:
	mul.hi.s64 	%rd3071, %rd3620, 4591774807899560583;
	shr.u64 	%rd3072, %rd3071, 63;
	shr.s64 	%rd3073, %rd3071, 58;
	add.s64 	%rd3074, %rd3073, %rd3072;
	mul.lo.s64 	%rd3075, %rd3074, 1157920892373161953;
	sub.s64 	%rd3076, %rd3620, %rd3075;
	setp.lt.s64 	%p593, %rd3076, 0;
	add.s64 	%rd3077, %rd3076, 1157920892373161953;
	selp.b64 	%rd3625, %rd3077, %rd3076, %p593;
	mov.b64 	%rd3624, 1;
	mov.b64 	%rd3623, 1157920892373161953;
	mov.b64 	%rd3622, 0;
$L__BB0_463:
	mov.u64 	%rd807, %rd3623;
	mov.u64 	%rd805, %rd3622;
	or.b64  	%rd3078, %rd3625, %rd807;
	and.b64  	%rd3079, %rd3078, -4294967296;
	setp.ne.s64 	%p594, %rd3079, 0;
	@%p594 bra 	$L__BB0_465;
	cvt.u32.u64 	%r91, %rd807;
	cvt.u32.u64 	%r92, %rd3625;
	div.u32 	%r93, %r92, %r91;
	mul.lo.s32 	%r94, %r93, %r91;
	sub.s32 	%r95, %r92, %r94;
	cvt.u64.u32 	%rd3626, %r93;
	cvt.u64.u32 	%rd3623, %r95;
	bra.uni 	$L__BB0_466;
$L__BB0_465:
	div.s64 	%rd3626, %rd3625, %rd807;
	mul.lo.s64 	%rd3080, %rd3626, %rd807;
	sub.s64 	%rd3623, %rd3625, %rd3080;
$L__BB0_466:
	mul.lo.s64 	%rd3081, %rd3626, %rd805;
	sub.s64 	%rd3622, %rd3624, %rd3081;
	setp.ne.s64 	%p595, %rd3623, 0;
	mov.u64 	%rd3624, %rd805;
	mov.u64 	%rd3625, %rd807;
	@%p595 bra 	$L__BB0_463;
	mul.hi.s64 	%rd3083, %rd805, 4591774807899560583;
	shr.u64 	%rd3084, %rd3083, 63;
	shr.s64 	%rd3085, %rd3083, 58;
	add.s64 	%rd3086, %rd3085, %rd3084;
	mul.lo.s64 	%rd3087, %rd3086, 1157920892373161953;
	sub.s64 	%rd3088, %rd805, %rd3087;
	setp.lt.s64 	%p596, %rd3088, 0;
	add.s64 	%rd3089, %rd3088, 1157920892373161953;
	selp.b64 	%rd3629, %rd3089, %rd3088, %p596;
	setp.eq.s64 	%p597, %rd3629, 0;
	mov.b64 	%rd3642, 0;
	@%p597 bra 	$L__BB0_484;
	add.s64 	%rd3091, %rd3616, 1157920892373161953;
	setp.lt.s64 	%p598, %rd3616, 0;
	selp.b64 	%rd3630, %rd3091, %rd3616, %p598;
	mov.b64 	%rd3642, 0;
$L__BB0_469:
	and.b64  	%rd3092, %rd3629, 1;
	setp.eq.b64 	%p599, %rd3092, 1;
	not.pred 	%p600, %p599;
	@%p600 bra 	$L__BB0_471;
	add.s64 	%rd3093, %rd3642, %rd3630;
	mul.hi.s64 	%rd3094, %rd3093, 4591774807899560583;
	shr.u64 	%rd3095, %rd3094, 63;
	shr.s64 	%rd3096, %rd3094, 58;
	add.s64 	%rd3097, %rd3096, %rd3095;
	mul.lo.s64 	%rd3098, %rd3097, 1157920892373161953;
	sub.s64 	%rd3099, %rd3093, %rd3098;
	setp.lt.s64 	%p601, %rd3099, 0;
	add.s64 	%rd3100, %rd3099, 1157920892373161953;
	selp.b64 	%rd3642, %rd3100, %rd3099, %p601;
$L__BB0_471:
	shl.b64 	%rd3101, %rd3630, 1;
	mul.hi.s64 	%rd3102, %rd3101, 4591774807899560583;
	shr.u64 	%rd3103, %rd3102, 63;
	shr.s64 	%rd3104, %rd3102, 58;
	add.s64 	%rd3105, %rd3104, %rd3103;
	mul.lo.s64 	%rd3106, %rd3105, 1157920892373161953;
	sub.s64 	%rd3107, %rd3101, %rd3106;
	setp.lt.s64 	%p602, %rd3107, 0;
	add.s64 	%rd3108, %rd3107, 1157920892373161953;
	selp.b64 	%rd3630, %rd3108, %rd3107, %p602;
	shr.u64 	%rd824, %rd3629, 1;
	setp.lt.u64 	%p603, %rd3629, 2;
	mov.u64 	%rd3629, %rd824;
	@%p603 bra 	$L__BB0_484;
	bra.uni 	$L__BB0_469;
$L__BB0_472:
	sub.s64 	%rd2924, %rd3601, %rd3376;
	mul.hi.s64 	%rd2925, %rd2924, 4591774807899560583;
	shr.u64 	%rd2926, %rd2925, 63;
	shr.s64 	%rd2927, %rd2925, 58;
	add.s64 	%rd2928, %rd2927, %rd2926;
	mul.lo.s64 	%rd2929, %rd2928, 1157920892373161953;
	sub.s64 	%rd825, %rd2924, %rd2929;
	sub.s64 	%rd2930, %rd3602, %rd410;
	mul.hi.s64 	%rd2931, %rd2930, 4591774807899560583;
	shr.u64 	%rd2932, %rd2931, 63;
	shr.s64 	%rd2933, %rd2931, 58;
	add.s64 	%rd2934, %rd2933, %rd2932;
	mul.lo.s64 	%rd2935, %rd2934, 1157920892373161953;
	sub.s64 	%rd2936, %rd2930, %rd2935;
	setp.lt.s64 	%p557, %rd2936, 0;
	add.s64 	%rd2937, %rd2936, 1157920892373161953;
	selp.b64 	%rd826, %rd2937, %rd2936, %p557;
	setp.ne.s64 	%p558, %rd826, 0;
	@%p558 bra 	$L__BB0_474;
	mov.u64 	%rd2981, $str$2;
	cvta.global.u64 	%rd2982, %rd2981;
	{ // callseq 10, 0
	.param .b64 param0;
	st.param.b64 	[param0], %rd2982;
	.param .b64 param1;
	st.param.b64 	[param1], 0;
	.param .b32 retval0;
	call.uni (retval0), 
	vprintf, 
	(
	param0, 
	param1
	);
	ld.param.b32 	%r89, [retval0];
	} // callseq 10
	mov.b16 	%rs89, 1;
	mov.b64 	%rd3653, 0;
	mov.u64 	%rd3654, %rd3653;
	bra.uni 	$L__BB0_495;
$L__BB0_474:
	mul.hi.s64 	%rd2941, %rd826, 4591774807899560583;
	shr.u64 	%rd2942, %rd2941, 63;
	shr.s64 	%rd2943, %rd2941, 58;
	add.s64 	%rd2944, %rd2943, %rd2942;
	mul.lo.s64 	%rd2945, %rd2944, 1157920892373161953;
	sub.s64 	%rd2946, %rd826, %rd2945;
	setp.lt.s64 	%p559, %rd2946, 0;
	add.s64 	%rd2947, %rd2946, 1157920892373161953;
	selp.b64 	%rd3635, %rd2947, %rd2946, %p559;
	mov.b64 	%rd3634, 1;
	mov.b64 	%rd3633, 1157920892373161953;
	mov.b64 	%rd3632, 0;
$L__BB0_475:
	mov.u64 	%rd830, %rd3633;
	mov.u64 	%rd828, %rd3632;
	or.b64  	%rd2948, %rd3635, %rd830;
	and.b64  	%rd2949, %rd2948, -4294967296;
	setp.ne.s64 	%p560, %rd2949, 0;
	@%p560 bra 	$L__BB0_477;
	cvt.u32.u64 	%r84, %rd830;
	cvt.u32.u64 	%r85, %rd3635;
	div.u32 	%r86, %r85, %r84;
	mul.lo.s32 	%r87, %r86, %r84;
	sub.s32 	%r88, %r85, %r87;
	cvt.u64.u32 	%rd3636, %r86;
	cvt.u64.u32 	%rd3633, %r88;
	bra.uni 	$L__BB0_478;
$L__BB0_477:
	div.s64 	%rd3636, %rd3635, %rd830;
	mul.lo.s64 	%rd2950, %rd3636, %rd830;
	sub.s64 	%rd3633, %rd3635, %rd2950;
$L__BB0_478:
	mul.lo.s64 	%rd2951, %rd3636, %rd828;
	sub.s64 	%rd3632, %rd3634, %rd2951;
	setp.ne.s64 	%p561, %rd3633, 0;
	mov.u64 	%rd3634, %rd828;
	mov.u64 	%rd3635, %rd830;
	@%p561 bra 	$L__BB0_475;
	add.s64 	%rd2953, %rd825, 1157920892373161953;
	setp.lt.s64 	%p562, %rd825, 0;
	selp.b64 	%rd839, %rd2953, %rd825, %p562;
	mul.hi.s64 	%rd2954, %rd828, 4591774807899560583;
	shr.u64 	%rd2955, %rd2954, 63;
	shr.s64 	%rd2956, %rd2954, 58;
	add.s64 	%rd2957, %rd2956, %rd2955;
	mul.lo.s64 	%rd2958, %rd2957, 1157920892373161953;
	sub.s64 	%rd2959, %rd828, %rd2958;
	setp.lt.s64 	%p563, %rd2959, 0;
	add.s64 	%rd2960, %rd2959, 1157920892373161953;
	selp.b64 	%rd3639, %rd2960, %rd2959, %p563;
	setp.eq.s64 	%p564, %rd3639, 0;
	mov.b64 	%rd3642, 0;
	@%p564 bra 	$L__BB0_484;
	add.s64 	%rd2962, %rd839, 1157920892373161953;
	setp.lt.s64 	%p565, %rd839, 0;
	selp.b64 	%rd3640, %rd2962, %rd839, %p565;
	mov.b64 	%rd3642, 0;
$L__BB0_481:
	and.b64  	%rd2963, %rd3639, 1;
	setp.eq.b64 	%p566, %rd2963, 1;
	not.pred 	%p567, %p566;
	@%p567 bra 	$L__BB0_483;
	add.s64 	%rd2964, %rd3642, %rd3640;
	mul.hi.s64 	%rd2965, %rd2964, 4591774807899560583;
	shr.u64 	%rd2966, %rd2965, 63;
	shr.s64 	%rd2967, %rd2965, 58;
	add.s64 	%rd2968, %rd2967, %rd2966;
	mul.lo.s64 	%rd2969, %rd2968, 1157920892373161953;
	sub.s64 	%rd2970, %rd2964, %rd2969;
	setp.lt.s64 	%p568, %rd2970, 0;
	add.s64 	%rd2971, %rd2970, 1157920892373161953;
	selp.b64 	%rd3642, %rd2971, %rd2970, %p568;
$L__BB0_483:
	shl.b64 	%rd2972, %rd3640, 1;
	mul.hi.s64 	%rd2973, %rd2972, 4591774807899560583;
	shr.u64 	%rd2974, %rd2973, 63;
	shr.s64 	%rd2975, %rd2973, 58;
	add.s64 	%rd2976, %rd2975, %rd2974;
	mul.lo.s64 	%rd2977, %rd2976, 1157920892373161953;
	sub.s64 	%rd2978, %rd2972, %rd2977;
	setp.lt.s64 	%p569, %rd2978, 0;
	add.s64 	%rd2979, %rd2978, 1157920892373161953;
	selp.b64 	%rd3640, %rd2979, %rd2978, %p569;
	shr.u64 	%rd848, %rd3639, 1;
	setp.gt.u64 	%p570, %rd3639, 1;
	mov.u64 	%rd3639, %rd848;
	@%p570 bra 	$L__BB0_481;
$L__BB0_484:
	mul.hi.s64 	%rd3110, %rd3642, 4591774807899560583;
	shr.u64 	%rd3111, %rd3110, 63;
	shr.s64 	%rd3112, %rd3110, 58;
	add.s64 	%rd3113, %rd3112, %rd3111;
	mul.lo.s64 	%rd3114, %rd3113, 1157920892373161953;
	sub.s64 	%rd3115, %rd3642, %rd3114;
	setp.lt.s64 	%p604, %rd3115, 0;
	add.s64 	%rd3116, %rd3115, 1157920892373161953;
	selp.b64 	%rd3650, %rd3116, %rd3115, %p604;
	setp.lt.s64 	%p605, %rd3650, 1;
	mov.b64 	%rd3646, 0;
	@%p605 bra 	$L__BB0_489;
	mov.b64 	%rd3646, 0;
	mov.u64 	%rd3644, %rd3650;
	mov.u64 	%rd3645, %rd3650;
$L__BB0_486:
	and.b64  	%rd3118, %rd3644, 1;
	setp.eq.b64 	%p606, %rd3118, 1;
	not.pred 	%p607, %p606;
	@%p607 bra 	$L__BB0_488;
	add.s64 	%rd3119, %rd3646, %rd3645;
	mul.hi.s64 	%rd3120, %rd3119, 4591774807899560583;
	shr.u64 	%rd3121, %rd3120, 63;
	shr.s64 	%rd3122, %rd3120, 58;
	add.s64 	%rd3123, %rd3122, %rd3121;
	mul.lo.s64 	%rd3124, %rd3123, 1157920892373161953;
	sub.s64 	%rd3125, %rd3119, %rd3124;
	setp.lt.s64 	%p608, %rd3125, 0;
	add.s64 	%rd3126, %rd3125, 1157920892373161953;
	selp.b64 	%rd3646, %rd3126, %rd3125, %p608;
$L__BB0_488:
	shl.b64 	%rd3127, %rd3645, 1;
	mul.hi.s64 	%rd3128, %rd3127, 4591774807899560583;
	shr.u64 	%rd3129, %rd3128, 63;
	shr.s64 	%rd3130, %rd3128, 58;
	add.s64 	%rd3131, %rd3130, %rd3129;
	mul.lo.s64 	%rd3132, %rd3131, 1157920892373161953;
	sub.s64 	%rd3133, %rd3127, %rd3132;
	setp.lt.s64 	%p609, %rd3133, 0;
	add.s64 	%rd3134, %rd3133, 1157920892373161953;
	selp.b64 	%rd3645, %rd3134, %rd3133, %p609;
	shr.u64 	%rd857, %rd3644, 1;
	setp.gt.u64 	%p610, %rd3644, 1;
	mov.u64 	%rd3644, %rd857;
	@%p610 bra 	$L__BB0_486;
$L__BB0_489:
	add.s64 	%rd3136, %rd3602, %rd410;
	mul.hi.s64 	%rd3137, %rd3136, 4591774807899560583;
	shr.u64 	%rd3138, %rd3137, 63;
	shr.s64 	%rd3139, %rd3137, 58;
	add.s64 	%rd3140, %rd3139, %rd3138;
	mul.lo.s64 	%rd3141, %rd3140, 1157920892373161953;
	sub.s64 	%rd3142, %rd3136, %rd3141;
	setp.lt.s64 	%p611, %rd3142, 0;
	add.s64 	%rd3143, %rd3142, 1157920892373161953;
	selp.b64 	%rd3144, %rd3143, %rd3142, %p611;
	sub.s64 	%rd3145, %rd3646, %rd3144;
	mul.hi.s64 	%rd3146, %rd3145, 4591774807899560583;
	shr.u64 	%rd3147, %rd3146, 63;
	shr.s64 	%rd3148, %rd3146, 58;
	add.s64 	%rd3149, %rd3148, %rd3147;
	mul.lo.s64 	%rd3150, %rd3149, 1157920892373161953;
	sub.s64 	%rd3151, %rd3145, %rd3150;
	setp.lt.s64 	%p612, %rd3151, 0;
	add.s64 	%rd3152, %rd3151, 1157920892373161953;
	selp.b64 	%rd3653, %rd3152, %rd3151, %p612;
	sub.s64 	%rd3153, %rd410, %rd3653;
	mul.hi.s64 	%rd3154, %rd3153, 4591774807899560583;
	shr.u64 	%rd3155, %rd3154, 63;
	shr.s64 	%rd3156, %rd3154, 58;
	add.s64 	%rd3157, %rd3156, %rd3155;
	mul.lo.s64 	%rd3158, %rd3157, 1157920892373161953;
	sub.s64 	%rd3159, %rd3153, %rd3158;
	setp.lt.s64 	%p613, %rd3159, 0;
	add.s64 	%rd3160, %rd3159, 1157920892373161953;
	selp.b64 	%rd3649, %rd3160, %rd3159, %p613;
	setp.eq.s64 	%p614, %rd3649, 0;
	mov.b64 	%rd3651, 0;
	@%p614 bra 	$L__BB0_494;
	mov.b64 	%rd3651, 0;
$L__BB0_491:
	and.b64  	%rd3162, %rd3649, 1;
	setp.eq.b64 	%p615, %rd3162, 1;
	not.pred 	%p616, %p615;
	@%p616 bra 	$L__BB0_493;
	add.s64 	%rd3163, %rd3651, %rd3650;
	mul.hi.s64 	%rd3164, %rd3163, 4591774807899560583;
	shr.u64 	%rd3165, %rd3164, 63;
	shr.s64 	%rd3166, %rd3164, 58;
	add.s64 	%rd3167, %rd3166, %rd3165;
	mul.lo.s64 	%rd3168, %rd3167, 1157920892373161953;
	sub.s64 	%rd3169, %rd3163, %rd3168;
	setp.lt.s64 	%p617, %rd3169, 0;
	add.s64 	%rd3170, %rd3169, 1157920892373161953;
	selp.b64 	%rd3651, %rd3170, %rd3169, %p617;
$L__BB0_493:
	shl.b64 	%rd3171, %rd3650, 1;
	mul.hi.s64 	%rd3172, %rd3171, 4591774807899560583;
	shr.u64 	%rd3173, %rd3172, 63;
	shr.s64 	%rd3174, %rd3172, 58;
	add.s64 	%rd3175, %rd3174, %rd3173;
	mul.lo.s64 	%rd3176, %rd3175, 1157920892373161953;
	sub.s64 	%rd3177, %rd3171, %rd3176;
	setp.lt.s64 	%p618, %rd3177, 0;
	add.s64 	%rd3178, %rd3177, 1157920892373161953;
	selp.b64 	%rd3650, %rd3178, %rd3177, %p618;
	shr.u64 	%rd867, %rd3649, 1;
	setp.gt.u64 	%p619, %rd3649, 1;
	mov.u64 	%rd3649, %rd867;
	@%p619 bra 	$L__BB0_491;
$L__BB0_494:
	sub.s64 	%rd3179, %rd3651, %rd3376;
	mul.hi.s64 	%rd3180, %rd3179, 4591774807899560583;
	shr.u64 	%rd3181, %rd3180, 63;
	shr.s64 	%rd3182, %rd3180, 58;
	add.s64 	%rd3183, %rd3182, %rd3181;
	mul.lo.s64 	%rd3184, %rd3183, 1157920892373161953;
	sub.s64 	%rd3185, %rd3179, %rd3184;
	setp.lt.s64 	%p620, %rd3185, 0;
	add.s64 	%rd3186, %rd3185, 1157920892373161953;
	selp.b64 	%rd3654, %rd3186, %rd3185, %p620;
	mov.u16 	%rs89, %rs66;
$L__BB0_495:
	st.global.u64 	[%rd412+24], %rd3653;
	st.global.u64 	[%rd412+32], %rd3654;
	st.global.u8 	[%rd412+40], %rs89;
$L__BB0_496:
	ret;

}
	// .globl	_Z18ecc_decrypt_kernelP7ECPointPxixS1_
.visible .entry _Z18ecc_decrypt_kernelP7ECPointPxixS1_(
	.param .u64 .ptr .align 1 _Z18ecc_decrypt_kernelP7ECPointPxixS1__param_0,
	.param .u64 .ptr .align 1 _Z18ecc_decrypt_kernelP7ECPointPxixS1__param_1,
	.param .u32 _Z18ecc_decrypt_kernelP7ECPointPxixS1__param_2,
	.param .u64 _Z18ecc_decrypt_kernelP7ECPointPxixS1__param_3,
	.param .u64 .ptr .align 1 _Z18ecc_decrypt_kernelP7ECPointPxixS1__param_4
)
{
	.reg .pred 	%p<194>;
	.reg .b16 	%rs<29>;
	.reg .b32 	%r<42>;
	.reg .b64 	%rd<1145>;

	ld.param.u64 	%rd276, [_Z18ecc_decrypt_kernelP7ECPointPxixS1__param_0];
	ld.param.u32 	%r2, [_Z18ecc_decrypt_kernelP7ECPointPxixS1__param_2];
	ld.param.u64 	%rd1006, [_Z18ecc_decrypt_kernelP7ECPointPxixS1__param_3];
	mov.u32 	%r3, %ctaid.x;
	mov.u32 	%r4, %ntid.x;
	mov.u32 	%r5, %tid.x;
	mad.lo.s32 	%r1, %r3, %r4, %r5;
	setp.ge.s32 	%p3, %r1, %r2;
	@%p3 bra 	$L__BB1_158;
	cvta.to.global.u64 	%rd281, %rd276;
	shl.b32 	%r6, %r1, 1;
	mul.wide.s32 	%rd282, %r6, 24;
	add.s64 	%rd1, %rd281, %rd282;
	ld.global.u64 	%rd2, [%rd1+24];
	ld.global.u64 	%rd3, [%rd1+32];
	ld.global.u8 	%rs1, [%rd1+40];
	setp.lt.s64 	%p5, %rd1006, 1;
	mov.pred 	%p193, -1;
	mov.b64 	%rd1098, 0;
	mov.u64 	%rd1102, %rd1098;
	@%p5 bra 	$L__BB1_106;
	ld.global.u8 	%rs28, [%rd1+16];
	ld.global.u64 	%rd1100, [%rd1+8];
	ld.global.u64 	%rd1099, [%rd1];
	mov.b64 	%rd1097, 0;
	mov.b16 	%rs27, 1;
	mov.u64 	%rd1098, %rd1097;
$L__BB1_3:
	mov.u64 	%rd10, %rd1100;
	mov.u64 	%rd9, %rd1099;
	mov.u64 	%rd8, %rd1098;
	mov.u64 	%rd7, %rd1097;
	mov.u64 	%rd6, %rd1006;
	and.b64  	%rd284, %rd6, 1;
	setp.eq.b64 	%p6, %rd284, 1;
	not.pred 	%p7, %p6;
	@%p7 bra 	$L__BB1_61;
	and.b16  	%rs10, %rs27, 255;
	setp.ne.s16 	%p8, %rs10, 0;
	mov.u64 	%rd1098, %rd9;
	mov.u64 	%rd1097, %rd10;
	mov.u16 	%rs27, %rs28;
	@%p8 bra 	$L__BB1_61;
	and.b16  	%rs12, %rs28, 255;
	setp.ne.s16 	%p9, %rs12, 0;
	mov.b16 	%rs27, 0;
	mov.u64 	%rd1097, %rd7;
	mov.u64 	%rd1098, %rd8;
	mov.u64 	%rd1099, %rd9;
	mov.u64 	%rd1100, %rd10;
	@%p9 bra 	$L__BB1_104;
	setp.ne.s64 	%p10, %rd9, %rd8;
	@%p10 bra 	$L__BB1_8;
	mul.hi.s64 	%rd286, %rd10, 4591774807899560583;
	shr.u64 	%rd287, %rd286, 63;
	shr.s64 	%rd288, %rd286, 58;
	add.s64 	%rd289, %rd288, %rd287;
	mul.lo.s64 	%rd290, %rd289, 1157920892373161953;
	sub.s64 	%rd291, %rd10, %rd290;
	setp.gt.s64 	%p11, %rd291, 0;
	selp.b64 	%rd292, 1157920892373161953, 0, %p11;
	sub.s64 	%rd293, %rd292, %rd291;
	setp.eq.s64 	%p12, %rd7, %rd293;
	mov.b64 	%rd1097, 0;
	mov.b16 	%rs27, 1;
	mov.u64 	%rd1098, %rd1097;
	@%p12 bra 	$L__BB1_62;
$L__BB1_8:
	setp.ne.s64 	%p13, %rd9, %rd8;
	setp.ne.s64 	%p14, %rd10, %rd7;
	or.pred  	%p15, %p13, %p14;
	@%p15 bra 	$L__BB1_38;
	mul.hi.s64 	%rd346, %rd8, 4591774807899560583;
	shr.u64 	%rd347, %rd346, 63;
	shr.s64 	%rd348, %rd346, 58;
	add.s64 	%rd349, %rd348, %rd347;
	mul.lo.s64 	%rd350, %rd349, 1157920892373161953;
	sub.s64 	%rd351, %rd8, %rd350;
	setp.lt.s64 	%p27, %rd351, 0;
	add.s64 	%rd352, %rd351, 1157920892373161953;
	selp.b64 	%rd1012, %rd352, %rd351, %p27;
	setp.lt.s64 	%p28, %rd1012, 1;
	mov.b64 	%rd1015, 0;
	@%p28 bra 	$L__BB1_15;
	mov.b64 	%rd1014, 0;
	mov.u64 	%rd1013, %rd1012;
$L__BB1_11:
	and.b64  	%rd354, %rd1012, 1;
	setp.eq.b64 	%p29, %rd354, 1;
	not.pred 	%p30, %p29;
	@%p30 bra 	$L__BB1_13;
	add.s64 	%rd355, %rd1014, %rd1013;
	mul.hi.s64 	%rd356, %rd355, 4591774807899560583;
	shr.u64 	%rd357, %rd356, 63;
	shr.s64 	%rd358, %rd356, 58;
	add.s64 	%rd359, %rd358, %rd357;
	mul.lo.s64 	%rd360, %rd359, 1157920892373161953;
	sub.s64 	%rd361, %rd355, %rd360;
	setp.lt.s64 	%p31, %rd361, 0;
	add.s64 	%rd362, %rd361, 1157920892373161953;
	selp.b64 	%rd1014, %rd362, %rd361, %p31;
$L__BB1_13:
	shl.b64 	%rd363, %rd1013, 1;
	mul.hi.s64 	%rd364, %rd363, 4591774807899560583;
	shr.u64 	%rd365, %rd364, 63;
	shr.s64 	%rd366, %rd364, 58;
	add.s64 	%rd367, %rd366, %rd365;
	mul.lo.s64 	%rd368, %rd367, 1157920892373161953;
	sub.s64 	%rd369, %rd363, %rd368;
	setp.lt.s64 	%p32, %rd369, 0;
	add.s64 	%rd370, %rd369, 1157920892373161953;
	selp.b64 	%rd1013, %rd370, %rd369, %p32;
	shr.u64 	%rd18, %rd1012, 1;
	setp.gt.u64 	%p33, %rd1012, 1;
	mov.u64 	%rd1012, %rd18;
	@%p33 bra 	$L__BB1_11;
	mul.hi.s64 	%rd371, %rd1014, 4591774807899560583;
	shr.u64 	%rd372, %rd371, 63;
	shr.s64 	%rd373, %rd371, 58;
	add.s64 	%rd374, %rd373, %rd372;
	mul.lo.s64 	%rd375, %rd374, 1157920892373161953;
	sub.s64 	%rd1015, %rd1014, %rd375;
$L__BB1_15:
	setp.lt.s64 	%p34, %rd1015, 0;
	add.s64 	%rd377, %rd1015, 1157920892373161953;
	selp.b64 	%rd1017, %rd377, %rd1015, %p34;
	setp.lt.s64 	%p35, %rd1017, 1;
	mov.b64 	%rd1020, 3;
	@%p35 bra 	$L__BB1_21;
	mov.b64 	%rd1018, 3;
	mov.b64 	%rd1019, 0;
$L__BB1_17:
	and.b64  	%rd380, %rd1017, 1;
	setp.eq.b64 	%p36, %rd380, 1;
	not.pred 	%p37, %p36;
	@%p37 bra 	$L__BB1_19;
	add.s64 	%rd381, %rd1019, %rd1018;
	mul.hi.s64 	%rd382, %rd381, 4591774807899560583;
	shr.u64 	%rd383, %rd382, 63;
	shr.s64 	%rd384, %rd382, 58;
	add.s64 	%rd385, %rd384, %rd383;
	mul.lo.s64 	%rd386, %rd385, 1157920892373161953;
	sub.s64 	%rd387, %rd381, %rd386;
	setp.lt.s64 	%p38, %rd387, 0;
	add.s64 	%rd388, %rd387, 1157920892373161953;
	selp.b64 	%rd1019, %rd388, %rd387, %p38;
$L__BB1_19:
	shl.b64 	%rd389, %rd1018, 1;
	mul.hi.s64 	%rd390, %rd389, 4591774807899560583;
	shr.u64 	%rd391, %rd390, 63;
	shr.s64 	%rd392, %rd390, 58;
	add.s64 	%rd393, %rd392, %rd391;
	mul.lo.s64 	%rd394, %rd393, 1157920892373161953;
	sub.s64 	%rd395, %rd389, %rd394;
	setp.lt.s64 	%p39, %rd395, 0;
	add.s64 	%rd396, %rd395, 1157920892373161953;
	selp.b64 	%rd1018, %rd396, %rd395, %p39;
	shr.u64 	%rd28, %rd1017, 1;
	setp.gt.u64 	%p40, %rd1017, 1;
	mov.u64 	%rd1017, %rd28;
	@%p40 bra 	$L__BB1_17;
	add.s64 	%rd397, %rd1019, 3;
	mul.hi.s64 	%rd398, %rd397, 4591774807899560583;
	shr.u64 	%rd399, %rd398, 63;
	shr.s64 	%rd400, %rd398, 58;
	add.s64 	%rd401, %rd400, %rd399;
	mul.lo.s64 	%rd402, %rd401, 1157920892373161953;
	sub.s64 	%rd1020, %rd397, %rd402;
$L__BB1_21:
	mul.hi.s64 	%rd404, %rd7, 4591774807899560583;
	shr.u64 	%rd405, %rd404, 63;
	shr.s64 	%rd406, %rd404, 58;
	add.s64 	%rd407, %rd406, %rd405;
	mul.lo.s64 	%rd408, %rd407, 1157920892373161953;
	sub.s64 	%rd409, %rd7, %rd408;
	setp.lt.s64 	%p41, %rd409, 0;
	add.s64 	%rd410, %rd409, 1157920892373161953;
	selp.b64 	%rd1022, %rd410, %rd409, %p41;
	setp.lt.s64 	%p42, %rd1022, 1;
	mov.b64 	%rd1024, 0;
	@%p42 bra 	$L__BB1_26;
	mov.b64 	%rd1023, 2;
	mov.b64 	%rd1024, 0;
$L__BB1_23:
	and.b64  	%rd413, %rd1022, 1;
	setp.eq.b64 	%p43, %rd413, 1;
	not.pred 	%p44, %p43;
	@%p44 bra 	$L__BB1_25;
	add.s64 	%rd414, %rd1024, %rd1023;
	mul.hi.s64 	%rd415, %rd414, 4591774807899560583;
	shr.u64 	%rd416, %rd415, 63;
	shr.s64 	%rd417, %rd415, 58;
	add.s64 	%rd418, %rd417, %rd416;
	mul.lo.s64 	%rd419, %rd418, 1157920892373161953;
	sub.s64 	%rd420, %rd414, %rd419;
	setp.lt.s64 	%p45, %rd420, 0;
	add.s64 	%rd421, %rd420, 1157920892373161953;
	selp.b64 	%rd1024, %rd421, %rd420, %p45;
$L__BB1_25:
	shl.b64 	%rd422, %rd1023, 1;
	mul.hi.s64 	%rd423, %rd422, 4591774807899560583;
	shr.u64 	%rd424, %rd423, 63;
	shr.s64 	%rd425, %rd423, 58;
	add.s64 	%rd426, %rd425, %rd424;
	mul.lo.s64 	%rd427, %rd426, 1157920892373161953;
	sub.s64 	%rd428, %rd422, %rd427;
	setp.lt.s64 	%p46, %rd428, 0;
	add.s64 	%rd429, %rd428, 1157920892373161953;
	selp.b64 	%rd1023, %rd429, %rd428, %p46;
	shr.u64 	%rd38, %rd1022, 1;
	setp.gt.u64 	%p47, %rd1022, 1;
	mov.u64 	%rd1022, %rd38;
	@%p47 bra 	$L__BB1_23;
$L__BB1_26:
	setp.ne.s64 	%p48, %rd1024, 0;
	@%p48 bra 	$L__BB1_28;
	mov.u64 	%rd550, $str$1;
	cvta.global.u64 	%rd551, %rd550;
	{ // callseq 13, 0
	.param .b64 param0;
	st.param.b64 	[param0], %rd551;
	.param .b64 param1;
	st.param.b64 	[param1], 0;
	.param .b32 retval0;
	call.uni (retval0), 
	vprintf, 
	(
	param0, 
	param1
	);
	ld.param.b32 	%r19, [retval0];
	} // callseq 13
	mov.b16 	%rs27, 1;
	mov.b64 	%rd1098, 0;
	mov.u64 	%rd1097, %rd1098;
	bra.uni 	$L__BB1_61;
$L__BB1_28:
	mul.hi.s64 	%rd433, %rd1024, 4591774807899560583;
	shr.u64 	%rd434, %rd433, 63;
	shr.s64 	%rd435, %rd433, 58;
	add.s64 	%rd436, %rd435, %rd434;
	mul.lo.s64 	%rd437, %rd436, 1157920892373161953;
	sub.s64 	%rd438, %rd1024, %rd437;
	setp.lt.s64 	%p49, %rd438, 0;
	add.s64 	%rd439, %rd438, 1157920892373161953;
	selp.b64 	%rd1029, %rd439, %rd438, %p49;
	mov.b64 	%rd1028, 1;
	mov.b64 	%rd1027, 1157920892373161953;
	mov.b64 	%rd1026, 0;
$L__BB1_29:
	mov.u64 	%rd43, %rd1027;
	mov.u64 	%rd41, %rd1026;
	or.b64  	%rd440, %rd1029, %rd43;
	and.b64  	%rd441, %rd440, -4294967296;
	setp.ne.s64 	%p50, %rd441, 0;
	@%p50 bra 	$L__BB1_31;
	cvt.u32.u64 	%r14, %rd43;
	cvt.u32.u64 	%r15, %rd1029;
	div.u32 	%r16, %r15, %r14;
	mul.lo.s32 	%r17, %r16, %r14;
	sub.s32 	%r18, %r15, %r17;
	cvt.u64.u32 	%rd1030, %r16;
	cvt.u64.u32 	%rd1027, %r18;
	bra.uni 	$L__BB1_32;
$L__BB1_31:
	div.s64 	%rd1030, %rd1029, %rd43;
	mul.lo.s64 	%rd442, %rd1030, %rd43;
	sub.s64 	%rd1027, %rd1029, %rd442;
$L__BB1_32:
	mul.lo.s64 	%rd443, %rd1030, %rd41;
	sub.s64 	%rd1026, %rd1028, %rd443;
	setp.ne.s64 	%p51, %rd1027, 0;
	mov.u64 	%rd1028, %rd41;
	mov.u64 	%rd1029, %rd43;
	@%p51 bra 	$L__BB1_29;
	mul.hi.s64 	%rd445, %rd41, 4591774807899560583;
	shr.u64 	%rd446, %rd445, 63;
	shr.s64 	%rd447, %rd445, 58;
	add.s64 	%rd448, %rd447, %rd446;
	mul.lo.s64 	%rd449, %rd448, 1157920892373161953;
	sub.s64 	%rd450, %rd41, %rd449;
	setp.lt.s64 	%p52, %rd450, 0;
	add.s64 	%rd451, %rd450, 1157920892373161953;
	selp.b64 	%rd1033, %rd451, %rd450, %p52;
	setp.eq.s64 	%p53, %rd1033, 0;
	mov.b64 	%rd1046, 0;
	@%p53 bra 	$L__BB1_50;
	add.s64 	%rd453, %rd1020, 1157920892373161953;
	setp.lt.s64 	%p54, %rd1020, 0;
	selp.b64 	%rd1034, %rd453, %rd1020, %p54;
	mov.b64 	%rd1046, 0;
$L__BB1_35:
	and.b64  	%rd454, %rd1033, 1;
	setp.eq.b64 	%p55, %rd454, 1;
	not.pred 	%p56, %p55;
	@%p56 bra 	$L__BB1_37;
	add.s64 	%rd455, %rd1046, %rd1034;
	mul.hi.s64 	%rd456, %rd455, 4591774807899560583;
	shr.u64 	%rd457, %rd456, 63;
	shr.s64 	%rd458, %rd456, 58;
	add.s64 	%rd459, %rd458, %rd457;
	mul.lo.s64 	%rd460, %rd459, 1157920892373161953;
	sub.s64 	%rd461, %rd455, %rd460;
	setp.lt.s64 	%p57, %rd461, 0;
	add.s64 	%rd462, %rd461, 1157920892373161953;
	selp.b64 	%rd1046, %rd462, %rd461, %p57;
$L__BB1_37:
	shl.b64 	%rd463, %rd1034, 1;
	mul.hi.s64 	%rd464, %rd463, 4591774807899560583;
	shr.u64 	%rd465, %rd464, 63;
	shr.s64 	%rd466, %rd464, 58;
	add.s64 	%rd467, %rd466, %rd465;
	mul.lo.s64 	%rd468, %rd467, 1157920892373161953;
	sub.s64 	%rd469, %rd463, %rd468;
	setp.lt.s64 	%p58, %rd469, 0;
	add.s64 	%rd470, %rd469, 1157920892373161953;
	selp.b64 	%rd1034, %rd470, %rd469, %p58;
	shr.u64 	%rd60, %rd1033, 1;
	setp.lt.u64 	%p59, %rd1033, 2;
	mov.u64 	%rd1033, %rd60;
	@%p59 bra 	$L__BB1_50;
	bra.uni 	$L__BB1_35;
$L__BB1_38:
	sub.s64 	%rd294, %rd9, %rd8;
	mul.hi.s64 	%rd295, %rd294, 4591774807899560583;
	shr.u64 	%rd296, %rd295, 63;
	shr.s64 	%rd297, %rd295, 58;
	add.s64 	%rd298, %rd297, %rd296;
	mul.lo.s64 	%rd299, %rd298, 1157920892373161953;
	sub.s64 	%rd300, %rd294, %rd299;
	setp.lt.s64 	%p16, %rd300, 0;
	add.s64 	%rd301, %rd300, 1157920892373161953;
	selp.b64 	%rd61, %rd301, %rd300, %p16;
	setp.ne.s64 	%p17, %rd61, 0;
	@%p17 bra 	$L__BB1_40;
	mov.u64 	%rd343, $str$2;
	cvta.global.u64 	%rd344, %rd343;
	{ // callseq 12, 0
	.param .b64 param0;
	st.param.b64 	[param0], %rd344;
	.param .b64 param1;
	st.param.b64 	[param1], 0;
	.param .b32 retval0;
	call.uni (retval0), 
	vprintf, 
	(
	param0, 
	param1
	);
	ld.param.b32 	%r12, [retval0];
	} // callseq 12
	mov.b64 	%rd1097, 0;
	mov.b16 	%rs27, 1;
	mov.u64 	%rd1098, %rd1097;
	bra.uni 	$L__BB1_62;
$L__BB1_40:
	mul.hi.s64 	%rd305, %rd61, 4591774807899560583;
	shr.u64 	%rd306, %rd305, 63;
	shr.s64 	%rd307, %rd305, 58;
	add.s64 	%rd308, %rd307, %rd306;
	mul.lo.s64 	%rd309, %rd308, 1157920892373161953;
	sub.s64 	%rd310, %rd61, %rd309;
	setp.lt.s64 	%p18, %rd310, 0;
	add.s64 	%rd311, %rd310, 1157920892373161953;
	selp.b64 	%rd1039, %rd311, %rd310, %p18;
	mov.b64 	%rd1038, 1;
	mov.b64 	%rd1037, 1157920892373161953;
	mov.b64 	%rd1036, 0;
$L__BB1_41:
	mov.u64 	%rd65, %rd1037;
	mov.u64 	%rd63, %rd1036;
	or.b64  	%rd312, %rd1039, %rd65;
	and.b64  	%rd313, %rd312, -4294967296;
	setp.ne.s64 	%p19, %rd313, 0;
	@%p19 bra 	$L__BB1_43;
	cvt.u32.u64 	%r7, %rd65;
	cvt.u32.u64 	%r8, %rd1039;
	div.u32 	%r9, %r8, %r7;
	mul.lo.s32 	%r10, %r9, %r7;
	sub.s32 	%r11, %r8, %r10;
	cvt.u64.u32 	%rd1040, %r9;
	cvt.u64.u32 	%rd1037, %r11;
	bra.uni 	$L__BB1_44;
$L__BB1_43:
	div.s64 	%rd1040, %rd1039, %rd65;
	mul.lo.s64 	%rd314, %rd1040, %rd65;
	sub.s64 	%rd1037, %rd1039, %rd314;
$L__BB1_44:
	mul.lo.s64 	%rd315, %rd1040, %rd63;
	sub.s64 	%rd1036, %rd1038, %rd315;
	setp.ne.s64 	%p20, %rd1037, 0;
	mov.u64 	%rd1038, %rd63;
	mov.u64 	%rd1039, %rd65;
	@%p20 bra 	$L__BB1_41;
	mul.hi.s64 	%rd317, %rd63, 4591774807899560583;
	shr.u64 	%rd318, %rd317, 63;
	shr.s64 	%rd319, %rd317, 58;
	add.s64 	%rd320, %rd319, %rd318;
	mul.lo.s64 	%rd321, %rd320, 1157920892373161953;
	sub.s64 	%rd322, %rd63, %rd321;
	setp.lt.s64 	%p21, %rd322, 0;
	add.s64 	%rd323, %rd322, 1157920892373161953;
	selp.b64 	%rd1043, %rd323, %rd322, %p21;
	setp.eq.s64 	%p22, %rd1043, 0;
	mov.b64 	%rd1046, 0;
	@%p22 bra 	$L__BB1_50;
	sub.s64 	%rd325, %rd10, %rd7;
	mul.hi.s64 	%rd326, %rd325, 4591774807899560583;
	shr.u64 	%rd327, %rd326, 63;
	shr.s64 	%rd328, %rd326, 58;
	add.s64 	%rd329, %rd328, %rd327;
	mul.lo.s64 	%rd330, %rd329, 1157920892373161953;
	sub.s64 	%rd331, %rd325, %rd330;
	add.s64 	%rd332, %rd331, 1157920892373161953;
	setp.lt.s64 	%p23, %rd331, 0;
	selp.b64 	%rd1044, %rd332, %rd331, %p23;
	mov.b64 	%rd1046, 0;
$L__BB1_47:
	and.b64  	%rd333, %rd1043, 1;
	setp.eq.b64 	%p24, %rd333, 1;
	not.pred 	%p25, %p24;
	@%p25 bra 	$L__BB1_49;
	add.s64 	%rd334, %rd1046, %rd1044;
	mul.hi.u64 	%rd335, %rd334, 4591774807899560583;
	shr.u64 	%rd336, %rd335, 58;
	mul.lo.s64 	%rd337, %rd336, 1157920892373161953;
	sub.s64 	%rd1046, %rd334, %rd337;
$L__BB1_49:
	shl.b64 	%rd338, %rd1044, 1;
	mul.hi.u64 	%rd339, %rd338, 4591774807899560583;
	shr.u64 	%rd340, %rd339, 58;
	mul.lo.s64 	%rd341, %rd340, 1157920892373161953;
	sub.s64 	%rd1044, %rd338, %rd341;
	shr.u64 	%rd82, %rd1043, 1;
	setp.gt.u64 	%p26, %rd1043, 1;
	mov.u64 	%rd1043, %rd82;
	@%p26 bra 	$L__BB1_47;
$L__BB1_50:
	mul.hi.s64 	%rd472, %rd1046, 4591774807899560583;
	shr.u64 	%rd473, %rd472, 63;
	shr.s64 	%rd474, %rd472, 58;
	add.s64 	%rd475, %rd474, %rd473;
	mul.lo.s64 	%rd476, %rd475, 1157920892373161953;
	sub.s64 	%rd477, %rd1046, %rd476;
	setp.lt.s64 	%p60, %rd477, 0;
	add.s64 	%rd478, %rd477, 1157920892373161953;
	selp.b64 	%rd1054, %rd478, %rd477, %p60;
	setp.lt.s64 	%p61, %rd1054, 1;
	mov.b64 	%rd1050, 0;
	@%p61 bra 	$L__BB1_55;
	mov.b64 	%rd1050, 0;
	mov.u64 	%rd1048, %rd1054;
	mov.u64 	%rd1049, %rd1054;
$L__BB1_52:
	and.b64  	%rd480, %rd1048, 1;
	setp.eq.b64 	%p62, %rd480, 1;
	not.pred 	%p63, %p62;
	@%p63 bra 	$L__BB1_54;
	add.s64 	%rd481, %rd1050, %rd1049;
	mul.hi.s64 	%rd482, %rd481, 4591774807899560583;
	shr.u64 	%rd483, %rd482, 63;
	shr.s64 	%rd484, %rd482, 58;
	add.s64 	%rd485, %rd484, %rd483;
	mul.lo.s64 	%rd486, %rd485, 1157920892373161953;
	sub.s64 	%rd487, %rd481, %rd486;
	setp.lt.s64 	%p64, %rd487, 0;
	add.s64 	%rd488, %rd487, 1157920892373161953;
	selp.b64 	%rd1050, %rd488, %rd487, %p64;
$L__BB1_54:
	shl.b64 	%rd489, %rd1049, 1;
	mul.hi.s64 	%rd490, %rd489, 4591774807899560583;
	shr.u64 	%rd491, %rd490, 63;
	shr.s64 	%rd492, %rd490, 58;
	add.s64 	%rd493, %rd492, %rd491;
	mul.lo.s64 	%rd494, %rd493, 1157920892373161953;
	sub.s64 	%rd495, %rd489, %rd494;
	setp.lt.s64 	%p65, %rd495, 0;
	add.s64 	%rd496, %rd495, 1157920892373161953;
	selp.b64 	%rd1049, %rd496, %rd495, %p65;
	shr.u64 	%rd91, %rd1048, 1;
	setp.gt.u64 	%p66, %rd1048, 1;
	mov.u64 	%rd1048, %rd91;
	@%p66 bra 	$L__BB1_52;
$L__BB1_55:
	add.s64 	%rd498, %rd8, %rd9;
	mul.hi.s64 	%rd499, %rd498, 4591774807899560583;
	shr.u64 	%rd500, %rd499, 63;
	shr.s64 	%rd501, %rd499, 58;
	add.s64 	%rd502, %rd501, %rd500;
	mul.lo.s64 	%rd503, %rd502, 1157920892373161953;
	sub.s64 	%rd504, %rd498, %rd503;
	setp.lt.s64 	%p67, %rd504, 0;
	add.s64 	%rd505, %rd504, 1157920892373161953;
	selp.b64 	%rd506, %rd505, %rd504, %p67;
	sub.s64 	%rd507, %rd1050, %rd506;
	mul.hi.s64 	%rd508, %rd507, 4591774807899560583;
	shr.u64 	%rd509, %rd508, 63;
	shr.s64 	%rd510, %rd508, 58;
	add.s64 	%rd511, %rd510, %rd509;
	mul.lo.s64 	%rd512, %rd511, 1157920892373161953;
	sub.s64 	%rd513, %rd507, %rd512;
	setp.lt.s64 	%p68, %rd513, 0;
	add.s64 	%rd514, %rd513, 1157920892373161953;
	selp.b64 	%rd1098, %rd514, %rd513, %p68;
	sub.s64 	%rd515, %rd8, %rd1098;
	mul.hi.s64 	%rd516, %rd515, 4591774807899560583;
	shr.u64 	%rd517, %rd516, 63;
	shr.s64 	%rd518, %rd516, 58;
	add.s64 	%rd519, %rd518, %rd517;
	mul.lo.s64 	%rd520, %rd519, 1157920892373161953;
	sub.s64 	%rd521, %rd515, %rd520;
	setp.lt.s64 	%p69, %rd521, 0;
	add.s64 	%rd522, %rd521, 1157920892373161953;
	selp.b64 	%rd1053, %rd522, %rd521, %p69;
	setp.eq.s64 	%p70, %rd1053, 0;
	mov.b64 	%rd1055, 0;
	@%p70 bra 	$L__BB1_60;
	mov.b64 	%rd1055, 0;
$L__BB1_57:
	and.b64  	%rd524, %rd1053, 1;
	setp.eq.b64 	%p71, %rd524, 1;
	not.pred 	%p72, %p71;
	@%p72 bra 	$L__BB1_59;
	add.s64 	%rd525, %rd1055, %rd1054;
	mul.hi.s64 	%rd526, %rd525, 4591774807899560583;
	shr.u64 	%rd527, %rd526, 63;
	shr.s64 	%rd528, %rd526, 58;
	add.s64 	%rd529, %rd528, %rd527;
	mul.lo.s64 	%rd530, %rd529, 1157920892373161953;
	sub.s64 	%rd531, %rd525, %rd530;
	setp.lt.s64 	%p73, %rd531, 0;
	add.s64 	%rd532, %rd531, 1157920892373161953;
	selp.b64 	%rd1055, %rd532, %rd531, %p73;
$L__BB1_59:
	shl.b64 	%rd533, %rd1054, 1;
	mul.hi.s64 	%rd534, %rd533, 4591774807899560583;
	shr.u64 	%rd535, %rd534, 63;
	shr.s64 	%rd536, %rd534, 58;
	add.s64 	%rd537, %rd536, %rd535;
	mul.lo.s64 	%rd538, %rd537, 1157920892373161953;
	sub.s64 	%rd539, %rd533, %rd538;
	setp.lt.s64 	%p74, %rd539, 0;
	add.s64 	%rd540, %rd539, 1157920892373161953;
	selp.b64 	%rd1054, %rd540, %rd539, %p74;
	shr.u64 	%rd101, %rd1053, 1;
	setp.gt.u64 	%p75, %rd1053, 1;
	mov.u64 	%rd1053, %rd101;
	@%p75 bra 	$L__BB1_57;
$L__BB1_60:
	sub.s64 	%rd541, %rd1055, %rd7;
	mul.hi.s64 	%rd542, %rd541, 4591774807899560583;
	shr.u64 	%rd543, %rd542, 63;
	shr.s64 	%rd544, %rd542, 58;
	add.s64 	%rd545, %rd544, %rd543;
	mul.lo.s64 	%rd546, %rd545, 1157920892373161953;
	sub.s64 	%rd547, %rd541, %rd546;
	setp.lt.s64 	%p76, %rd547, 0;
	add.s64 	%rd548, %rd547, 1157920892373161953;
	selp.b64 	%rd1097, %rd548, %rd547, %p76;
	mov.b16 	%rs27, 0;
$L__BB1_61:
	and.b16  	%rs17, %rs28, 255;
	setp.ne.s16 	%p77, %rs17, 0;
	mov.u64 	%rd1099, %rd9;
	mov.u64 	%rd1100, %rd10;
	@%p77 bra 	$L__BB1_104;
$L__BB1_62:
	mul.hi.s64 	%rd553, %rd10, 4591774807899560583;
	shr.u64 	%rd554, %rd553, 63;
	shr.s64 	%rd555, %rd553, 58;
	add.s64 	%rd556, %rd555, %rd554;
	mul.lo.s64 	%rd557, %rd556, 1157920892373161953;
	sub.s64 	%rd108, %rd10, %rd557;
	setp.gt.s64 	%p78, %rd108, 0;
	selp.b64 	%rd558, 1157920892373161953, 0, %p78;
	sub.s64 	%rd559, %rd558, %rd108;
	setp.eq.s64 	%p79, %rd10, %rd559;
	mov.b16 	%rs28, 1;
	mov.b64 	%rd1099, 0;
	mov.u64 	%rd1100, %rd1099;
	@%p79 bra 	$L__BB1_104;
	mul.hi.s64 	%rd561, %rd9, 4591774807899560583;
	shr.u64 	%rd562, %rd561, 63;
	shr.s64 	%rd563, %rd561, 58;
	add.s64 	%rd564, %rd563, %rd562;
	mul.lo.s64 	%rd565, %rd564, 1157920892373161953;
	sub.s64 	%rd566, %rd9, %rd565;
	setp.lt.s64 	%p80, %rd566, 0;
	add.s64 	%rd567, %rd566, 1157920892373161953;
	selp.b64 	%rd1062, %rd567, %rd566, %p80;
	setp.lt.s64 	%p81, %rd1062, 1;
	mov.b64 	%rd1065, 0;
	@%p81 bra 	$L__BB1_69;
	mov.b64 	%rd1064, 0;
	mov.u64 	%rd1063, %rd1062;
$L__BB1_65:
	and.b64  	%rd569, %rd1062, 1;
	setp.eq.b64 	%p82, %rd569, 1;
	not.pred 	%p83, %p82;
	@%p83 bra 	$L__BB1_67;
	add.s64 	%rd570, %rd1064, %rd1063;
	mul.hi.s64 	%rd571, %rd570, 4591774807899560583;
	shr.u64 	%rd572, %rd571, 63;
	shr.s64 	%rd573, %rd571, 58;
	add.s64 	%rd574, %rd573, %rd572;
	mul.lo.s64 	%rd575, %rd574, 1157920892373161953;
	sub.s64 	%rd576, %rd570, %rd575;
	setp.lt.s64 	%p84, %rd576, 0;
	add.s64 	%rd577, %rd576, 1157920892373161953;
	selp.b64 	%rd1064, %rd577, %rd576, %p84;
$L__BB1_67:
	shl.b64 	%rd578, %rd1063, 1;
	mul.hi.s64 	%rd579, %rd578, 4591774807899560583;
	shr.u64 	%rd580, %rd579, 63;
	shr.s64 	%rd581, %rd579, 58;
	add.s64 	%rd582, %rd581, %rd580;
	mul.lo.s64 	%rd583, %rd582, 1157920892373161953;
	sub.s64 	%rd584, %rd578, %rd583;
	setp.lt.s64 	%p85, %rd584, 0;
	add.s64 	%rd585, %rd584, 1157920892373161953;
	selp.b64 	%rd1063, %rd585, %rd584, %p85;
	shr.u64 	%rd116, %rd1062, 1;
	setp.gt.u64 	%p86, %rd1062, 1;
	mov.u64 	%rd1062, %rd116;
	@%p86 bra 	$L__BB1_65;
	mul.hi.s64 	%rd586, %rd1064, 4591774807899560583;
	shr.u64 	%rd587, %rd586, 63;
	shr.s64 	%rd588, %rd586, 58;
	add.s64 	%rd589, %rd588, %rd587;
	mul.lo.s64 	%rd590, %rd589, 1157920892373161953;
	sub.s64 	%rd1065, %rd1064, %rd590;
$L__BB1_69:
	setp.lt.s64 	%p87, %rd1065, 0;
	add.s64 	%rd592, %rd1065, 1157920892373161953;
	selp.b64 	%rd1067, %rd592, %rd1065, %p87;
	setp.lt.s64 	%p88, %rd1067, 1;
	mov.b64 	%rd1070, 3;
	@%p88 bra 	$L__BB1_75;
	mov.b64 	%rd1068, 3;
	mov.b64 	%rd1069, 0;
$L__BB1_71:
	and.b64  	%rd595, %rd1067, 1;
	setp.eq.b64 	%p89, %rd595, 1;
	not.pred 	%p90, %p89;
	@%p90 bra 	$L__BB1_73;
	add.s64 	%rd596, %rd1069, %rd1068;
	mul.hi.s64 	%rd597, %rd596, 4591774807899560583;
	shr.u64 	%rd598, %rd597, 63;
	shr.s64 	%rd599, %rd597, 58;
	add.s64 	%rd600, %rd599, %rd598;
	mul.lo.s64 	%rd601, %rd600, 1157920892373161953;
	sub.s64 	%rd602, %rd596, %rd601;
	setp.lt.s64 	%p91, %rd602, 0;
	add.s64 	%rd603, %rd602, 1157920892373161953;
	selp.b64 	%rd1069, %rd603, %rd602, %p91;
$L__BB1_73:
	shl.b64 	%rd604, %rd1068, 1;
	mul.hi.s64 	%rd605, %rd604, 4591774807899560583;
	shr.u64 	%rd606, %rd605, 63;
	shr.s64 	%rd607, %rd605, 58;
	add.s64 	%rd608, %rd607, %rd606;
	mul.lo.s64 	%rd609, %rd608, 1157920892373161953;
	sub.s64 	%rd610, %rd604, %rd609;
	setp.lt.s64 	%p92, %rd610, 0;
	add.s64 	%rd611, %rd610, 1157920892373161953;
	selp.b64 	%rd1068, %rd611, %rd610, %p92;
	shr.u64 	%rd126, %rd1067, 1;
	setp.gt.u64 	%p93, %rd1067, 1;
	mov.u64 	%rd1067, %rd126;
	@%p93 bra 	$L__BB1_71;
	add.s64 	%rd612, %rd1069, 3;
	mul.hi.s64 	%rd613, %rd612, 4591774807899560583;
	shr.u64 	%rd614, %rd613, 63;
	shr.s64 	%rd615, %rd613, 58;
	add.s64 	%rd616, %rd615, %rd614;
	mul.lo.s64 	%rd617, %rd616, 1157920892373161953;
	sub.s64 	%rd1070, %rd612, %rd617;
$L__BB1_75:
	setp.lt.s64 	%p94, %rd108, 0;
	add.s64 	%rd619, %rd108, 1157920892373161953;
	selp.b64 	%rd1072, %rd619, %rd108, %p94;
	setp.lt.s64 	%p95, %rd1072, 1;
	mov.b64 	%rd1074, 0;
	@%p95 bra 	$L__BB1_80;
	mov.b64 	%rd1073, 2;
	mov.b64 	%rd1074, 0;
$L__BB1_77:
	and.b64  	%rd622, %rd1072, 1;
	setp.eq.b64 	%p96, %rd622, 1;
	not.pred 	%p97, %p96;
	@%p97 bra 	$L__BB1_79;
	add.s64 	%rd623, %rd1074, %rd1073;
	mul.hi.s64 	%rd624, %rd623, 4591774807899560583;
	shr.u64 	%rd625, %rd624, 63;
	shr.s64 	%rd626, %rd624, 58;
	add.s64 	%rd627, %rd626, %rd625;
	mul.lo.s64 	%rd628, %rd627, 1157920892373161953;
	sub.s64 	%rd629, %rd623, %rd628;
	setp.lt.s64 	%p98, %rd629, 0;
	add.s64 	%rd630, %rd629, 1157920892373161953;
	selp.b64 	%rd1074, %rd630, %rd629, %p98;
$L__BB1_79:
	shl.b64 	%rd631, %rd1073, 1;
	mul.hi.s64 	%rd632, %rd631, 4591774807899560583;
	shr.u64 	%rd633, %rd632, 63;
	shr.s64 	%rd634, %rd632, 58;
	add.s64 	%rd635, %rd634, %rd633;
	mul.lo.s64 	%rd636, %rd635, 1157920892373161953;
	sub.s64 	%rd637, %rd631, %rd636;
	setp.lt.s64 	%p99, %rd637, 0;
	add.s64 	%rd638, %rd637, 1157920892373161953;
	selp.b64 	%rd1073, %rd638, %rd637, %p99;
	shr.u64 	%rd136, %rd1072, 1;
	setp.gt.u64 	%p100, %rd1072, 1;
	mov.u64 	%rd1072, %rd136;
	@%p100 bra 	$L__BB1_77;
$L__BB1_80:
	setp.ne.s64 	%p101, %rd1074, 0;
	@%p101 bra 	$L__BB1_82;
	mov.u64 	%rd758, $str$1;
	cvta.global.u64 	%rd759, %rd758;
	{ // callseq 14, 0
	.param .b64 param0;
	st.param.b64 	[param0], %rd759;
	.param .b64 param1;
	st.param.b64 	[param1], 0;
	.param .b32 retval0;
	call.uni (retval0), 
	vprintf, 
	(
	param0, 
	param1
	);
	ld.param.b32 	%r26, [retval0];
	} // callseq 14
	mov.b64 	%rd1099, 0;
	mov.u64 	%rd1100, %rd1099;
	bra.uni 	$L__BB1_104;
$L__BB1_82:
	mul.hi.s64 	%rd642, %rd1074, 4591774807899560583;
	shr.u64 	%rd643, %rd642, 63;
	shr.s64 	%rd644, %rd642, 58;
	add.s64 	%rd645, %rd644, %rd643;
	mul.lo.s64 	%rd646, %rd645, 1157920892373161953;
	sub.s64 	%rd647, %rd1074, %rd646;
	setp.lt.s64 	%p102, %rd647, 0;
	add.s64 	%rd648, %rd647, 1157920892373161953;
	selp.b64 	%rd1079, %rd648, %rd647, %p102;
	mov.b64 	%rd1078, 1;
	mov.b64 	%rd1077, 1157920892373161953;
	mov.b64 	%rd1076, 0;
$L__BB1_83:
	mov.u64 	%rd141, %rd1077;
	mov.u64 	%rd139, %rd1076;
	or.b64  	%rd649, %rd1079, %rd141;
	and.b64  	%rd650, %rd649, -4294967296;
	setp.ne.s64 	%p103, %rd650, 0;
	@%p103 bra 	$L__BB1_85;
	cvt.u32.u64 	%r21, %rd141;
	cvt.u32.u64 	%r22, %rd1079;
	div.u32 	%r23, %r22, %r21;
	mul.lo.s32 	%r24, %r23, %r21;
	sub.s32 	%r25, %r22, %r24;
	cvt.u64.u32 	%rd1080, %r23;
	cvt.u64.u32 	%rd1077, %r25;
	bra.uni 	$L__BB1_86;
$L__BB1_85:
	div.s64 	%rd1080, %rd1079, %rd141;
	mul.lo.s64 	%rd651, %rd1080, %rd141;
	sub.s64 	%rd1077, %rd1079, %rd651;
$L__BB1_86:
	mul.lo.s64 	%rd652, %rd1080, %rd139;
	sub.s64 	%rd1076, %rd1078, %rd652;
	setp.ne.s64 	%p104, %rd1077, 0;
	mov.u64 	%rd1078, %rd139;
	mov.u64 	%rd1079, %rd141;
	@%p104 bra 	$L__BB1_83;
	mul.hi.s64 	%rd654, %rd139, 4591774807899560583;
	shr.u64 	%rd655, %rd654, 63;
	shr.s64 	%rd656, %rd654, 58;
	add.s64 	%rd657, %rd656, %rd655;
	mul.lo.s64 	%rd658, %rd657, 1157920892373161953;
	sub.s64 	%rd659, %rd139, %rd658;
	setp.lt.s64 	%p105, %rd659, 0;
	add.s64 	%rd660, %rd659, 1157920892373161953;
	selp.b64 	%rd1083, %rd660, %rd659, %p105;
	setp.eq.s64 	%p106, %rd1083, 0;
	mov.b64 	%rd1086, 0;
	@%p106 bra 	$L__BB1_93;
	add.s64 	%rd662, %rd1070, 1157920892373161953;
	setp.lt.s64 	%p107, %rd1070, 0;
	selp.b64 	%rd1084, %rd662, %rd1070, %p107;
	mov.b64 	%rd1085, 0;
$L__BB1_89:
	and.b64  	%rd663, %rd1083, 1;
	setp.eq.b64 	%p108, %rd663, 1;
	not.pred 	%p109, %p108;
	@%p109 bra 	$L__BB1_91;
	add.s64 	%rd664, %rd1085, %rd1084;
	mul.hi.s64 	%rd665, %rd664, 4591774807899560583;
	shr.u64 	%rd666, %rd665, 63;
	shr.s64 	%rd667, %rd665, 58;
	add.s64 	%rd668, %rd667, %rd666;
	mul.lo.s64 	%rd669, %rd668, 1157920892373161953;
	sub.s64 	%rd670, %rd664, %rd669;
	setp.lt.s64 	%p110, %rd670, 0;
	add.s64 	%rd671, %rd670, 1157920892373161953;
	selp.b64 	%rd1085, %rd671, %rd670, %p110;
$L__BB1_91:
	shl.b64 	%rd672, %rd1084, 1;
	mul.hi.s64 	%rd673, %rd672, 4591774807899560583;
	shr.u64 	%rd674, %rd673, 63;
	shr.s64 	%rd675, %rd673, 58;
	add.s64 	%rd676, %rd675, %rd674;
	mul.lo.s64 	%rd677, %rd676, 1157920892373161953;
	sub.s64 	%rd678, %rd672, %rd677;
	setp.lt.s64 	%p111, %rd678, 0;
	add.s64 	%rd679, %rd678, 1157920892373161953;
	selp.b64 	%rd1084, %rd679, %rd678, %p111;
	shr.u64 	%rd158, %rd1083, 1;
	setp.gt.u64 	%p112, %rd1083, 1;
	mov.u64 	%rd1083, %rd158;
	@%p112 bra 	$L__BB1_89;
	mul.hi.s64 	%rd680, %rd1085, 4591774807899560583;
	shr.u64 	%rd681, %rd680, 63;
	shr.s64 	%rd682, %rd680, 58;
	add.s64 	%rd683, %rd682, %rd681;
	mul.lo.s64 	%rd684, %rd683, 1157920892373161953;
	sub.s64 	%rd1086, %rd1085, %rd684;
$L__BB1_93:
	setp.lt.s64 	%p113, %rd1086, 0;
	add.s64 	%rd686, %rd1086, 1157920892373161953;
	selp.b64 	%rd1094, %rd686, %rd1086, %p113;
	setp.lt.s64 	%p114, %rd1094, 1;
	mov.b64 	%rd1090, 0;
	@%p114 bra 	$L__BB1_98;
	mov.b64 	%rd1090, 0;
	mov.u64 	%rd1088, %rd1094;
	mov.u64 	%rd1089, %rd1094;
$L__BB1_95:
	and.b64  	%rd688, %rd1088, 1;
	setp.eq.b64 	%p115, %rd688, 1;
	not.pred 	%p116, %p115;
	@%p116 bra 	$L__BB1_97;
	add.s64 	%rd689, %rd1090, %rd1089;
	mul.hi.s64 	%rd690, %rd689, 4591774807899560583;
	shr.u64 	%rd691, %rd690, 63;
	shr.s64 	%rd692, %rd690, 58;
	add.s64 	%rd693, %rd692, %rd691;
	mul.lo.s64 	%rd694, %rd693, 1157920892373161953;
	sub.s64 	%rd695, %rd689, %rd694;
	setp.lt.s64 	%p117, %rd695, 0;
	add.s64 	%rd696, %rd695, 1157920892373161953;
	selp.b64 	%rd1090, %rd696, %rd695, %p117;
$L__BB1_97:
	shl.b64 	%rd697, %rd1089, 1;
	mul.hi.s64 	%rd698, %rd697, 4591774807899560583;
	shr.u64 	%rd699, %rd698, 63;
	shr.s64 	%rd700, %rd698, 58;
	add.s64 	%rd701, %rd700, %rd699;
	mul.lo.s64 	%rd702, %rd701, 1157920892373161953;
	sub.s64 	%rd703, %rd697, %rd702;
	setp.lt.s64 	%p118, %rd703, 0;
	add.s64 	%rd704, %rd703, 1157920892373161953;
	selp.b64 	%rd1089, %rd704, %rd703, %p118;
	shr.u64 	%rd168, %rd1088, 1;
	setp.gt.u64 	%p119, %rd1088, 1;
	mov.u64 	%rd1088, %rd168;
	@%p119 bra 	$L__BB1_95;
$L__BB1_98:
	shl.b64 	%rd706, %rd9, 1;
	mul.hi.s64 	%rd707, %rd706, 4591774807899560583;
	shr.u64 	%rd708, %rd707, 63;
	shr.s64 	%rd709, %rd707, 58;
	add.s64 	%rd710, %rd709, %rd708;
	mul.lo.s64 	%rd711, %rd710, 1157920892373161953;
	sub.s64 	%rd712, %rd706, %rd711;
	setp.lt.s64 	%p120, %rd712, 0;
	add.s64 	%rd713, %rd712, 1157920892373161953;
	selp.b64 	%rd714, %rd713, %rd712, %p120;
	sub.s64 	%rd715, %rd1090, %rd714;
	mul.hi.s64 	%rd716, %rd715, 4591774807899560583;
	shr.u64 	%rd717, %rd716, 63;
	shr.s64 	%rd718, %rd716, 58;
	add.s64 	%rd719, %rd718, %rd717;
	mul.lo.s64 	%rd720, %rd719, 1157920892373161953;
	sub.s64 	%rd721, %rd715, %rd720;
	setp.lt.s64 	%p121, %rd721, 0;
	add.s64 	%rd722, %rd721, 1157920892373161953;
	selp.b64 	%rd1099, %rd722, %rd721, %p121;
	sub.s64 	%rd723, %rd9, %rd1099;
	mul.hi.s64 	%rd724, %rd723, 4591774807899560583;
	shr.u64 	%rd725, %rd724, 63;
	shr.s64 	%rd726, %rd724, 58;
	add.s64 	%rd727, %rd726, %rd725;
	mul.lo.s64 	%rd728, %rd727, 1157920892373161953;
	sub.s64 	%rd729, %rd723, %rd728;
	setp.lt.s64 	%p122, %rd729, 0;
	add.s64 	%rd730, %rd729, 1157920892373161953;
	selp.b64 	%rd1093, %rd730, %rd729, %p122;
	setp.eq.s64 	%p123, %rd1093, 0;
	mov.b64 	%rd1095, 0;
	@%p123 bra 	$L__BB1_103;
	mov.b64 	%rd1095, 0;
$L__BB1_100:
	and.b64  	%rd732, %rd1093, 1;
	setp.eq.b64 	%p124, %rd732, 1;
	not.pred 	%p125, %p124;
	@%p125 bra 	$L__BB1_102;
	add.s64 	%rd733, %rd1095, %rd1094;
	mul.hi.s64 	%rd734, %rd733, 4591774807899560583;
	shr.u64 	%rd735, %rd734, 63;
	shr.s64 	%rd736, %rd734, 58;
	add.s64 	%rd737, %rd736, %rd735;
	mul.lo.s64 	%rd738, %rd737, 1157920892373161953;
	sub.s64 	%rd739, %rd733, %rd738;
	setp.lt.s64 	%p126, %rd739, 0;
	add.s64 	%rd740, %rd739, 1157920892373161953;
	selp.b64 	%rd1095, %rd740, %rd739, %p126;
$L__BB1_102:
	shl.b64 	%rd741, %rd1094, 1;
	mul.hi.s64 	%rd742, %rd741, 4591774807899560583;
	shr.u64 	%rd743, %rd742, 63;
	shr.s64 	%rd744, %rd742, 58;
	add.s64 	%rd745, %rd744, %rd743;
	mul.lo.s64 	%rd746, %rd745, 1157920892373161953;
	sub.s64 	%rd747, %rd741, %rd746;
	setp.lt.s64 	%p127, %rd747, 0;
	add.s64 	%rd748, %rd747, 1157920892373161953;
	selp.b64 	%rd1094, %rd748, %rd747, %p127;
	shr.u64 	%rd178, %rd1093, 1;
	setp.gt.u64 	%p128, %rd1093, 1;
	mov.u64 	%rd1093, %rd178;
	@%p128 bra 	$L__BB1_100;
$L__BB1_103:
	sub.s64 	%rd749, %rd1095, %rd10;
	mul.hi.s64 	%rd750, %rd749, 4591774807899560583;
	shr.u64 	%rd751, %rd750, 63;
	shr.s64 	%rd752, %rd750, 58;
	add.s64 	%rd753, %rd752, %rd751;
	mul.lo.s64 	%rd754, %rd753, 1157920892373161953;
	sub.s64 	%rd755, %rd749, %rd754;
	setp.lt.s64 	%p129, %rd755, 0;
	add.s64 	%rd756, %rd755, 1157920892373161953;
	selp.b64 	%rd1100, %rd756, %rd755, %p129;
	mov.b16 	%rs28, 0;
$L__BB1_104:
	shr.u64 	%rd1006, %rd6, 1;
	setp.gt.u64 	%p130, %rd6, 1;
	@%p130 bra 	$L__BB1_3;
	mul.hi.s64 	%rd760, %rd1097, 4591774807899560583;
	shr.u64 	%rd761, %rd760, 63;
	shr.s64 	%rd762, %rd760, 58;
	add.s64 	%rd763, %rd762, %rd761;
	mul.lo.s64 	%rd764, %rd763, 1157920892373161953;
	sub.s64 	%rd1102, %rd1097, %rd764;
	and.b16  	%rs21, %rs27, 255;
	setp.ne.s16 	%p193, %rs21, 0;
$L__BB1_106:
	setp.gt.s64 	%p131, %rd1102, 0;
	selp.b64 	%rd765, 1157920892373161953, 0, %p131;
	sub.s64 	%rd189, %rd765, %rd1102;
	setp.ne.s16 	%p132, %rs1, 0;
	or.pred  	%p133, %p132, %p193;
	selp.b64 	%rd1144, %rd1098, %rd2, %p132;
	@%p133 bra 	$L__BB1_157;
	setp.ne.s64 	%p134, %rd1098, %rd2;
	@%p134 bra 	$L__BB1_109;
	mul.hi.s64 	%rd767, %rd189, 4591774807899560583;
	shr.u64 	%rd768, %rd767, 63;
	shr.s64 	%rd769, %rd767, 58;
	add.s64 	%rd770, %rd769, %rd768;
	mul.lo.s64 	%rd771, %rd770, 1157920892373161953;
	sub.s64 	%rd772, %rd189, %rd771;
	setp.gt.s64 	%p135, %rd772, 0;
	selp.b64 	%rd773, 1157920892373161953, 0, %p135;
	sub.s64 	%rd774, %rd773, %rd772;
	setp.eq.s64 	%p136, %rd3, %rd774;
	mov.b64 	%rd1144, 0;
	@%p136 bra 	$L__BB1_157;
$L__BB1_109:
	setp.ne.s64 	%p137, %rd1098, %rd2;
	setp.ne.s64 	%p138, %rd189, %rd3;
	or.pred  	%p139, %p137, %p138;
	@%p139 bra 	$L__BB1_139;
	mul.hi.s64 	%rd826, %rd2, 4591774807899560583;
	shr.u64 	%rd827, %rd826, 63;
	shr.s64 	%rd828, %rd826, 58;
	add.s64 	%rd829, %rd828, %rd827;
	mul.lo.s64 	%rd830, %rd829, 1157920892373161953;
	sub.s64 	%rd831, %rd2, %rd830;
	setp.lt.s64 	%p151, %rd831, 0;
	add.s64 	%rd832, %rd831, 1157920892373161953;
	selp.b64 	%rd1104, %rd832, %rd831, %p151;
	setp.lt.s64 	%p152, %rd1104, 1;
	mov.b64 	%rd1107, 0;
	@%p152 bra 	$L__BB1_116;
	mov.b64 	%rd1106, 0;
	mov.u64 	%rd1105, %rd1104;
$L__BB1_112:
	and.b64  	%rd834, %rd1104, 1;
	setp.eq.b64 	%p153, %rd834, 1;
	not.pred 	%p154, %p153;
	@%p154 bra 	$L__BB1_114;
	add.s64 	%rd835, %rd1106, %rd1105;
	mul.hi.s64 	%rd836, %rd835, 4591774807899560583;
	shr.u64 	%rd837, %rd836, 63;
	shr.s64 	%rd838, %rd836, 58;
	add.s64 	%rd839, %rd838, %rd837;
	mul.lo.s64 	%rd840, %rd839, 1157920892373161953;
	sub.s64 	%rd841, %rd835, %rd840;
	setp.lt.s64 	%p155, %rd841, 0;
	add.s64 	%rd842, %rd841, 1157920892373161953;
	selp.b64 	%rd1106, %rd842, %rd841, %p155;
$L__BB1_114:
	shl.b64 	%rd843, %rd1105, 1;
	mul.hi.s64 	%rd844, %rd843, 4591774807899560583;
	shr.u64 	%rd845, %rd844, 63;
	shr.s64 	%rd846, %rd844, 58;
	add.s64 	%rd847, %rd846, %rd845;
	mul.lo.s64 	%rd848, %rd847, 1157920892373161953;
	sub.s64 	%rd849, %rd843, %rd848;
	setp.lt.s64 	%p156, %rd849, 0;
	add.s64 	%rd850, %rd849, 1157920892373161953;
	selp.b64 	%rd1105, %rd850, %rd849, %p156;
	shr.u64 	%rd198, %rd1104, 1;
	setp.gt.u64 	%p157, %rd1104, 1;
	mov.u64 	%rd1104, %rd198;
	@%p157 bra 	$L__BB1_112;
	mul.hi.s64 	%rd851, %rd1106, 4591774807899560583;
	shr.u64 	%rd852, %rd851, 63;
	shr.s64 	%rd853, %rd851, 58;
	add.s64 	%rd854, %rd853, %rd852;
	mul.lo.s64 	%rd855, %rd854, 1157920892373161953;
	sub.s64 	%rd1107, %rd1106, %rd855;
$L__BB1_116:
	setp.lt.s64 	%p158, %rd1107, 0;
	add.s64 	%rd857, %rd1107, 1157920892373161953;
	selp.b64 	%rd1109, %rd857, %rd1107, %p158;
	setp.lt.s64 	%p159, %rd1109, 1;
	mov.b64 	%rd1112, 3;
	@%p159 bra 	$L__BB1_122;
	mov.b64 	%rd1110, 3;
	mov.b64 	%rd1111, 0;
$L__BB1_118:
	and.b64  	%rd860, %rd1109, 1;
	setp.eq.b64 	%p160, %rd860, 1;
	not.pred 	%p161, %p160;
	@%p161 bra 	$L__BB1_120;
	add.s64 	%rd861, %rd1111, %rd1110;
	mul.hi.s64 	%rd862, %rd861, 4591774807899560583;
	shr.u64 	%rd863, %rd862, 63;
	shr.s64 	%rd864, %rd862, 58;
	add.s64 	%rd865, %rd864, %rd863;
	mul.lo.s64 	%rd866, %rd865, 1157920892373161953;
	sub.s64 	%rd867, %rd861, %rd866;
	setp.lt.s64 	%p162, %rd867, 0;
	add.s64 	%rd868, %rd867, 1157920892373161953;
	selp.b64 	%rd1111, %rd868, %rd867, %p162;
$L__BB1_120:
	shl.b64 	%rd869, %rd1110, 1;
	mul.hi.s64 	%rd870, %rd869, 4591774807899560583;
	shr.u64 	%rd871, %rd870, 63;
	shr.s64 	%rd872, %rd870, 58;
	add.s64 	%rd873, %rd872, %rd871;
	mul.lo.s64 	%rd874, %rd873, 1157920892373161953;
	sub.s64 	%rd875, %rd869, %rd874;
	setp.lt.s64 	%p163, %rd875, 0;
	add.s64 	%rd876, %rd875, 1157920892373161953;
	selp.b64 	%rd1110, %rd876, %rd875, %p163;
	shr.u64 	%rd208, %rd1109, 1;
	setp.gt.u64 	%p164, %rd1109, 1;
	mov.u64 	%rd1109, %rd208;
	@%p164 bra 	$L__BB1_118;
	add.s64 	%rd877, %rd1111, 3;
	mul.hi.s64 	%rd878, %rd877, 4591774807899560583;
	shr.u64 	%rd879, %rd878, 63;
	shr.s64 	%rd880, %rd878, 58;
	add.s64 	%rd881, %rd880, %rd879;
	mul.lo.s64 	%rd882, %rd881, 1157920892373161953;
	sub.s64 	%rd1112, %rd877, %rd882;
$L__BB1_122:
	mul.hi.s64 	%rd884, %rd3, 4591774807899560583;
	shr.u64 	%rd885, %rd884, 63;
	shr.s64 	%rd886, %rd884, 58;
	add.s64 	%rd887, %rd886, %rd885;
	mul.lo.s64 	%rd888, %rd887, 1157920892373161953;
	sub.s64 	%rd889, %rd3, %rd888;
	setp.lt.s64 	%p165, %rd889, 0;
	add.s64 	%rd890, %rd889, 1157920892373161953;
	selp.b64 	%rd1114, %rd890, %rd889, %p165;
	setp.lt.s64 	%p166, %rd1114, 1;
	mov.b64 	%rd1116, 0;
	@%p166 bra 	$L__BB1_127;
	mov.b64 	%rd1115, 2;
	mov.b64 	%rd1116, 0;
$L__BB1_124:
	and.b64  	%rd893, %rd1114, 1;
	setp.eq.b64 	%p167, %rd893, 1;
	not.pred 	%p168, %p167;
	@%p168 bra 	$L__BB1_126;
	add.s64 	%rd894, %rd1116, %rd1115;
	mul.hi.s64 	%rd895, %rd894, 4591774807899560583;
	shr.u64 	%rd896, %rd895, 63;
	shr.s64 	%rd897, %rd895, 58;
	add.s64 	%rd898, %rd897, %rd896;
	mul.lo.s64 	%rd899, %rd898, 1157920892373161953;
	sub.s64 	%rd900, %rd894, %rd899;
	setp.lt.s64 	%p169, %rd900, 0;
	add.s64 	%rd901, %rd900, 1157920892373161953;
	selp.b64 	%rd1116, %rd901, %rd900, %p169;
$L__BB1_126:
	shl.b64 	%rd902, %rd1115, 1;
	mul.hi.s64 	%rd903, %rd902, 4591774807899560583;
	shr.u64 	%rd904, %rd903, 63;
	shr.s64 	%rd905, %rd903, 58;
	add.s64 	%rd906, %rd905, %rd904;
	mul.lo.s64 	%rd907, %rd906, 1157920892373161953;
	sub.s64 	%rd908, %rd902, %rd907;
	setp.lt.s64 	%p170, %rd908, 0;
	add.s64 	%rd909, %rd908, 1157920892373161953;
	selp.b64 	%rd1115, %rd909, %rd908, %p170;
	shr.u64 	%rd218, %rd1114, 1;
	setp.gt.u64 	%p171, %rd1114, 1;
	mov.u64 	%rd1114, %rd218;
	@%p171 bra 	$L__BB1_124;
$L__BB1_127:
	setp.ne.s64 	%p172, %rd1116, 0;
	@%p172 bra 	$L__BB1_129;
	mov.u64 	%rd995, $str$1;
	cvta.global.u64 	%rd996, %rd995;
	{ // callseq 16, 0
	.param .b64 param0;
	st.param.b64 	[param0], %rd996;
	.param .b64 param1;
	st.param.b64 	[param1], 0;
	.param .b32 retval0;
	call.uni (retval0), 
	vprintf, 
	(
	param0, 
	param1
	);
	ld.param.b32 	%r40, [retval0];
	} // callseq 16
	mov.b64 	%rd1144, 0;
	bra.uni 	$L__BB1_157;
$L__BB1_129:
	mul.hi.s64 	%rd913, %rd1116, 4591774807899560583;
	shr.u64 	%rd914, %rd913, 63;
	shr.s64 	%rd915, %rd913, 58;
	add.s64 	%rd916, %rd915, %rd914;
	mul.lo.s64 	%rd917, %rd916, 1157920892373161953;
	sub.s64 	%rd918, %rd1116, %rd917;
	setp.lt.s64 	%p173, %rd918, 0;
	add.s64 	%rd919, %rd918, 1157920892373161953;
	selp.b64 	%rd1121, %rd919, %rd918, %p173;
	mov.b64 	%rd1120, 1;
	mov.b64 	%rd1119, 1157920892373161953;
	mov.b64 	%rd1118, 0;
$L__BB1_130:
	mov.u64 	%rd223, %rd1119;
	mov.u64 	%rd221, %rd1118;
	or.b64  	%rd920, %rd1121, %rd223;
	and.b64  	%rd921, %rd920, -4294967296;
	setp.ne.s64 	%p174, %rd921, 0;
	@%p174 bra 	$L__BB1_132;
	cvt.u32.u64 	%r35, %rd223;
	cvt.u32.u64 	%r36, %rd1121;
	div.u32 	%r37, %r36, %r35;
	mul.lo.s32 	%r38, %r37, %r35;
	sub.s32 	%r39, %r36, %r38;
	cvt.u64.u32 	%rd1122, %r37;
	cvt.u64.u32 	%rd1119, %r39;
	bra.uni 	$L__BB1_133;
$L__BB1_132:
	div.s64 	%rd1122, %rd1121, %rd223;
	mul.lo.s64 	%rd922, %rd1122, %rd223;
	sub.s64 	%rd1119, %rd1121, %rd922;
$L__BB1_133:
	mul.lo.s64 	%rd923, %rd1122, %rd221;
	sub.s64 	%rd1118, %rd1120, %rd923;
	setp.ne.s64 	%p175, %rd1119, 0;
	mov.u64 	%rd1120, %rd221;
	mov.u64 	%rd1121, %rd223;
	@%p175 bra 	$L__BB1_130;
	mul.hi.s64 	%rd925, %rd221, 4591774807899560583;
	shr.u64 	%rd926, %rd925, 63;
	shr.s64 	%rd927, %rd925, 58;
	add.s64 	%rd928, %rd927, %rd926;
	mul.lo.s64 	%rd929, %rd928, 1157920892373161953;
	sub.s64 	%rd930, %rd221, %rd929;
	setp.lt.s64 	%p176, %rd930, 0;
	add.s64 	%rd931, %rd930, 1157920892373161953;
	selp.b64 	%rd1125, %rd931, %rd930, %p176;
	setp.eq.s64 	%p177, %rd1125, 0;
	mov.b64 	%rd1138, 0;
	@%p177 bra 	$L__BB1_151;
	add.s64 	%rd933, %rd1112, 1157920892373161953;
	setp.lt.s64 	%p178, %rd1112, 0;
	selp.b64 	%rd1126, %rd933, %rd1112, %p178;
	mov.b64 	%rd1138, 0;
$L__BB1_136:
	and.b64  	%rd934, %rd1125, 1;
	setp.eq.b64 	%p179, %rd934, 1;
	not.pred 	%p180, %p179;
	@%p180 bra 	$L__BB1_138;
	add.s64 	%rd935, %rd1138, %rd1126;
	mul.hi.s64 	%rd936, %rd935, 4591774807899560583;
	shr.u64 	%rd937, %rd936, 63;
	shr.s64 	%rd938, %rd936, 58;
	add.s64 	%rd939, %rd938, %rd937;
	mul.lo.s64 	%rd940, %rd939, 1157920892373161953;
	sub.s64 	%rd941, %rd935, %rd940;
	setp.lt.s64 	%p181, %rd941, 0;
	add.s64 	%rd942, %rd941, 1157920892373161953;
	selp.b64 	%rd1138, %rd942, %rd941, %p181;
$L__BB1_138:
	shl.b64 	%rd943, %rd1126, 1;
	mul.hi.s64 	%rd944, %rd943, 4591774807899560583;
	shr.u64 	%rd945, %rd944, 63;
	shr.s64 	%rd946, %rd944, 58;
	add.s64 	%rd947, %rd946, %rd945;
	mul.lo.s64 	%rd948, %rd947, 1157920892373161953;
	sub.s64 	%rd949, %rd943, %rd948;
	setp.lt.s64 	%p182, %rd949, 0;
	add.s64 	%rd950, %rd949, 1157920892373161953;
	selp.b64 	%rd1126, %rd950, %rd949, %p182;
	shr.u64 	%rd240, %rd1125, 1;
	setp.lt.u64 	%p183, %rd1125, 2;
	mov.u64 	%rd1125, %rd240;
	@%p183 bra 	$L__BB1_151;
	bra.uni 	$L__BB1_136;
$L__BB1_139:
	sub.s64 	%rd775, %rd189, %rd3;
	mul.hi.s64 	%rd776, %rd775, 4591774807899560583;
	shr.u64 	%rd777, %rd776, 63;
	shr.s64 	%rd778, %rd776, 58;
	add.s64 	%rd779, %rd778, %rd777;
	mul.lo.s64 	%rd780, %rd779, 1157920892373161953;
	sub.s64 	%rd241, %rd775, %rd780;
	sub.s64 	%rd781, %rd1098, %rd2;
	mul.hi.s64 	%rd782, %rd781, 4591774807899560583;
	shr.u64 	%rd783, %rd782, 63;
	shr.s64 	%rd784, %rd782, 58;
	add.s64 	%rd785, %rd784, %rd783;
	mul.lo.s64 	%rd786, %rd785, 1157920892373161953;
	sub.s64 	%rd787, %rd781, %rd786;
	setp.lt.s64 	%p140, %rd787, 0;
	add.s64 	%rd788, %rd787, 1157920892373161953;
	selp.b64 	%rd242, %rd788, %rd787, %p140;
	setp.ne.s64 	%p141, %rd242, 0;
	@%p141 bra 	$L__BB1_141;
	mov.u64 	%rd823, $str$2;
	cvta.global.u64 	%rd824, %rd823;
	{ // callseq 15, 0
	.param .b64 param0;
	st.param.b64 	[param0], %rd824;
	.param .b64 param1;
	st.param.b64 	[param1], 0;
	.param .b32 retval0;
	call.uni (retval0), 
	vprintf, 
	(
	param0, 
	param1
	);
	ld.param.b32 	%r33, [retval0];
	} // callseq 15
	mov.b64 	%rd1144, 0;
	bra.uni 	$L__BB1_157;
$L__BB1_141:
	mul.hi.s64 	%rd792, %rd242, 4591774807899560583;
	shr.u64 	%rd793, %rd792, 63;
	shr.s64 	%rd794, %rd792, 58;
	add.s64 	%rd795, %rd794, %rd793;
	mul.lo.s64 	%rd796, %rd795, 1157920892373161953;
	sub.s64 	%rd797, %rd242, %rd796;
	setp.lt.s64 	%p142, %rd797, 0;
	add.s64 	%rd798, %rd797, 1157920892373161953;
	selp.b64 	%rd1131, %rd798, %rd797, %p142;
	mov.b64 	%rd1130, 1;
	mov.b64 	%rd1129, 1157920892373161953;
	mov.b64 	%rd1128, 0;
$L__BB1_142:
	mov.u64 	%rd246, %rd1129;
	mov.u64 	%rd244, %rd1128;
	or.b64  	%rd799, %rd1131, %rd246;
	and.b64  	%rd800, %rd799, -4294967296;
	setp.ne.s64 	%p143, %rd800, 0;
	@%p143 bra 	$L__BB1_144;
	cvt.u32.u64 	%r28, %rd246;
	cvt.u32.u64 	%r29, %rd1131;
	div.u32 	%r30, %r29, %r28;
	mul.lo.s32 	%r31, %r30, %r28;
	sub.s32 	%r32, %r29, %r31;
	cvt.u64.u32 	%rd1132, %r30;
	cvt.u64.u32 	%rd1129, %r32;
	bra.uni 	$L__BB1_145;
$L__BB1_144:
	div.s64 	%rd1132, %rd1131, %rd246;
	mul.lo.s64 	%rd801, %rd1132, %rd246;
	sub.s64 	%rd1129, %rd1131, %rd801;
$L__BB1_145:
	mul.lo.s64 	%rd802, %rd1132, %rd244;
	sub.s64 	%rd1128, %rd1130, %rd802;
	setp.ne.s64 	%p144, %rd1129, 0;
	mov.u64 	%rd1130, %rd244;
	mov.u64 	%rd1131, %rd246;
	@%p144 bra 	$L__BB1_142;
	mul.hi.s64 	%rd804, %rd244, 4591774807899560583;
	shr.u64 	%rd805, %rd804, 63;
	shr.s64 	%rd806, %rd804, 58;
	add.s64 	%rd807, %rd806, %rd805;
	mul.lo.s64 	%rd808, %rd807, 1157920892373161953;
	sub.s64 	%rd809, %rd244, %rd808;
	setp.lt.s64 	%p145, %rd809, 0;
	add.s64 	%rd810, %rd809, 1157920892373161953;
	selp.b64 	%rd1135, %rd810, %rd809, %p145;
	setp.eq.s64 	%p146, %rd1135, 0;
	mov.b64 	%rd1138, 0;
	@%p146 bra 	$L__BB1_151;
	add.s64 	%rd812, %rd241, 1157920892373161953;
	setp.lt.s64 	%p147, %rd241, 0;
	selp.b64 	%rd1136, %rd812, %rd241, %p147;
	mov.b64 	%rd1138, 0;
$L__BB1_148:
	and.b64  	%rd813, %rd1135, 1;
	setp.eq.b64 	%p148, %rd813, 1;
	not.pred 	%p149, %p148;
	@%p149 bra 	$L__BB1_150;
	add.s64 	%rd814, %rd1138, %rd1136;
	mul.hi.u64 	%rd815, %rd814, 4591774807899560583;
	shr.u64 	%rd816, %rd815, 58;
	mul.lo.s64 	%rd817, %rd816, 1157920892373161953;
	sub.s64 	%rd1138, %rd814, %rd817;
$L__BB1_150:
	shl.b64 	%rd818, %rd1136, 1;
	mul.hi.u64 	%rd819, %rd818, 4591774807899560583;
	shr.u64 	%rd820, %rd819, 58;
	mul.lo.s64 	%rd821, %rd820, 1157920892373161953;
	sub.s64 	%rd1136, %rd818, %rd821;
	shr.u64 	%rd263, %rd1135, 1;
	setp.gt.u64 	%p150, %rd1135, 1;
	mov.u64 	%rd1135, %rd263;
	@%p150 bra 	$L__BB1_148;
$L__BB1_151:
	mul.hi.s64 	%rd952, %rd1138, 4591774807899560583;
	shr.u64 	%rd953, %rd952, 63;
	shr.s64 	%rd954, %rd952, 58;
	add.s64 	%rd955, %rd954, %rd953;
	mul.lo.s64 	%rd956, %rd955, 1157920892373161953;
	sub.s64 	%rd957, %rd1138, %rd956;
	setp.lt.s64 	%p184, %rd957, 0;
	add.s64 	%rd958, %rd957, 1157920892373161953;
	selp.b64 	%rd1140, %rd958, %rd957, %p184;
	setp.lt.s64 	%p185, %rd1140, 1;
	mov.b64 	%rd1142, 0;
	@%p185 bra 	$L__BB1_156;
	mov.b64 	%rd1142, 0;
	mov.u64 	%rd1141, %rd1140;
$L__BB1_153:
	and.b64  	%rd960, %rd1140, 1;
	setp.eq.b64 	%p186, %rd960, 1;
	not.pred 	%p187, %p186;
	@%p187 bra 	$L__BB1_155;
	add.s64 	%rd961, %rd1142, %rd1141;
	mul.hi.s64 	%rd962, %rd961, 4591774807899560583;
	shr.u64 	%rd963, %rd962, 63;
	shr.s64 	%rd964, %rd962, 58;
	add.s64 	%rd965, %rd964, %rd963;
	mul.lo.s64 	%rd966, %rd965, 1157920892373161953;
	sub.s64 	%rd967, %rd961, %rd966;
	setp.lt.s64 	%p188, %rd967, 0;
	add.s64 	%rd968, %rd967, 1157920892373161953;
	selp.b64 	%rd1142, %rd968, %rd967, %p188;
$L__BB1_155:
	shl.b64 	%rd969, %rd1141, 1;
	mul.hi.s64 	%rd970, %rd969, 4591774807899560583;
	shr.u64 	%rd971, %rd970, 63;
	shr.s64 	%rd972, %rd970, 58;
	add.s64 	%rd973, %rd972, %rd971;
	mul.lo.s64 	%rd974, %rd973, 1157920892373161953;
	sub.s64 	%rd975, %rd969, %rd974;
	setp.lt.s64 	%p189, %rd975, 0;
	add.s64 	%rd976, %rd975, 1157920892373161953;
	selp.b64 	%rd1141, %rd976, %rd975, %p189;
	shr.u64 	%rd272, %rd1140, 1;
	setp.gt.u64 	%p190, %rd1140, 1;
	mov.u64 	%rd1140, %rd272;
	@%p190 bra 	$L__BB1_153;
$L__BB1_156:
	add.s64 	%rd977, %rd1098, %rd2;
	mul.hi.s64 	%rd978, %rd977, 4591774807899560583;
	shr.u64 	%rd979, %rd978, 63;
	shr.s64 	%rd980, %rd978, 58;
	add.s64 	%rd981, %rd980, %rd979;
	mul.lo.s64 	%rd982, %rd981, 1157920892373161953;
	sub.s64 	%rd983, %rd977, %rd982;
	setp.lt.s64 	%p191, %rd983, 0;
	add.s64 	%rd984, %rd983, 1157920892373161953;
	selp.b64 	%rd985, %rd984, %rd983, %p191;
	sub.s64 	%rd986, %rd1142, %rd985;
	mul.hi.s64 	%rd987, %rd986, 4591774807899560583;
	shr.u64 	%rd988, %rd987, 63;
	shr.s64 	%rd989, %rd987, 58;
	add.s64 	%rd990, %rd989, %rd988;
	mul.lo.s64 	%rd991, %rd990, 1157920892373161953;
	sub.s64 	%rd992, %rd986, %rd991;
	setp.lt.s64 	%p192, %rd992, 0;
	add.s64 	%rd993, %rd992, 1157920892373161953;
	selp.b64 	%rd1144, %rd993, %rd992, %p192;
$L__BB1_157:
	ld.param.u64 	%rd1005, [_Z18ecc_decrypt_kernelP7ECPointPxixS1__param_4];
	ld.param.u64 	%rd1004, [_Z18ecc_decrypt_kernelP7ECPointPxixS1__param_1];
	cvta.to.global.u64 	%rd997, %rd1004;
	mul.wide.s32 	%rd998, %r1, 8;
	add.s64 	%rd999, %rd997, %rd998;
	ld.global.u64 	%rd1000, [%rd999];
	sub.s64 	%rd1001, %rd1144, %rd1000;
	cvta.to.global.u64 	%rd1002, %rd1005;
	add.s64 	%rd1003, %rd1002, %rd998;
	st.global.u64 	[%rd1003], %rd1001;
$L__BB1_158:
	ret;

}


// ===== COMPILED SASS (sm_100) =====

	.target	sm_100

	.elftype	@"ET_EXEC"


//--------------------- .note.nv.tkinfo           --------------------------
	.section	.note.nv.tkinfo,"",@"SHT_NOTE"
	.sectionflags	@"SHF_NOTE_NV_TKINFO"
	.tkinfo
        /*0018*/ 	.word	0x00000002
        /*0030*/ 	.string	""
        /*0030*/ 	.string	"ptxas"
        /*0030*/ 	.string	"Cuda compilation tools, release 13.0, V13.0.88"
        /*0030*/ 	.string	"Build cuda_13.0.r13.0/compiler.36424714_0"
        /*0030*/ 	.string	"-arch sm_100 -m 64 "



//--------------------- .note.nv.cuinfo           --------------------------
	.section	.note.nv.cuinfo,"",@"SHT_NOTE"
	.sectionflags	@"SHF_NOTE_NV_CUINFO"
        /*0018*/ 	.short	0x0002
        /*001a*/ 	.short	0x0064
        /*001c*/ 	.short	0x0082
	.zero		2


//--------------------- .nv.info                  --------------------------
	.section	.nv.info,"",@"SHT_CUDA_INFO"
	.align	4


	//----- nvinfo : EIATTR_REGCOUNT
	.align		4
        /*0000*/ 	.byte	0x04, 0x2f
        /*0002*/ 	.short	(.L_4 - .L_3)
	.align		4
.L_3:
        /*0004*/ 	.word	index@(_Z18ecc_encrypt_kernelPxixP7ECPointS_)
        /*0008*/ 	.word	0x0000003a


	//----- nvinfo : EIATTR_FRAME_SIZE
	.align		4
.L_4:
        /*000c*/ 	.byte	0x04, 0x11
        /*000e*/ 	.short	(.L_6 - .L_5)
	.align		4
.L_5:
        /*0010*/ 	.word	index@($__internal_1_$__cuda_sm20_div_s64)
        /*0014*/ 	.word	0x00000008


	//----- nvinfo : EIATTR_FRAME_SIZE
	.align		4
.L_6:
        /*0018*/ 	.byte	0x04, 0x11
        /*001a*/ 	.short	(.L_8 - .L_7)
	.align		4
.L_7:
        /*001c*/ 	.word	index@(_Z18ecc_encrypt_kernelPxixP7ECPointS_)
        /*0020*/ 	.word	0x00000008


	//----- nvinfo : EIATTR_REGCOUNT
	.align		4
.L_8:
        /*0024*/ 	.byte	0x04, 0x2f
        /*0026*/ 	.short	(.L_10 - .L_9)
	.align		4
.L_9:
        /*0028*/ 	.word	index@(_Z18ecc_decrypt_kernelP7ECPointPxixS1_)
        /*002c*/ 	.word	0x00000034


	//----- nvinfo : EIATTR_FRAME_SIZE
	.align		4
.L_10:
        /*0030*/ 	.byte	0x04, 0x11
        /*0032*/ 	.short	(.L_12 - .L_11)
	.align		4
.L_11:
        /*0034*/ 	.word	index@($__internal_0_$__cuda_sm20_div_s64)
        /*0038*/ 	.word	0x00000000


	//----- nvinfo : EIATTR_FRAME_SIZE
	.align		4
.L_12:
        /*003c*/ 	.byte	0x04, 0x11
        /*003e*/ 	.short	(.L_14 - .L_13)
	.align		4
.L_13:
        /*0040*/ 	.word	index@(_Z18ecc_decrypt_kernelP7ECPointPxixS1_)
        /*0044*/ 	.word	0x00000000


	//----- nvinfo : EIATTR_MIN_STACK_SIZE
	.align		4
.L_14:
        /*0048*/ 	.byte	0x04, 0x12
        /*004a*/ 	.short	(.L_16 - .L_15)
	.align		4
.L_15:
        /*004c*/ 	.word	index@(_Z18ecc_decrypt_kernelP7ECPointPxixS1_)
        /*0050*/ 	.word	0x00000000


	//----- nvinfo : EIATTR_MIN_STACK_SIZE
	.align		4
.L_16:
        /*0054*/ 	.byte	0x04, 0x12
        /*0056*/ 	.short	(.L_18 - .L_17)
	.align		4
.L_17:
        /*0058*/ 	.word	index@(_Z18ecc_encrypt_kernelPxixP7ECPointS_)
        /*005c*/ 	.word	0x00000008
.L_18:


//--------------------- .nv.compat                --------------------------
	.section	.nv.compat,"",@"SHT_CUDA_COMPAT_INFO"
	.align	4
        /*0000*/ 	.byte	0x02, 0x09, 0x00, 0x00, 0x02, 0x02, 0x01, 0x00, 0x02, 0x05, 0x05, 0x00, 0x03, 0x07, 0x01, 0x01
        /*0010*/ 	.byte	0x02, 0x03, 0x00, 0x00, 0x02, 0x06, 0x01, 0x00, 0x04, 0x0b, 0x08, 0x00, 0x09, 0x00, 0x00, 0x00
        /*0020*/ 	.byte	0x00, 0x00, 0x00, 0x00


//--------------------- .nv.info._Z18ecc_decrypt_kernelP7ECPointPxixS1_ --------------------------
	.section	.nv.info._Z18ecc_decrypt_kernelP7ECPointPxixS1_,"",@"SHT_CUDA_INFO"
	.sectionflags	@""
	.align	4


	//----- nvinfo : EIATTR_CUDA_API_VERSION
	.align		4
        /*0000*/ 	.byte	0x04, 0x37
        /*0002*/ 	.short	(.L_20 - .L_19)
.L_19:
        /*0004*/ 	.word	0x00000082


	//----- nvinfo : EIATTR_KPARAM_INFO
	.align		4
.L_20:
        /*0008*/ 	.byte	0x04, 0x17
        /*000a*/ 	.short	(.L_22 - .L_21)
.L_21:
        /*000c*/ 	.word	0x00000000
        /*0010*/ 	.short	0x0004
        /*0012*/ 	.short	0x0020
        /*0014*/ 	.byte	0x00, 0xf5, 0x21, 0x00


	//----- nvinfo : EIATTR_KPARAM_INFO
	.align		4
.L_22:
        /*0018*/ 	.byte	0x04, 0x17
        /*001a*/ 	.short	(.L_24 - .L_23)
.L_23:
        /*001c*/ 	.word	0x00000000
        /*0020*/ 	.short	0x0003
        /*0022*/ 	.short	0x0018
        /*0024*/ 	.byte	0x00, 0xf0, 0x21, 0x00


	//----- nvinfo : EIATTR_KPARAM_INFO
	.align		4
.L_24:
        /*0028*/ 	.byte	0x04, 0x17
        /*002a*/ 	.short	(.L_26 - .L_25)
.L_25:
        /*002c*/ 	.word	0x00000000
        /*0030*/ 	.short	0x0002
        /*0032*/ 	.short	0x0010
        /*0034*/ 	.byte	0x00, 0xf0, 0x11, 0x00


	//----- nvinfo : EIATTR_KPARAM_INFO
	.align		4
.L_26:
        /*0038*/ 	.byte	0x04, 0x17
        /*003a*/ 	.short	(.L_28 - .L_27)
.L_27:
        /*003c*/ 	.word	0x00000000
        /*0040*/ 	.short	0x0001
        /*0042*/ 	.short	0x0008
        /*0044*/ 	.byte	0x00, 0xf5, 0x21, 0x00


	//----- nvinfo : EIATTR_KPARAM_INFO
	.align		4
.L_28:
        /*0048*/ 	.byte	0x04, 0x17
        /*004a*/ 	.short	(.L_30 - .L_29)
.L_29:
        /*004c*/ 	.word	0x00000000
        /*0050*/ 	.short	0x0000
        /*0052*/ 	.short	0x0000
        /*0054*/ 	.byte	0x00, 0xf5, 0x21, 0x00


	//----- nvinfo : EIATTR_SPARSE_MMA_MASK
	.align		4
.L_30:
        /*0058*/ 	.byte	0x03, 0x50
        /*005a*/ 	.short	0x0000


	//----- nvinfo : EIATTR_MAXREG_COUNT
	.align		4
        /*005c*/ 	.byte	0x03, 0x1b
        /*005e*/ 	.short	0x00ff


	//----- nvinfo : EIATTR_EXTERNS
	.align		4
        /*0060*/ 	.byte	0x04, 0x0f
        /*0062*/ 	.short	(.L_32 - .L_31)


	//   ....[0]....
	.align		4
.L_31:
        /*0064*/ 	.word	index@(vprintf)


	//----- nvinfo : EIATTR_MERCURY_ISA_VERSION
	.align		4
.L_32:
        /*0068*/ 	.byte	0x03, 0x5f
        /*006a*/ 	.short	0x0101


	//----- nvinfo : EIATTR_VRC_CTA_INIT_COUNT
	.align		4
        /*006c*/ 	.byte	0x02, 0x4a
	.zero		1
	.zero		1


	//----- nvinfo : EIATTR_SYSCALL_OFFSETS
	.align		4
        /*0070*/ 	.byte	0x04, 0x46
        /*0072*/ 	.short	(.L_34 - .L_33)


	//   ....[0]....
.L_33:
        /*0074*/ 	.word	0x00001aa0


	//   ....[1]....
        /*0078*/ 	.word	0x00002950


	//   ....[2]....
        /*007c*/ 	.word	0x00005bb0


	//   ....[3]....
        /*0080*/ 	.word	0x00009240


	//   ....[4]....
        /*0084*/ 	.word	0x0000a230


	//----- nvinfo : EIATTR_EXIT_INSTR_OFFSETS
	.align		4
.L_34:
        /*0088*/ 	.byte	0x04, 0x1c
        /*008a*/ 	.short	(.L_36 - .L_35)


	//   ....[0]....
.L_35:
        /*008c*/ 	.word	0x00000070


	//   ....[1]....
        /*0090*/ 	.word	0x0000b6d0


	//----- nvinfo : EIATTR_CRS_STACK_SIZE
	.align		4
.L_36:
        /*0094*/ 	.byte	0x04, 0x1e
        /*0096*/ 	.short	(.L_38 - .L_37)
.L_37:
        /*0098*/ 	.word	0x00000000


	//----- nvinfo : EIATTR_CBANK_PARAM_SIZE
	.align		4
.L_38:
        /*009c*/ 	.byte	0x03, 0x19
        /*009e*/ 	.short	0x0028


	//----- nvinfo : EIATTR_PARAM_CBANK
	.align		4
        /*00a0*/ 	.byte	0x04, 0x0a
        /*00a2*/ 	.short	(.L_40 - .L_39)
	.align		4
.L_39:
        /*00a4*/ 	.word	index@(.nv.constant0._Z18ecc_decrypt_kernelP7ECPointPxixS1_)
        /*00a8*/ 	.short	0x0380
        /*00aa*/ 	.short	0x0028


	//----- nvinfo : EIATTR_SW_WAR
	.align		4
.L_40:
        /*00ac*/ 	.byte	0x04, 0x36
        /*00ae*/ 	.short	(.L_42 - .L_41)
.L_41:
        /*00b0*/ 	.word	0x00000008
.L_42:


//--------------------- .nv.info._Z18ecc_encrypt_kernelPxixP7ECPointS_ --------------------------
	.section	.nv.info._Z18ecc_encrypt_kernelPxixP7ECPointS_,"",@"SHT_CUDA_INFO"
	.sectionflags	@""
	.align	4


	//----- nvinfo : EIATTR_CUDA_API_VERSION
	.align		4
        /*0000*/ 	.byte	0x04, 0x37
        /*0002*/ 	.short	(.L_44 - .L_43)
.L_43:
        /*0004*/ 	.word	0x00000082


	//----- nvinfo : EIATTR_KPARAM_INFO
	.align		4
.L_44:
        /*0008*/ 	.byte	0x04, 0x17
        /*000a*/ 	.short	(.L_46 - .L_45)
.L_45:
        /*000c*/ 	.word	0x00000000
        /*0010*/ 	.short	0x0004
        /*0012*/ 	.short	0x0020
        /*0014*/ 	.byte	0x00, 0xf5, 0x21, 0x00


	//----- nvinfo : EIATTR_KPARAM_INFO
	.align		4
.L_46:
        /*0018*/ 	.byte	0x04, 0x17
        /*001a*/ 	.short	(.L_48 - .L_47)
.L_47:
        /*001c*/ 	.word	0x00000000
        /*0020*/ 	.short	0x0003
        /*0022*/ 	.short	0x0018
        /*0024*/ 	.byte	0x00, 0xf5, 0x21, 0x00


	//----- nvinfo : EIATTR_KPARAM_INFO
	.align		4
.L_48:
        /*0028*/ 	.byte	0x04, 0x17
        /*002a*/ 	.short	(.L_50 - .L_49)
.L_49:
        /*002c*/ 	.word	0x00000000
        /*0030*/ 	.short	0x0002
        /*0032*/ 	.short	0x0010
        /*0034*/ 	.byte	0x00, 0xf0, 0x21, 0x00


	//----- nvinfo : EIATTR_KPARAM_INFO
	.align		4
.L_50:
        /*0038*/ 	.byte	0x04, 0x17
        /*003a*/ 	.short	(.L_52 - .L_51)
.L_51:
        /*003c*/ 	.word	0x00000000
        /*0040*/ 	.short	0x0001
        /*0042*/ 	.short	0x0008
        /*0044*/ 	.byte	0x00, 0xf0, 0x11, 0x00


	//----- nvinfo : EIATTR_KPARAM_INFO
	.align		4
.L_52:
        /*0048*/ 	.byte	0x04, 0x17
        /*004a*/ 	.short	(.L_54 - .L_53)
.L_53:
        /*004c*/ 	.word	0x00000000
        /*0050*/ 	.short	0x0000
        /*0052*/ 	.short	0x0000
        /*0054*/ 	.byte	0x00, 0xf5, 0x21, 0x00


	//----- nvinfo : EIATTR_SPARSE_MMA_MASK
	.align		4
.L_54:
        /*0058*/ 	.byte	0x03, 0x50
        /*005a*/ 	.short	0x0000


	//----- nvinfo : EIATTR_MAXREG_COUNT
	.align		4
        /*005c*/ 	.byte	0x03, 0x1b
        /*005e*/ 	.short	0x00ff


	//----- nvinfo : EIATTR_EXTERNS
	.align		4
        /*0060*/ 	.byte	0x04, 0x0f
        /*0062*/ 	.short	(.L_56 - .L_55)


	//   ....[0]....
	.align		4
.L_55:
        /*0064*/ 	.word	index@(vprintf)


	//----- nvinfo : EIATTR_MERCURY_ISA_VERSION
	.align		4
.L_56:
        /*0068*/ 	.byte	0x03, 0x5f
        /*006a*/ 	.short	0x0101


	//----- nvinfo : EIATTR_VRC_CTA_INIT_COUNT
	.align		4
        /*006c*/ 	.byte	0x02, 0x4a
	.zero		1
	.zero		1


	//----- nvinfo : EIATTR_SYSCALL_OFFSETS
	.align		4
        /*0070*/ 	.byte	0x04, 0x46
        /*0072*/ 	.short	(.L_58 - .L_57)


	//   ....[0]....
.L_57:
        /*0074*/ 	.word	0x00001a30


	//   ....[1]....
        /*0078*/ 	.word	0x00002900


	//   ....[2]....
        /*007c*/ 	.word	0x00005b80


	//   ....[3]....
        /*0080*/ 	.word	0x0000a080


	//   ....[4]....
        /*0084*/ 	.word	0x000123b0


	//   ....[5]....
        /*0088*/ 	.word	0x00013290


	//   ....[6]....
        /*008c*/ 	.word	0x00016540


	//   ....[7]....
        /*0090*/ 	.word	0x00019cb0


	//   ....[8]....
        /*0094*/ 	.word	0x0001ab80


	//   ....[9]....
        /*0098*/ 	.word	0x0001ddf0


	//   ....[10]....
        /*009c*/ 	.word	0x00021440


	//   ....[11]....
        /*00a0*/ 	.word	0x00022430


	//----- nvinfo : EIATTR_EXIT_INSTR_OFFSETS
	.align		4
.L_58:
        /*00a4*/ 	.byte	0x04, 0x1c
        /*00a6*/ 	.short	(.L_60 - .L_59)


	//   ....[0]....
.L_59:
        /*00a8*/ 	.word	0x000000c0


	//   ....[1]....
        /*00ac*/ 	.word	0x00024200


	//----- nvinfo : EIATTR_CRS_STACK_SIZE
	.align		4
.L_60:
        /*00b0*/ 	.byte	0x04, 0x1e
        /*00b2*/ 	.short	(.L_62 - .L_61)
.L_61:
        /*00b4*/ 	.word	0x00000000


	//----- nvinfo : EIATTR_CBANK_PARAM_SIZE
	.align		4
.L_62:
        /*00b8*/ 	.byte	0x03, 0x19
        /*00ba*/ 	.short	0x0028


	//----- nvinfo : EIATTR_PARAM_CBANK
	.align		4
        /*00bc*/ 	.byte	0x04, 0x0a
        /*00be*/ 	.short	(.L_64 - .L_63)
	.align		4
.L_63:
        /*00c0*/ 	.word	index@(.nv.constant0._Z18ecc_encrypt_kernelPxixP7ECPointS_)
        /*00c4*/ 	.short	0x0380
        /*00c6*/ 	.short	0x0028


	//----- nvinfo : EIATTR_SW_WAR
	.align		4
.L_64:
        /*00c8*/ 	.byte	0x04, 0x36
        /*00ca*/ 	.short	(.L_66 - .L_65)
.L_65:
        /*00cc*/ 	.word	0x00000008
.L_66:


//--------------------- .nv.callgraph             --------------------------
	.section	.nv.callgraph,"",@"SHT_CUDA_CALLGRAPH"
	.align	4
	.sectionentsize	8
	.align		4
        /*0000*/ 	.word	0x00000000
	.align		4
        /*0004*/ 	.word	0xffffffff
	.align		4
        /*0008*/ 	.word	index@(_Z18ecc_decrypt_kernelP7ECPointPxixS1_)
	.align		4
        /*000c*/ 	.word	index@(vprintf)
	.align		4
        /*0010*/ 	.word	index@(_Z18ecc_encrypt_kernelPxixP7ECPointS_)
	.align		4
        /*0014*/ 	.word	index@(vprintf)
	.align		4
        /*0018*/ 	.word	0x00000000
	.align		4
        /*001c*/ 	.word	0xfffffffe
	.align		4
        /*0020*/ 	.word	0x00000000
	.align		4
        /*0024*/ 	.word	0xfffffffd
	.align		4
        /*0028*/ 	.word	0x00000000
	.align		4
        /*002c*/ 	.word	0xfffffffc


//--------------------- .nv.constant4             --------------------------
	.section	.nv.constant4,"a",@progbits
	.align	8
	.align		8
.nv.constant4:
        /*0000*/ 	.dword	vprintf
	.align		8
        /*0008*/ 	.dword	$str
	.align		8
        /*0010*/ 	.dword	$str$1
	.align		8
        /*0018*/ 	.dword	$str$2


//--------------------- .text._Z18ecc_decrypt_kernelP7ECPointPxixS1_ --------------------------
	.section	.text._Z18ecc_decrypt_kernelP7ECPointPxixS1_,"ax",@progbits
	.align	128
        .global         _Z18ecc_decrypt_kernelP7ECPointPxixS1_
        .type           _Z18ecc_decrypt_kernelP7ECPointPxixS1_,@function
        .size           _Z18ecc_decrypt_kernelP7ECPointPxixS1_,(.L_x_641 - _Z18ecc_decrypt_kernelP7ECPointPxixS1_)
        .other          _Z18ecc_decrypt_kernelP7ECPointPxixS1_,@"STO_CUDA_ENTRY STV_DEFAULT"
_Z18ecc_decrypt_kernelP7ECPointPxixS1_:
.text._Z18ecc_decrypt_kernelP7ECPointPxixS1_:
[----:B------:R-:W0:Y:S01]  /*0000*/  LDC R1, c[0x0][0x37c] ;  /* 0x0000df00ff017b82 */ /* 0x000e220000000800 */
[----:B------:R-:W1:Y:S07]  /*0010*/  S2R R3, SR_TID.X ;  /* 0x0000000000037919 */ /* 0x000e6e0000002100 */
[----:B------:R-:W1:Y:S01]  /*0020*/  S2UR UR4, SR_CTAID.X ;  /* 0x00000000000479c3 */ /* 0x000e620000002500 */
[----:B------:R-:W2:Y:S07]  /*0030*/  LDCU UR5, c[0x0][0x390] ;  /* 0x00007200ff0577ac */ /* 0x000eae0008000800 */
[----:B------:R-:W1:Y:S02]  /*0040*/  LDC R2, c[0x0][0x360] ;  /* 0x0000d800ff027b82 */ /* 0x000e640000000800 */
[----:B-1----:R-:W-:-:S05]  /*0050*/  IMAD R2, R2, UR4, R3 ;  /* 0x0000000402027c24 */ /* 0x002fca000f8e0203 */
[----:B--2---:R-:W-:-:S13]  /*0060*/  ISETP.GE.AND P0, PT, R2, UR5, PT ;  /* 0x0000000502007c0c */ /* 0x004fda000bf06270 */
[----:B0-----:R-:W-:Y:S05]  /*0070*/  @P0 EXIT ;  /* 0x000000000000094d */ /* 0x001fea0003800000 */
[----:B------:R-:W0:Y:S01]  /*0080*/  LDC.64 R4, c[0x0][0x380] ;  /* 0x0000e000ff047b82 */ /* 0x000e220000000a00 */
[----:B------:R-:W1:Y:S01]  /*0090*/  LDCU.64 UR36, c[0x0][0x358] ;  /* 0x00006b00ff2477ac */ /* 0x000e620008000a00 */
[----:B------:R-:W-:Y:S01]  /*00a0*/  IMAD.SHL.U32 R3, R2, 0x2, RZ ;  /* 0x0000000202037824 */ /* 0x000fe200078e00ff */
[----:B------:R-:W2:Y:S03]  /*00b0*/  LDCU.64 UR4, c[0x0][0x398] ;  /* 0x00007300ff0477ac */ /* 0x000ea60008000a00 */
[----:B0-----:R-:W-:-:S05]  /*00c0*/  IMAD.WIDE R4, R3, 0x18, R4 ;  /* 0x0000001803047825 */ /* 0x001fca00078e0204 */
[----:B-1----:R0:W5:Y:S04]  /*00d0*/  LDG.E.U8 R16, desc[UR36][R4.64+0x28] ;  /* 0x0000282404107981 */ /* 0x002168000c1e1100 */
[----:B------:R0:W5:Y:S04]  /*00e0*/  LDG.E.64 R34, desc[UR36][R4.64+0x18] ;  /* 0x0000182404227981 */ /* 0x000168000c1e1b00 */
[----:B------:R0:W5:Y:S01]  /*00f0*/  LDG.E.64 R32, desc[UR36][R4.64+0x20] ;  /* 0x0000202404207981 */ /* 0x000162000c1e1b00 */
[----:B--2---:R-:W-:Y:S01]  /*0100*/  UISETP.GE.U32.AND UP0, UPT, UR4, 0x1, UPT ;  /* 0x000000010400788c */ /* 0x004fe2000bf06070 */
[----:B------:R-:W-:Y:S01]  /*0110*/  PLOP3.LUT P0, PT, PT, PT, PT, 0x80, 0x8 ;  /* 0x000000000008781c */ /* 0x000fe20003f0f070 */
[----:B------:R-:W-:-:S02]  /*0120*/  IMAD.MOV.U32 R26, RZ, RZ, RZ ;  /* 0x000000ffff1a7224 */ /* 0x000fc400078e00ff */
[----:B------:R-:W-:Y:S01]  /*0130*/  UISETP.GE.AND.EX UP0, UPT, UR5, URZ, UPT, UP0 ;  /* 0x000000ff0500728c */ /* 0x000fe2000bf06300 */
[----:B------:R-:W-:Y:S02]  /*0140*/  IMAD.MOV.U32 R25, RZ, RZ, RZ ;  /* 0x000000ffff197224 */ /* 0x000fe400078e00ff */
[----:B------:R-:W-:Y:S02]  /*0150*/  IMAD.MOV.U32 R11, RZ, RZ, RZ ;  /* 0x000000ffff0b7224 */ /* 0x000fe400078e00ff */
[----:B------:R-:W-:-:S04]  /*0160*/  IMAD.MOV.U32 R7, RZ, RZ, RZ ;  /* 0x000000ffff077224 */ /* 0x000fc800078e00ff */
[----:B0-----:R-:W-:Y:S05]  /*0170*/  BRA.U !UP0, `(.L_x_0) ;  /* 0x0000007908447547 */ /* 0x001fea000b800000 */
[----:B------:R0:W5:Y:S01]  /*0180*/  LDG.E.U8 R17, desc[UR36][R4.64+0x10] ;  /* 0x0000102404117981 */ /* 0x000162000c1e1100 */
[----:B------:R-:W1:Y:S03]  /*0190*/  LDCU.64 UR4, c[0x0][0x398] ;  /* 0x00007300ff0477ac */ /* 0x000e660008000a00 */
[----:B------:R0:W5:Y:S04]  /*01a0*/  LDG.E.64 R38, desc[UR36][R4.64+0x8] ;  /* 0x0000082404267981 */ /* 0x000168000c1e1b00 */
[----:B------:R0:W5:Y:S01]  /*01b0*/  LDG.E.64 R36, desc[UR36][R4.64] ;  /* 0x0000002404247981 */ /* 0x000162000c1e1b00 */
[----:B------:R-:W-:Y:S01]  /*01c0*/  BSSY.RECONVERGENT B8, `(.L_x_1) ;  /* 0x0000777000087945 */ /* 0x000fe20003800200 */
[----:B------:R-:W-:Y:S01]  /*01d0*/  IMAD.MOV.U32 R22, RZ, RZ, 0x1 ;  /* 0x00000001ff167424 */ /* 0x000fe200078e00ff */
[----:B------:R-:W-:Y:S01]  /*01e0*/  CS2R R24, SRZ ;  /* 0x0000000000187805 */ /* 0x000fe2000001ff00 */
[----:B------:R-:W-:-:S02]  /*01f0*/  IMAD.MOV.U32 R23, RZ, RZ, RZ ;  /* 0x000000ffff177224 */ /* 0x000fc400078e00ff */
[----:B------:R-:W-:Y:S02]  /*0200*/  IMAD.MOV.U32 R26, RZ, RZ, RZ ;  /* 0x000000ffff1a7224 */ /* 0x000fe400078e00ff */
[----:B-1----:R-:W-:Y:S02]  /*0210*/  IMAD.U32 R18, RZ, RZ, UR4 ;  /* 0x00000004ff127e24 */ /* 0x002fe4000f8e00ff */
[----:B0-----:R-:W-:-:S07]  /*0220*/  IMAD.U32 R19, RZ, RZ, UR5 ;  /* 0x00000005ff137e24 */ /* 0x001fce000f8e00ff */
.L_x_101:
[----:B------:R-:W-:Y:S01]  /*0230*/  LOP3.LUT R0, R18, 0x1, RZ, 0xc0, !PT ;  /* 0x0000000112007812 */ /* 0x000fe200078ec0ff */
[----:B------:R-:W-:Y:S04]  /*0240*/  BSSY.RECONVERGENT B7, `(.L_x_2) ;  /* 0x0000769000077945 */ /* 0x000fe80003800200 */
[----:B------:R-:W-:Y:S01]  /*0250*/  BSSY.RELIABLE B6, `(.L_x_3) ;  /* 0x0000445000067945 */ /* 0x000fe20003800100 */
[----:B-----5:R-:W-:Y:S01]  /*0260*/  IMAD.MOV.U32 R30, RZ, RZ, R38 ;  /* 0x000000ffff1e7224 */ /* 0x020fe200078e0026 */
[----:B------:R-:W-:Y:S01]  /*0270*/  ISETP.NE.U32.AND P0, PT, R0, 0x1, PT ;  /* 0x000000010000780c */ /* 0x000fe20003f05070 */
[----:B------:R-:W-:Y:S02]  /*0280*/  IMAD.MOV.U32 R31, RZ, RZ, R39 ;  /* 0x000000ffff1f7224 */ /* 0x000fe400078e0027 */
[----:B------:R-:W-:Y:S01]  /*0290*/  IMAD.MOV.U32 R28, RZ, RZ, R36 ;  /* 0x000000ffff1c7224 */ /* 0x000fe200078e0024 */
[----:B------:R-:W-:Y:S01]  /*02a0*/  ISETP.NE.U32.AND.EX P0, PT, RZ, RZ, PT, P0 ;  /* 0x000000ffff00720c */ /* 0x000fe20003f05100 */
[----:B------:R-:W-:-:S12]  /*02b0*/  IMAD.MOV.U32 R29, RZ, RZ, R37 ;  /* 0x000000ffff1d7224 */ /* 0x000fd800078e0025 */
[----:B------:R-:W-:Y:S05]  /*02c0*/  @P0 BRA `(.L_x_4) ;  /* 0x0000004000e80947 */ /* 0x000fea0003800000 */
[----:B------:R-:W-:Y:S01]  /*02d0*/  LOP3.LUT P0, RZ, R22, 0xff, RZ, 0xc0, !PT ;  /* 0x000000ff16ff7812 */ /* 0x000fe2000780c0ff */
[----:B------:R-:W-:Y:S01]  /*02e0*/  IMAD.MOV.U32 R42, RZ, RZ, R26 ;  /* 0x000000ffff2a7224 */ /* 0x000fe200078e001a */
[----:B------:R-:W-:Y:S01]  /*02f0*/  PRMT R22, R17, 0x7610, R22 ;  /* 0x0000761011167816 */ /* 0x000fe20000000016 */
[----:B------:R-:W-:Y:S02]  /*0300*/  IMAD.MOV.U32 R43, RZ, RZ, R25 ;  /* 0x000000ffff2b7224 */ /* 0x000fe400078e0019 */
[----:B------:R-:W-:Y:S02]  /*0310*/  IMAD.MOV.U32 R40, RZ, RZ, R24 ;  /* 0x000000ffff287224 */ /* 0x000fe400078e0018 */
[----:B------:R-:W-:Y:S02]  /*0320*/  IMAD.MOV.U32 R41, RZ, RZ, R23 ;  /* 0x000000ffff297224 */ /* 0x000fe400078e0017 */
[----:B------:R-:W-:Y:S02]  /*0330*/  IMAD.MOV.U32 R26, RZ, RZ, R36 ;  /* 0x000000ffff1a7224 */ /* 0x000fe400078e0024 */
[----:B------:R-:W-:-:S02]  /*0340*/  IMAD.MOV.U32 R25, RZ, RZ, R37 ;  /* 0x000000ffff197224 */ /* 0x000fc400078e0025 */
[----:B------:R-:W-:Y:S02]  /*0350*/  IMAD.MOV.U32 R24, RZ, RZ, R38 ;  /* 0x000000ffff187224 */ /* 0x000fe400078e0026 */
[----:B------:R-:W-:Y:S01]  /*0360*/  IMAD.MOV.U32 R23, RZ, RZ, R39 ;  /* 0x000000ffff177224 */ /* 0x000fe200078e0027 */
[----:B------:R-:W-:Y:S06]  /*0370*/  @P0 BRA `(.L_x_4) ;  /* 0x0000004000bc0947 */ /* 0x000fec0003800000 */
[----:B------:R-:W-:Y:S01]  /*0380*/  LOP3.LUT P0, RZ, R17, 0xff, RZ, 0xc0, !PT ;  /* 0x000000ff11ff7812 */ /* 0x000fe2000780c0ff */
[----:B------:R-:W-:Y:S01]  /*0390*/  IMAD.MOV.U32 R24, RZ, RZ, R40 ;  /* 0x000000ffff187224 */ /* 0x000fe200078e0028 */
[----:B------:R-:W-:Y:S01]  /*03a0*/  PRMT R22, RZ, 0x7610, R22 ;  /* 0x00007610ff167816 */ /* 0x000fe20000000016 */
[----:B------:R-:W-:Y:S02]  /*03b0*/  IMAD.MOV.U32 R23, RZ, RZ, R41 ;  /* 0x000000ffff177224 */ /* 0x000fe400078e0029 */
[----:B------:R-:W-:Y:S02]  /*03c0*/  IMAD.MOV.U32 R26, RZ, RZ, R42 ;  /* 0x000000ffff1a7224 */ /* 0x000fe400078e002a */
[----:B------:R-:W-:-:S06]  /*03d0*/  IMAD.MOV.U32 R25, RZ, RZ, R43 ;  /* 0x000000ffff197224 */ /* 0x000fcc00078e002b */
[----:B------:R-:W-:Y:S05]  /*03e0*/  @P0 BREAK.RELIABLE B6 ;  /* 0x0000000000060942 */ /* 0x000fea0003800100 */
[----:B------:R-:W-:Y:S05]  /*03f0*/  @P0 BRA `(.L_x_5) ;  /* 0x0000007400340947 */ /* 0x000fea0003800000 */
[----:B------:R-:W-:-:S04]  /*0400*/  ISETP.NE.U32.AND P0, PT, R36, R42, PT ;  /* 0x0000002a2400720c */ /* 0x000fc80003f05070 */
[----:B------:R-:W-:-:S13]  /*0410*/  ISETP.NE.AND.EX P1, PT, R37, R43, PT, P0 ;  /* 0x0000002b2500720c */ /* 0x000fda0003f25300 */
[----:B------:R-:W-:Y:S05]  /*0420*/  @P1 BRA `(.L_x_6) ;  /* 0x00000000007c1947 */ /* 0x000fea0003800000 */
[C---:B------:R-:W-:Y:S01]  /*0430*/  IMAD.WIDE.U32 R4, R39.reuse, 0x970da87, RZ ;  /* 0x0970da8727047825 */ /* 0x040fe200078e00ff */
[----:B------:R-:W-:Y:S02]  /*0440*/  ISETP.LT.AND P2, PT, R39, RZ, PT ;  /* 0x000000ff2700720c */ /* 0x000fe40003f41270 */
[----:B------:R-:W-:Y:S01]  /*0450*/  CS2R R24, SRZ ;  /* 0x0000000000187805 */ /* 0x000fe2000001ff00 */
[----:B------:R-:W-:Y:S02]  /*0460*/  IMAD.MOV.U32 R22, RZ, RZ, 0x1 ;  /* 0x00000001ff167424 */ /* 0x000fe400078e00ff */
[----:B------:R-:W-:-:S04]  /*0470*/  IMAD.WIDE.U32 R6, P1, R38, 0x3fb942dc, R4 ;  /* 0x3fb942dc26067825 */ /* 0x000fc80007820004 */
[----:B------:R-:W-:-:S04]  /*0480*/  IMAD.WIDE.U32 R4, R38, 0x970da87, RZ ;  /* 0x0970da8726047825 */ /* 0x000fc800078e00ff */
[----:B------:R-:W-:Y:S01]  /*0490*/  IMAD.X R9, RZ, RZ, RZ, P1 ;  /* 0x000000ffff097224 */ /* 0x000fe200008e06ff */
[----:B------:R-:W-:Y:S01]  /*04a0*/  IADD3 RZ, P1, PT, R5, R6, RZ ;  /* 0x0000000605ff7210 */ /* 0x000fe20007f3e0ff */
[----:B------:R-:W-:Y:S02]  /*04b0*/  IMAD.MOV.U32 R8, RZ, RZ, R7 ;  /* 0x000000ffff087224 */ /* 0x000fe400078e0007 */
[----:B------:R-:W-:Y:S02]  /*04c0*/  IMAD.MOV.U32 R23, RZ, RZ, RZ ;  /* 0x000000ffff177224 */ /* 0x000fe400078e00ff */
[----:B------:R-:W-:-:S04]  /*04d0*/  IMAD.WIDE.U32.X R4, R39, 0x3fb942dc, R8, P1 ;  /* 0x3fb942dc27047825 */ /* 0x000fc800008e0408 */
[----:B------:R-:W-:Y:S01]  /*04e0*/  IMAD.MOV.U32 R26, RZ, RZ, RZ ;  /* 0x000000ffff1a7224 */ /* 0x000fe200078e00ff */
[----:B------:R-:W-:-:S04]  /*04f0*/  IADD3 RZ, P1, PT, R4, -0x970da87, RZ ;  /* 0xf68f257904ff7810 */ /* 0x000fc80007f3e0ff */
[----:B------:R-:W-:-:S04]  /*0500*/  IADD3.X R3, PT, PT, R5, -0x3fb942dd, RZ, P1, !PT ;  /* 0xc046bd2305037810 */ /* 0x000fc80000ffe4ff */
[----:B------:R-:W-:-:S04]  /*0510*/  SEL R0, R3, R5, P2 ;  /* 0x0000000503007207 */ /* 0x000fc80001000000 */
[----:B------:R-:W-:-:S04]  /*0520*/  SHF.R.U32.HI R3, RZ, 0x1f, R0 ;  /* 0x0000001fff037819 */ /* 0x000fc80000011600 */
[----:B------:R-:W-:-:S04]  /*0530*/  LEA.HI.SX32 R3, P1, R0, R3, 0x6 ;  /* 0x0000000300037211 */ /* 0x000fc800078332ff */
[----:B------:R-:W-:Y:S01]  /*0540*/  LEA.HI.X.SX32 R0, R0, RZ, 0x1, P1 ;  /* 0x000000ff00007211 */ /* 0x000fe200008f0eff */
[----:B------:R-:W-:-:S04]  /*0550*/  IMAD.WIDE.U32 R4, R3, 0x5418281f, R38 ;  /* 0x5418281f03047825 */ /* 0x000fc800078e0026 */
[----:B------:R-:W-:Y:S01]  /*0560*/  IMAD R0, R0, 0x5418281f, RZ ;  /* 0x5418281f00007824 */ /* 0x000fe200078e02ff */
[----:B------:R-:W-:-:S03]  /*0570*/  ISETP.GT.U32.AND P1, PT, R4, RZ, PT ;  /* 0x000000ff0400720c */ /* 0x000fc60003f24070 */
[----:B------:R-:W-:-:S04]  /*0580*/  IMAD R3, R3, -0x1011c2eb, R0 ;  /* 0xefee3d1503037824 */ /* 0x000fc800078e0200 */
[----:B------:R-:W-:-:S05]  /*0590*/  IMAD.IADD R0, R5, 0x1, R3 ;  /* 0x0000000105007824 */ /* 0x000fca00078e0203 */
[----:B------:R-:W-:-:S04]  /*05a0*/  ISETP.GT.AND.EX P1, PT, R0, RZ, PT, P1 ;  /* 0x000000ff0000720c */ /* 0x000fc80003f24310 */
[----:B------:R-:W-:Y:S02]  /*05b0*/  SEL R5, RZ, 0xabe7d7e1, !P1 ;  /* 0xabe7d7e1ff057807 */ /* 0x000fe40004800000 */
[----:B------:R-:W-:Y:S02]  /*05c0*/  SEL R3, RZ, 0x1011c2ea, !P1 ;  /* 0x1011c2eaff037807 */ /* 0x000fe40004800000 */
[----:B------:R-:W-:-:S05]  /*05d0*/  IADD3 R5, P1, PT, R5, -R4, RZ ;  /* 0x8000000405057210 */ /* 0x000fca0007f3e0ff */
[----:B------:R-:W-:Y:S01]  /*05e0*/  IMAD.X R3, R3, 0x1, ~R0, P1 ;  /* 0x0000000103037824 */ /* 0x000fe200008e0e00 */
[----:B------:R-:W-:-:S04]  /*05f0*/  ISETP.NE.U32.AND P1, PT, R40, R5, PT ;  /* 0x000000052800720c */ /* 0x000fc80003f25070 */
[----:B------:R-:W-:-:S13]  /*0600*/  ISETP.NE.AND.EX P1, PT, R41, R3, PT, P1 ;  /* 0x000000032900720c */ /* 0x000fda0003f25310 */
[----:B------:R-:W-:Y:S05]  /*0610*/  @!P1 BRA `(.L_x_7) ;  /* 0x0000004000209947 */ /* 0x000fea0003800000 */
.L_x_6:
[----:B------:R-:W-:-:S04]  /*0620*/  ISETP.NE.U32.AND P1, PT, R38, R40, PT ;  /* 0x000000282600720c */ /* 0x000fc80003f25070 */
[----:B------:R-:W-:-:S04]  /*0630*/  ISETP.NE.AND.EX P1, PT, R39, R41, PT, P1 ;  /* 0x000000292700720c */ /* 0x000fc80003f25310 */
[----:B------:R-:W-:-:S13]  /*0640*/  ISETP.NE.OR.EX P1, PT, R37, R43, P1, P0 ;  /* 0x0000002b2500720c */ /* 0x000fda0000f25700 */
[----:B------:R-:W-:Y:S05]  /*0650*/  @P1 BRA `(.L_x_8) ;  /* 0x0000002000301947 */ /* 0x000fea0003800000 */
[C---:B------:R-:W-:Y:S01]  /*0660*/  IMAD.WIDE.U32 R4, R43.reuse, 0x970da87, RZ ;  /* 0x0970da872b047825 */ /* 0x040fe200078e00ff */
[----:B------:R-:W-:Y:S01]  /*0670*/  ISETP.LT.AND P1, PT, R43, RZ, PT ;  /* 0x000000ff2b00720c */ /* 0x000fe20003f21270 */
[----:B------:R-:W-:Y:S02]  /*0680*/  BSSY.RECONVERGENT B0, `(.L_x_9) ;  /* 0x0000074000007945 */ /* 0x000fe40003800200 */
[----:B------:R-:W-:-:S04]  /*0690*/  IMAD.WIDE.U32 R6, P0, R42, 0x3fb942dc, R4 ;  /* 0x3fb942dc2a067825 */ /* 0x000fc80007800004 */
[----:B------:R-:W-:-:S04]  /*06a0*/  IMAD.WIDE.U32 R4, R42, 0x970da87, RZ ;  /* 0x0970da872a047825 */ /* 0x000fc800078e00ff */
[----:B------:R-:W-:Y:S01]  /*06b0*/  IMAD.X R9, RZ, RZ, RZ, P0 ;  /* 0x000000ffff097224 */ /* 0x000fe200000e06ff */
[----:B------:R-:W-:Y:S01]  /*06c0*/  IADD3 RZ, P0, PT, R5, R6, RZ ;  /* 0x0000000605ff7210 */ /* 0x000fe20007f1e0ff */
[----:B------:R-:W-:-:S04]  /*06d0*/  IMAD.MOV.U32 R8, RZ, RZ, R7 ;  /* 0x000000ffff087224 */ /* 0x000fc800078e0007 */
[----:B------:R-:W-:-:S03]  /*06e0*/  IMAD.WIDE.U32.X R4, R43, 0x3fb942dc, R8, P0 ;  /* 0x3fb942dc2b047825 */ /* 0x000fc600000e0408 */
[----:B------:R-:W-:-:S04]  /*06f0*/  IADD3 RZ, P0, PT, R4, -0x970da87, RZ ;  /* 0xf68f257904ff7810 */ /* 0x000fc80007f1e0ff */
[----:B------:R-:W-:-:S04]  /*0700*/  IADD3.X R3, PT, PT, R5, -0x3fb942dd, RZ, P0, !PT ;  /* 0xc046bd2305037810 */ /* 0x000fc800007fe4ff */
[----:B------:R-:W-:-:S04]  /*0710*/  SEL R0, R3, R5, P1 ;  /* 0x0000000503007207 */ /* 0x000fc80000800000 */
[----:B------:R-:W-:-:S04]  /*0720*/  SHF.R.U32.HI R3, RZ, 0x1f, R0 ;  /* 0x0000001fff037819 */ /* 0x000fc80000011600 */
[----:B------:R-:W-:-:S04]  /*0730*/  LEA.HI.SX32 R3, P0, R0, R3, 0x6 ;  /* 0x0000000300037211 */ /* 0x000fc800078132ff */
[----:B------:R-:W-:Y:S01]  /*0740*/  LEA.HI.X.SX32 R0, R0, RZ, 0x1, P0 ;  /* 0x000000ff00007211 */ /* 0x000fe200000f0eff */
[----:B------:R-:W-:-:S04]  /*0750*/  IMAD.WIDE.U32 R4, R3, 0x5418281f, R42 ;  /* 0x5418281f03047825 */ /* 0x000fc800078e002a */
[----:B------:R-:W-:-:S04]  /*0760*/  IMAD R0, R0, 0x5418281f, RZ ;  /* 0x5418281f00007824 */ /* 0x000fc800078e02ff */
[----:B------:R-:W-:-:S04]  /*0770*/  IMAD R3, R3, -0x1011c2eb, R0 ;  /* 0xefee3d1503037824 */ /* 0x000fc800078e0200 */
[----:B------:R-:W-:Y:S01]  /*0780*/  IMAD.IADD R0, R5, 0x1, R3 ;  /* 0x0000000105007824 */ /* 0x000fe200078e0203 */
[----:B------:R-:W-:-:S04]  /*0790*/  IADD3 R3, P1, PT, R4, -0x5418281f, RZ ;  /* 0xabe7d7e104037810 */ /* 0x000fc80007f3e0ff */
[C---:B------:R-:W-:Y:S02]  /*07a0*/  ISETP.GE.AND P0, PT, R0.reuse, RZ, PT ;  /* 0x000000ff0000720c */ /* 0x040fe40003f06270 */
[----:B------:R-:W-:Y:S02]  /*07b0*/  IADD3.X R25, PT, PT, R0, 0x1011c2ea, RZ, P1, !PT ;  /* 0x1011c2ea00197810 */ /* 0x000fe40000ffe4ff */
[----:B------:R-:W-:Y:S01]  /*07c0*/  SEL R20, R3, R4, !P0 ;  /* 0x0000000403147207 */ /* 0x000fe20004000000 */
[----:B------:R-:W-:Y:S01]  /*07d0*/  IMAD.MOV.U32 R4, RZ, RZ, RZ ;  /* 0x000000ffff047224 */ /* 0x000fe200078e00ff */
[----:B------:R-:W-:Y:S01]  /*07e0*/  SEL R25, R25, R0, !P0 ;  /* 0x0000000019197207 */ /* 0x000fe20004000000 */
[----:B------:R-:W-:Y:S01]  /*07f0*/  IMAD.MOV.U32 R0, RZ, RZ, RZ ;  /* 0x000000ffff007224 */ /* 0x000fe200078e00ff */
[----:B------:R-:W-:-:S04]  /*0800*/  ISETP.GE.U32.AND P0, PT, R20, 0x1, PT ;  /* 0x000000011400780c */ /* 0x000fc80003f06070 */
[----:B------:R-:W-:-:S13]  /*0810*/  ISETP.GE.AND.EX P0, PT, R25, RZ, PT, P0 ;  /* 0x000000ff1900720c */ /* 0x000fda0003f06300 */
[----:B------:R-:W-:Y:S05]  /*0820*/  @!P0 BRA `(.L_x_10) ;  /* 0x0000000400648947 */ /* 0x000fea0003800000 */
[----:B------:R-:W-:Y:S01]  /*0830*/  BSSY.RECONVERGENT B1, `(.L_x_11) ;  /* 0x0000044000017945 */ /* 0x000fe20003800200 */
[----:B------:R-:W-:Y:S02]  /*0840*/  IMAD.MOV.U32 R23, RZ, RZ, RZ ;  /* 0x000000ffff177224 */ /* 0x000fe400078e00ff */
[----:B------:R-:W-:Y:S02]  /*0850*/  IMAD.MOV.U32 R14, RZ, RZ, RZ ;  /* 0x000000ffff0e7224 */ /* 0x000fe400078e00ff */
[----:B------:R-:W-:Y:S02]  /*0860*/  IMAD.MOV.U32 R10, RZ, RZ, R20 ;  /* 0x000000ffff0a7224 */ /* 0x000fe400078e0014 */
[----:B------:R-:W-:-:S07]  /*0870*/  IMAD.MOV.U32 R11, RZ, RZ, R25 ;  /* 0x000000ffff0b7224 */ /* 0x000fce00078e0019 */
.L_x_14:
[C---:B------:R-:W-:Y:S01]  /*0880*/  SHF.L.U64.HI R13, R10.reuse, 0x1, R11 ;  /* 0x000000010a0d7819 */ /* 0x040fe2000001020b */
[----:B------:R-:W-:Y:S01]  /*0890*/  IMAD.SHL.U32 R12, R10, 0x2, RZ ;  /* 0x000000020a0c7824 */ /* 0x000fe200078e00ff */
[----:B------:R-:W-:Y:S02]  /*08a0*/  BSSY.RECONVERGENT B2, `(.L_x_12) ;  /* 0x0000032000027945 */ /* 0x000fe40003800200 */
[C---:B------:R-:W-:Y:S01]  /*08b0*/  ISETP.LT.AND P1, PT, R13.reuse, RZ, PT ;  /* 0x000000ff0d00720c */ /* 0x040fe20003f21270 */
[----:B------:R-:W-:-:S04]  /*08c0*/  IMAD.WIDE.U32 R4, R13, 0x970da87, RZ ;  /* 0x0970da870d047825 */ /* 0x000fc800078e00ff */
[----:B------:R-:W-:-:S04]  /*08d0*/  IMAD.WIDE.U32 R6, P0, R12, 0x3fb942dc, R4 ;  /* 0x3fb942dc0c067825 */ /* 0x000fc80007800004 */
[----:B------:R-:W-:-:S04]  /*08e0*/  IMAD.WIDE.U32 R4, R12, 0x970da87, RZ ;  /* 0x0970da870c047825 */ /* 0x000fc800078e00ff */
[----:B------:R-:W-:Y:S01]  /*08f0*/  IMAD.X R9, RZ, RZ, RZ, P0 ;  /* 0x000000ffff097224 */ /* 0x000fe200000e06ff */
[----:B------:R-:W-:Y:S01]  /*0900*/  IADD3 RZ, P0, PT, R5, R6, RZ ;  /* 0x0000000605ff7210 */ /* 0x000fe20007f1e0ff */
[----:B------:R-:W-:-:S04]  /*0910*/  IMAD.MOV.U32 R8, RZ, RZ, R7 ;  /* 0x000000ffff087224 */ /* 0x000fc800078e0007 */
[----:B------:R-:W-:-:S03]  /*0920*/  IMAD.WIDE.U32.X R4, R13, 0x3fb942dc, R8, P0 ;  /* 0x3fb942dc0d047825 */ /* 0x000fc600000e0408 */
[----:B------:R-:W-:Y:S02]  /*0930*/  IADD3 RZ, P0, PT, R4, -0x970da87, RZ ;  /* 0xf68f257904ff7810 */ /* 0x000fe40007f1e0ff */
[----:B------:R-:W-:Y:S02]  /*0940*/  LOP3.LUT R4, R20, 0x1, RZ, 0xc0, !PT ;  /* 0x0000000114047812 */ /* 0x000fe400078ec0ff */
[----:B------:R-:W-:-:S04]  /*0950*/  IADD3.X R3, PT, PT, R5, -0x3fb942dd, RZ, P0, !PT ;  /* 0xc046bd2305037810 */ /* 0x000fc800007fe4ff */
[----:B------:R-:W-:Y:S02]  /*0960*/  SEL R0, R3, R5, P1 ;  /* 0x0000000503007207 */ /* 0x000fe40000800000 */
[----:B------:R-:W-:Y:S02]  /*0970*/  ISETP.NE.U32.AND P1, PT, R4, 0x1, PT ;  /* 0x000000010400780c */ /* 0x000fe40003f25070 */
[----:B------:R-:W-:Y:S02]  /*0980*/  SHF.R.U32.HI R3, RZ, 0x1f, R0 ;  /* 0x0000001fff037819 */ /* 0x000fe40000011600 */
[----:B------:R-:W-:Y:S02]  /*0990*/  ISETP.NE.U32.AND.EX P1, PT, RZ, RZ, PT, P1 ;  /* 0x000000ffff00720c */ /* 0x000fe40003f25110 */
[----:B------:R-:W-:-:S04]  /*09a0*/  LEA.HI.SX32 R3, P0, R0, R3, 0x6 ;  /* 0x0000000300037211 */ /* 0x000fc800078132ff */
[----:B------:R-:W-:Y:S01]  /*09b0*/  LEA.HI.X.SX32 R0, R0, RZ, 0x1, P0 ;  /* 0x000000ff00007211 */ /* 0x000fe200000f0eff */
[----:B------:R-:W-:Y:S01]  /*09c0*/  IMAD.WIDE.U32 R12, R3, 0x5418281f, R12 ;  /* 0x5418281f030c7825 */ /* 0x000fe200078e000c */
[----:B------:R-:W-:-:S03]  /*09d0*/  ISETP.GT.U32.AND P0, PT, R20, 0x1, PT ;  /* 0x000000011400780c */ /* 0x000fc60003f04070 */
[----:B------:R-:W-:Y:S01]  /*09e0*/  IMAD R0, R0, 0x5418281f, RZ ;  /* 0x5418281f00007824 */ /* 0x000fe200078e02ff */
[----:B------:R-:W-:-:S03]  /*09f0*/  IADD3 R15, P2, PT, R12, -0x5418281f, RZ ;  /* 0xabe7d7e10c0f7810 */ /* 0x000fc60007f5e0ff */
[----:B------:R-:W-:-:S04]  /*0a00*/  IMAD R21, R3, -0x1011c2eb, R0 ;  /* 0xefee3d1503157824 */ /* 0x000fc800078e0200 */
[----:B------:R-:W-:Y:S01]  /*0a10*/  IMAD.IADD R21, R13, 0x1, R21 ;  /* 0x000000010d157824 */ /* 0x000fe200078e0215 */
[----:B------:R-:W-:Y:S06]  /*0a20*/  @P1 BRA `(.L_x_13) ;  /* 0x0000000000641947 */ /* 0x000fec0003800000 */
[----:B------:R-:W-:-:S05]  /*0a30*/  IADD3 R10, P1, PT, R10, R23, RZ ;  /* 0x000000170a0a7210 */ /* 0x000fca0007f3e0ff */
[----:B------:R-:W-:-:S04]  /*0a40*/  IMAD.X R11, R11, 0x1, R14, P1 ;  /* 0x000000010b0b7824 */ /* 0x000fc800008e060e */
[C---:B------:R-:W-:Y:S01]  /*0a50*/  IMAD.WIDE.U32 R4, R11.reuse, 0x970da87, RZ ;  /* 0x0970da870b047825 */ /* 0x040fe200078e00ff */
[----:B------:R-:W-:-:S03]  /*0a60*/  ISETP.LT.AND P3, PT, R11, RZ, PT ;  /* 0x000000ff0b00720c */ /* 0x000fc60003f61270 */
        /* <DEDUP_REMOVED lines=19> */
[----:B------:R-:W-:Y:S02]  /*0ba0*/  SEL R23, R3, R4, !P1 ;  /* 0x0000000403177207 */ /* 0x000fe40004800000 */
[----:B------:R-:W-:-:S07]  /*0bb0*/  SEL R14, R0, R5, !P1 ;  /* 0x00000005000e7207 */ /* 0x000fce0004800000 */
.L_x_13:
[----:B------:R-:W-:Y:S05]  /*0bc0*/  BSYNC.RECONVERGENT B2 ;  /* 0x0000000000027941 */ /* 0x000fea0003800200 */
.L_x_12:
[----:B------:R-:W-:Y:S02]  /*0bd0*/  ISETP.GT.U32.AND.EX P0, PT, R25, RZ, PT, P0 ;  /* 0x000000ff1900720c */ /* 0x000fe40003f04100 */
[--C-:B------:R-:W-:Y:S02]  /*0be0*/  SHF.R.U64 R0, R20, 0x1, R25.reuse ;  /* 0x0000000114007819 */ /* 0x100fe40000001219 */
[----:B------:R-:W-:Y:S02]  /*0bf0*/  SHF.R.U32.HI R3, RZ, 0x1, R25 ;  /* 0x00000001ff037819 */ /* 0x000fe40000011619 */
[C---:B------:R-:W-:Y:S01]  /*0c00*/  ISETP.GE.AND P1, PT, R21.reuse, RZ, PT ;  /* 0x000000ff1500720c */ /* 0x040fe20003f26270 */
[----:B------:R-:W-:Y:S01]  /*0c10*/  IMAD.MOV.U32 R20, RZ, RZ, R0 ;  /* 0x000000ffff147224 */ /* 0x000fe200078e0000 */
[----:B------:R-:W-:Y:S01]  /*0c20*/  IADD3.X R4, PT, PT, R21, 0x1011c2ea, RZ, P2, !PT ;  /* 0x1011c2ea15047810 */ /* 0x000fe200017fe4ff */
[----:B------:R-:W-:Y:S01]  /*0c30*/  IMAD.MOV.U32 R25, RZ, RZ, R3 ;  /* 0x000000ffff197224 */ /* 0x000fe200078e0003 */
[----:B------:R-:W-:-:S02]  /*0c40*/  SEL R10, R15, R12, !P1 ;  /* 0x0000000c0f0a7207 */ /* 0x000fc40004800000 */
[----:B------:R-:W-:Y:S01]  /*0c50*/  SEL R11, R4, R21, !P1 ;  /* 0x00000015040b7207 */ /* 0x000fe20004800000 */
[----:B------:R-:W-:Y:S06]  /*0c60*/  @P0 BRA `(.L_x_14) ;  /* 0xfffffffc00040947 */ /* 0x000fec000383ffff */
[----:B------:R-:W-:Y:S05]  /*0c70*/  BSYNC.RECONVERGENT B1 ;  /* 0x0000000000017941 */ /* 0x000fea0003800200 */
.L_x_11:
        /* <DEDUP_REMOVED lines=8> */
[----:B------:R-:W-:Y:S01]  /*0d00*/  IADD3 RZ, P0, PT, R4, -0x970da87, RZ ;  /* 0xf68f257904ff7810 */ /* 0x000fe20007f1e0ff */
[----:B------:R-:W-:-:S03]  /*0d10*/  IMAD.MOV.U32 R4, RZ, RZ, R23 ;  /* 0x000000ffff047224 */ /* 0x000fc600078e0017 */
[----:B------:R-:W-:-:S04]  /*0d20*/  IADD3.X R3, PT, PT, R5, -0x3fb942dd, RZ, P0, !PT ;  /* 0xc046bd2305037810 */ /* 0x000fc800007fe4ff */
[----:B------:R-:W-:Y:S01]  /*0d30*/  SEL R0, R3, R5, P1 ;  /* 0x0000000503007207 */ /* 0x000fe20000800000 */
[----:B------:R-:W-:-:S03]  /*0d40*/  IMAD.MOV.U32 R5, RZ, RZ, R14 ;  /* 0x000000ffff057224 */ /* 0x000fc600078e000e */
[----:B------:R-:W-:-:S04]  /*0d50*/  SHF.R.U32.HI R3, RZ, 0x1f, R0 ;  /* 0x0000001fff037819 */ /* 0x000fc80000011600 */
[----:B------:R-:W-:-:S04]  /*0d60*/  LEA.HI.SX32 R3, P0, R0, R3, 0x6 ;  /* 0x0000000300037211 */ /* 0x000fc800078132ff */
[----:B------:R-:W-:Y:S01]  /*0d70*/  LEA.HI.X.SX32 R0, R0, RZ, 0x1, P0 ;  /* 0x000000ff00007211 */ /* 0x000fe200000f0eff */
[----:B------:R-:W-:-:S04]  /*0d80*/  IMAD.WIDE.U32 R4, R3, 0x5418281f, R4 ;  /* 0x5418281f03047825 */ /* 0x000fc800078e0004 */
[----:B------:R-:W-:-:S04]  /*0d90*/  IMAD R0, R0, 0x5418281f, RZ ;  /* 0x5418281f00007824 */ /* 0x000fc800078e02ff */
[----:B------:R-:W-:-:S04]  /*0da0*/  IMAD R3, R3, -0x1011c2eb, R0 ;  /* 0xefee3d1503037824 */ /* 0x000fc800078e0200 */
[----:B------:R-:W-:-:S07]  /*0db0*/  IMAD.IADD R0, R5, 0x1, R3 ;  /* 0x0000000105007824 */ /* 0x000fce00078e0203 */
.L_x_10:
[----:B------:R-:W-:Y:S05]  /*0dc0*/  BSYNC.RECONVERGENT B0 ;  /* 0x0000000000007941 */ /* 0x000fea0003800200 */
.L_x_9:
[----:B------:R-:W-:Y:S01]  /*0dd0*/  IADD3 R20, P1, PT, R4, -0x5418281f, RZ ;  /* 0xabe7d7e104147810 */ /* 0x000fe20007f3e0ff */
[----:B------:R-:W-:Y:S01]  /*0de0*/  BSSY.RECONVERGENT B0, `(.L_x_15) ;  /* 0x0000062000007945 */ /* 0x000fe20003800200 */
[C---:B------:R-:W-:Y:S01]  /*0df0*/  ISETP.GE.AND P0, PT, R0.reuse, RZ, PT ;  /* 0x000000ff0000720c */ /* 0x040fe20003f06270 */
[----:B------:R-:W-:Y:S01]  /*0e00*/  IMAD.MOV.U32 R12, RZ, RZ, 0x3 ;  /* 0x00000003ff0c7424 */ /* 0x000fe200078e00ff */
[----:B------:R-:W-:Y:S01]  /*0e10*/  IADD3.X R25, PT, PT, R0, 0x1011c2ea, RZ, P1, !PT ;  /* 0x1011c2ea00197810 */ /* 0x000fe20000ffe4ff */
[----:B------:R-:W-:Y:S01]  /*0e20*/  IMAD.MOV.U32 R9, RZ, RZ, RZ ;  /* 0x000000ffff097224 */ /* 0x000fe200078e00ff */
[----:B------:R-:W-:Y:S02]  /*0e30*/  SEL R20, R20, R4, !P0 ;  /* 0x0000000414147207 */ /* 0x000fe40004000000 */
[----:B------:R-:W-:Y:S02]  /*0e40*/  SEL R25, R25, R0, !P0 ;  /* 0x0000000019197207 */ /* 0x000fe40004000000 */
[----:B------:R-:W-:-:S04]  /*0e50*/  ISETP.GE.U32.AND P0, PT, R20, 0x1, PT ;  /* 0x000000011400780c */ /* 0x000fc80003f06070 */
[----:B------:R-:W-:-:S13]  /*0e60*/  ISETP.GE.AND.EX P0, PT, R25, RZ, PT, P0 ;  /* 0x000000ff1900720c */ /* 0x000fda0003f06300 */
[----:B------:R-:W-:Y:S05]  /*0e70*/  @!P0 BRA `(.L_x_16) ;  /* 0x0000000400608947 */ /* 0x000fea0003800000 */
[----:B------:R-:W-:Y:S01]  /*0e80*/  BSSY.RECONVERGENT B1, `(.L_x_17) ;  /* 0x0000043000017945 */ /* 0x000fe20003800200 */
[----:B------:R-:W-:Y:S01]  /*0e90*/  IMAD.MOV.U32 R23, RZ, RZ, 0x3 ;  /* 0x00000003ff177424 */ /* 0x000fe200078e00ff */
[----:B------:R-:W-:Y:S01]  /*0ea0*/  CS2R R10, SRZ ;  /* 0x00000000000a7805 */ /* 0x000fe2000001ff00 */
[----:B------:R-:W-:-:S07]  /*0eb0*/  IMAD.MOV.U32 R14, RZ, RZ, RZ ;  /* 0x000000ffff0e7224 */ /* 0x000fce00078e00ff */
.L_x_20:
        /* <DEDUP_REMOVED lines=52> */
.L_x_19:
[----:B------:R-:W-:Y:S05]  /*1200*/  BSYNC.RECONVERGENT B2 ;  /* 0x0000000000027941 */ /* 0x000fea0003800200 */
.L_x_18:
        /* <DEDUP_REMOVED lines=11> */
.L_x_17:
[----:B------:R-:W-:-:S05]  /*12c0*/  IADD3 R12, P0, PT, R10, 0x3, RZ ;  /* 0x000000030a0c7810 */ /* 0x000fca0007f1e0ff */
[----:B------:R-:W-:-:S04]  /*12d0*/  IMAD.X R13, RZ, RZ, R11, P0 ;  /* 0x000000ffff0d7224 */ /* 0x000fc800000e060b */
        /* <DEDUP_REMOVED lines=17> */
[----:B------:R-:W-:-:S07]  /*13f0*/  IMAD.IADD R9, R13, 0x1, R3 ;  /* 0x000000010d097824 */ /* 0x000fce00078e0203 */
.L_x_16:
[----:B------:R-:W-:Y:S05]  /*1400*/  BSYNC.RECONVERGENT B0 ;  /* 0x0000000000007941 */ /* 0x000fea0003800200 */
.L_x_15:
[C---:B------:R-:W-:Y:S01]  /*1410*/  IMAD.WIDE.U32 R4, R41.reuse, 0x970da87, RZ ;  /* 0x0970da8729047825 */ /* 0x040fe200078e00ff */
[----:B------:R-:W-:Y:S01]  /*1420*/  ISETP.LT.AND P1, PT, R41, RZ, PT ;  /* 0x000000ff2900720c */ /* 0x000fe20003f21270 */
[----:B------:R-:W-:Y:S01]  /*1430*/  BSSY.RECONVERGENT B0, `(.L_x_21) ;  /* 0x000005c000007945 */ /* 0x000fe20003800200 */
[----:B------:R-:W-:Y:S01]  /*1440*/  CS2R R22, SRZ ;  /* 0x0000000000167805 */ /* 0x000fe2000001ff00 */
        /* <DEDUP_REMOVED lines=20> */
[----:B------:R-:W-:Y:S02]  /*1590*/  SEL R25, R25, R0, !P0 ;  /* 0x0000000019197207 */ /* 0x000fe40004000000 */
[----:B------:R-:W-:-:S04]  /*15a0*/  ISETP.GE.U32.AND P0, PT, R24, 0x1, PT ;  /* 0x000000011800780c */ /* 0x000fc80003f06070 */
[----:B------:R-:W-:-:S13]  /*15b0*/  ISETP.GE.AND.EX P0, PT, R25, RZ, PT, P0 ;  /* 0x000000ff1900720c */ /* 0x000fda0003f06300 */
[----:B------:R-:W-:Y:S05]  /*15c0*/  @!P0 BRA `(.L_x_22) ;  /* 0x0000000400088947 */ /* 0x000fea0003800000 */
[----:B------:R-:W-:Y:S01]  /*15d0*/  IMAD.MOV.U32 R20, RZ, RZ, 0x2 ;  /* 0x00000002ff147424 */ /* 0x000fe200078e00ff */
[----:B------:R-:W-:Y:S01]  /*15e0*/  CS2R R22, SRZ ;  /* 0x0000000000167805 */ /* 0x000fe2000001ff00 */
[----:B------:R-:W-:-:S07]  /*15f0*/  IMAD.MOV.U32 R21, RZ, RZ, RZ ;  /* 0x000000ffff157224 */ /* 0x000fce00078e00ff */
.L_x_25:
        /* <DEDUP_REMOVED lines=52> */
.L_x_24:
[----:B------:R-:W-:Y:S05]  /*1940*/  BSYNC.RECONVERGENT B1 ;  /* 0x0000000000017941 */ /* 0x000fea0003800200 */
.L_x_23:
        /* <DEDUP_REMOVED lines=10> */
.L_x_22:
[----:B------:R-:W-:Y:S05]  /*19f0*/  BSYNC.RECONVERGENT B0 ;  /* 0x0000000000007941 */ /* 0x000fea0003800200 */
.L_x_21:
[----:B------:R-:W-:-:S04]  /*1a00*/  ISETP.NE.U32.AND P0, PT, R22, RZ, PT ;  /* 0x000000ff1600720c */ /* 0x000fc80003f05070 */
[----:B------:R-:W-:-:S13]  /*1a10*/  ISETP.NE.AND.EX P0, PT, R23, RZ, PT, P0 ;  /* 0x000000ff1700720c */ /* 0x000fda0003f05300 */
[----:B------:R-:W-:Y:S05]  /*1a20*/  @P0 BRA `(.L_x_26) ;  /* 0x0000000000340947 */ /* 0x000fea0003800000 */
[----:B------:R-:W-:Y:S01]  /*1a30*/  MOV R0, 0x0 ;  /* 0x0000000000007802 */ /* 0x000fe20000000f00 */
[----:B------:R-:W0:Y:S01]  /*1a40*/  LDCU.64 UR4, c[0x4][0x10] ;  /* 0x01000200ff0477ac */ /* 0x000e220008000a00 */
[----:B------:R-:W-:Y:S02]  /*1a50*/  CS2R R6, SRZ ;  /* 0x0000000000067805 */ /* 0x000fe4000001ff00 */
[----:B------:R1:W2:Y:S01]  /*1a60*/  LDC.64 R8, c[0x4][R0] ;  /* 0x0100000000087b82 */ /* 0x0002a20000000a00 */
[----:B0-----:R-:W-:Y:S02]  /*1a70*/  IMAD.U32 R4, RZ, RZ, UR4 ;  /* 0x00000004ff047e24 */ /* 0x001fe4000f8e00ff */
[----:B-1----:R-:W-:-:S07]  /*1a80*/  IMAD.U32 R5, RZ, RZ, UR5 ;  /* 0x00000005ff057e24 */ /* 0x002fce000f8e00ff */
[----:B------:R-:W-:-:S07]  /*1a90*/  LEPC R20, `(.L_x_27) ;  /* 0x000000001014794e */ /* 0x000fce0000000000 */
[----:B--2---:R-:W-:Y:S05]  /*1aa0*/  CALL.ABS.NOINC R8 ;  /* 0x0000000008007343 */ /* 0x004fea0003c00000 */
.L_x_27:
[----:B------:R-:W-:Y:S01]  /*1ab0*/  IMAD.MOV.U32 R22, RZ, RZ, 0x1 ;  /* 0x00000001ff167424 */ /* 0x000fe200078e00ff */
[----:B------:R-:W-:Y:S01]  /*1ac0*/  CS2R R24, SRZ ;  /* 0x0000000000187805 */ /* 0x000fe2000001ff00 */
[----:B------:R-:W-:Y:S02]  /*1ad0*/  IMAD.MOV.U32 R26, RZ, RZ, RZ ;  /* 0x000000ffff1a7224 */ /* 0x000fe400078e00ff */
[----:B------:R-:W-:Y:S01]  /*1ae0*/  IMAD.MOV.U32 R23, RZ, RZ, RZ ;  /* 0x000000ffff177224 */ /* 0x000fe200078e00ff */
[----:B------:R-:W-:Y:S06]  /*1af0*/  BRA `(.L_x_4) ;  /* 0x0000002800dc7947 */ /* 0x000fec0003800000 */
.L_x_26:
[C---:B------:R-:W-:Y:S01]  /*1b00*/  IMAD.WIDE.U32 R4, R23.reuse, 0x970da87, RZ ;  /* 0x0970da8717047825 */ /* 0x040fe200078e00ff */
[----:B------:R-:W-:Y:S01]  /*1b10*/  ISETP.LT.AND P1, PT, R23, RZ, PT ;  /* 0x000000ff1700720c */ /* 0x000fe20003f21270 */
[----:B------:R-:W-:Y:S02]  /*1b20*/  BSSY.RECONVERGENT B0, `(.L_x_28) ;  /* 0x0000057000007945 */ /* 0x000fe40003800200 */
        /* <DEDUP_REMOVED lines=9> */
[----:B------:R-:W-:Y:S01]  /*1bc0*/  IADD3 RZ, P0, PT, R4, -0x970da87, RZ ;  /* 0xf68f257904ff7810 */ /* 0x000fe20007f1e0ff */
[----:B------:R-:W-:Y:S02]  /*1bd0*/  IMAD.MOV.U32 R4, RZ, RZ, -0x5418281f ;  /* 0xabe7d7e1ff047424 */ /* 0x000fe400078e00ff */
[----:B------:R-:W-:Y:S01]  /*1be0*/  IMAD.MOV.U32 R11, RZ, RZ, RZ ;  /* 0x000000ffff0b7224 */ /* 0x000fe200078e00ff */
[----:B------:R-:W-:-:S04]  /*1bf0*/  IADD3.X R3, PT, PT, R5, -0x3fb942dd, RZ, P0, !PT ;  /* 0xc046bd2305037810 */ /* 0x000fc800007fe4ff */
[----:B------:R-:W-:-:S04]  /*1c00*/  SEL R0, R3, R5, P1 ;  /* 0x0000000503007207 */ /* 0x000fc80000800000 */
[----:B------:R-:W-:-:S04]  /*1c10*/  SHF.R.U32.HI R3, RZ, 0x1f, R0 ;  /* 0x0000001fff037819 */ /* 0x000fc80000011600 */
[----:B------:R-:W-:-:S04]  /*1c20*/  LEA.HI.SX32 R3, P0, R0, R3, 0x6 ;  /* 0x0000000300037211 */ /* 0x000fc800078132ff */
[----:B------:R-:W-:Y:S01]  /*1c30*/  LEA.HI.X.SX32 R0, R0, RZ, 0x1, P0 ;  /* 0x000000ff00007211 */ /* 0x000fe200000f0eff */
[----:B------:R-:W-:-:S04]  /*1c40*/  IMAD.WIDE.U32 R22, R3, 0x5418281f, R22 ;  /* 0x5418281f03167825 */ /* 0x000fc800078e0016 */
[----:B------:R-:W-:-:S04]  /*1c50*/  IMAD R0, R0, 0x5418281f, RZ ;  /* 0x5418281f00007824 */ /* 0x000fc800078e02ff */
[----:B------:R-:W-:Y:S01]  /*1c60*/  IMAD R5, R3, -0x1011c2eb, R0 ;  /* 0xefee3d1503057824 */ /* 0x000fe200078e0200 */
[----:B------:R-:W-:-:S03]  /*1c70*/  IADD3 R3, P1, PT, R22, -0x5418281f, RZ ;  /* 0xabe7d7e116037810 */ /* 0x000fc60007f3e0ff */
[----:B------:R-:W-:-:S05]  /*1c80*/  IMAD.IADD R5, R23, 0x1, R5 ;  /* 0x0000000117057824 */ /* 0x000fca00078e0205 */
[C---:B------:R-:W-:Y:S02]  /*1c90*/  ISETP.GE.AND P0, PT, R5.reuse, RZ, PT ;  /* 0x000000ff0500720c */ /* 0x040fe40003f06270 */
[----:B------:R-:W-:Y:S02]  /*1ca0*/  IADD3.X R6, PT, PT, R5, 0x1011c2ea, RZ, P1, !PT ;  /* 0x1011c2ea05067810 */ /* 0x000fe40000ffe4ff */
[----:B------:R-:W-:Y:S01]  /*1cb0*/  SEL R22, R3, R22, !P0 ;  /* 0x0000001603167207 */ /* 0x000fe20004000000 */
[----:B------:R-:W-:Y:S01]  /*1cc0*/  IMAD.MOV.U32 R3, RZ, RZ, 0x1011c2ea ;  /* 0x1011c2eaff037424 */ /* 0x000fe200078e00ff */
[----:B------:R-:W-:-:S07]  /*1cd0*/  SEL R6, R6, R5, !P0 ;  /* 0x0000000506067207 */ /* 0x000fce0004000000 */
.L_x_32:
[----:B------:R-:W-:Y:S01]  /*1ce0*/  LOP3.LUT R0, R6, R3, RZ, 0xfc, !PT ;  /* 0x0000000306007212 */ /* 0x000fe200078efcff */
[----:B------:R-:W-:Y:S01]  /*1cf0*/  BSSY.RECONVERGENT B1, `(.L_x_29) ;  /* 0x000002b000017945 */ /* 0x000fe20003800200 */
[----:B------:R-:W-:Y:S02]  /*1d00*/  IMAD.MOV.U32 R13, RZ, RZ, R4 ;  /* 0x000000ffff0d7224 */ /* 0x000fe400078e0004 */
[----:B------:R-:W-:Y:S01]  /*1d10*/  ISETP.NE.U32.AND P0, PT, R0, RZ, PT ;  /* 0x000000ff0000720c */ /* 0x000fe20003f05070 */
[----:B------:R-:W-:Y:S02]  /*1d20*/  IMAD.MOV.U32 R21, RZ, RZ, R3 ;  /* 0x000000ffff157224 */ /* 0x000fe400078e0003 */
[----:B------:R-:W-:Y:S02]  /*1d30*/  IMAD.MOV.U32 R24, RZ, RZ, R20 ;  /* 0x000000ffff187224 */ /* 0x000fe400078e0014 */
[----:B------:R-:W-:-:S08]  /*1d40*/  IMAD.MOV.U32 R25, RZ, RZ, R11 ;  /* 0x000000ffff197224 */ /* 0x000fd000078e000b */
[----:B------:R-:W-:Y:S05]  /*1d50*/  @P0 BRA `(.L_x_30) ;  /* 0x00000000005c0947 */ /* 0x000fea0003800000 */
[----:B------:R-:W0:Y:S01]  /*1d60*/  I2F.U32.RP R0, R4 ;  /* 0x0000000400007306 */ /* 0x000e220000209000 */
[----:B------:R-:W-:-:S07]  /*1d70*/  ISETP.NE.U32.AND P2, PT, R4, RZ, PT ;  /* 0x000000ff0400720c */ /* 0x000fce0003f45070 */
[----:B0-----:R-:W0:Y:S02]  /*1d80*/  MUFU.RCP R0, R0 ;  /* 0x0000000000007308 */ /* 0x001e240000001000 */
[----:B0-----:R-:W-:-:S06]  /*1d90*/  VIADD R6, R0, 0xffffffe ;  /* 0x0ffffffe00067836 */ /* 0x001fcc0000000000 */
[----:B------:R0:W1:Y:S02]  /*1da0*/  F2I.FTZ.U32.TRUNC.NTZ R7, R6 ;  /* 0x0000000600077305 */ /* 0x000064000021f000 */
[----:B0-----:R-:W-:Y:S02]  /*1db0*/  IMAD.MOV.U32 R6, RZ, RZ, RZ ;  /* 0x000000ffff067224 */ /* 0x001fe400078e00ff */
[----:B-1----:R-:W-:-:S04]  /*1dc0*/  IMAD.MOV R3, RZ, RZ, -R7 ;  /* 0x000000ffff037224 */ /* 0x002fc800078e0a07 */
[----:B------:R-:W-:-:S04]  /*1dd0*/  IMAD R3, R3, R4, RZ ;  /* 0x0000000403037224 */ /* 0x000fc800078e02ff */
[----:B------:R-:W-:-:S06]  /*1de0*/  IMAD.HI.U32 R7, R7, R3, R6 ;  /* 0x0000000307077227 */ /* 0x000fcc00078e0006 */
[----:B------:R-:W-:-:S04]  /*1df0*/  IMAD.HI.U32 R6, R7, R22, RZ ;  /* 0x0000001607067227 */ /* 0x000fc800078e00ff */
[----:B------:R-:W-:Y:S02]  /*1e00*/  IMAD.MOV R3, RZ, RZ, -R6 ;  /* 0x000000ffff037224 */ /* 0x000fe400078e0a06 */
[----:B------:R-:W-:Y:S02]  /*1e10*/  IMAD.MOV.U32 R7, RZ, RZ, RZ ;  /* 0x000000ffff077224 */ /* 0x000fe400078e00ff */
[----:B------:R-:W-:-:S05]  /*1e20*/  IMAD R3, R4, R3, R22 ;  /* 0x0000000304037224 */ /* 0x000fca00078e0216 */
[----:B------:R-:W-:-:S13]  /*1e30*/  ISETP.GE.U32.AND P0, PT, R3, R4, PT ;  /* 0x000000040300720c */ /* 0x000fda0003f06070 */
[----:B------:R-:W-:Y:S02]  /*1e40*/  @P0 IMAD.IADD R3, R3, 0x1, -R4 ;  /* 0x0000000103030824 */ /* 0x000fe400078e0a04 */
[----:B------:R-:W-:-:S03]  /*1e50*/  @P0 VIADD R6, R6, 0x1 ;  /* 0x0000000106060836 */ /* 0x000fc60000000000 */
[----:B------:R-:W-:Y:S01]  /*1e60*/  ISETP.GE.U32.AND P1, PT, R3, R4, PT ;  /* 0x000000040300720c */ /* 0x000fe20003f26070 */
[----:B------:R-:W-:-:S12]  /*1e70*/  IMAD.MOV.U32 R3, RZ, RZ, RZ ;  /* 0x000000ffff037224 */ /* 0x000fd800078e00ff */
[----:B------:R-:W-:Y:S01]  /*1e80*/  @P1 VIADD R6, R6, 0x1 ;  /* 0x0000000106061836 */ /* 0x000fe20000000000 */
[----:B------:R-:W-:-:S05]  /*1e90*/  @!P2 LOP3.LUT R6, RZ, R4, RZ, 0x33, !PT ;  /* 0x00000004ff06a212 */ /* 0x000fca00078e33ff */
[----:B------:R-:W-:-:S04]  /*1ea0*/  IMAD.MOV R5, RZ, RZ, -R6 ;  /* 0x000000ffff057224 */ /* 0x000fc800078e0a06 */
[----:B------:R-:W-:Y:S01]  /*1eb0*/  IMAD R4, R4, R5, R22 ;  /* 0x0000000504047224 */ /* 0x000fe200078e0216 */
[----:B------:R-:W-:Y:S06]  /*1ec0*/  BRA `(.L_x_31) ;  /* 0x0000000000347947 */ /* 0x000fec0003800000 */
.L_x_30:
[----:B------:R-:W-:Y:S01]  /*1ed0*/  IMAD.MOV.U32 R5, RZ, RZ, R22 ;  /* 0x000000ffff057224 */ /* 0x000fe200078e0016 */
[----:B------:R-:W-:-:S07]  /*1ee0*/  MOV R0, 0x1f00 ;  /* 0x00001f0000007802 */ /* 0x000fce0000000f00 */
[----:B------:R-:W-:Y:S05]  /*1ef0*/  CALL.REL.NOINC `($__internal_0_$__cuda_sm20_div_s64) ;  /* 0x0000009400f87944 */ /* 0x000fea0003c00000 */
[----:B------:R-:W-:Y:S01]  /*1f00*/  IADD3 R27, P0, PT, RZ, -R10, RZ ;  /* 0x8000000aff1b7210 */ /* 0x000fe20007f1e0ff */
[----:B------:R-:W-:-:S04]  /*1f10*/  IMAD.MOV.U32 R23, RZ, RZ, R6 ;  /* 0x000000ffff177224 */ /* 0x000fc800078e0006 */
[----:B------:R-:W-:-:S04]  /*1f20*/  IMAD.X R7, RZ, RZ, ~R5, P0 ;  /* 0x000000ffff077224 */ /* 0x000fc800000e0e05 */
[----:B------:R-:W-:Y:S02]  /*1f30*/  IMAD R0, R7, R4, RZ ;  /* 0x0000000407007224 */ /* 0x000fe400078e02ff */
[----:B------:R-:W-:-:S04]  /*1f40*/  IMAD.WIDE.U32 R6, R4, R27, R22 ;  /* 0x0000001b04067225 */ /* 0x000fc800078e0016 */
[----:B------:R-:W-:Y:S02]  /*1f50*/  IMAD R3, R3, R27, R0 ;  /* 0x0000001b03037224 */ /* 0x000fe400078e0200 */
[----:B------:R-:W-:Y:S02]  /*1f60*/  IMAD.MOV.U32 R4, RZ, RZ, R6 ;  /* 0x000000ffff047224 */ /* 0x000fe400078e0006 */
[----:B------:R-:W-:Y:S02]  /*1f70*/  IMAD.IADD R3, R7, 0x1, R3 ;  /* 0x0000000107037824 */ /* 0x000fe400078e0203 */
[----:B------:R-:W-:Y:S02]  /*1f80*/  IMAD.MOV.U32 R6, RZ, RZ, R10 ;  /* 0x000000ffff067224 */ /* 0x000fe400078e000a */
[----:B------:R-:W-:-:S07]  /*1f90*/  IMAD.MOV.U32 R7, RZ, RZ, R5 ;  /* 0x000000ffff077224 */ /* 0x000fce00078e0005 */
.L_x_31:
[----:B------:R-:W-:Y:S05]  /*1fa0*/  BSYNC.RECONVERGENT B1 ;  /* 0x0000000000017941 */ /* 0x000fea0003800200 */
.L_x_29:
[----:B------:R-:W-:Y:S01]  /*1fb0*/  IADD3 R5, P0, PT, RZ, -R6, RZ ;  /* 0x80000006ff057210 */ /* 0x000fe20007f1e0ff */
[----:B------:R-:W-:-:S04]  /*1fc0*/  IMAD.MOV.U32 R22, RZ, RZ, R13 ;  /* 0x000000ffff167224 */ /* 0x000fc800078e000d */
[----:B------:R-:W-:Y:S01]  /*1fd0*/  IMAD.X R7, RZ, RZ, ~R7, P0 ;  /* 0x000000ffff077224 */ /* 0x000fe200000e0e07 */
[----:B------:R-:W-:-:S03]  /*1fe0*/  ISETP.NE.U32.AND P0, PT, R4, RZ, PT ;  /* 0x000000ff0400720c */ /* 0x000fc60003f05070 */
[----:B------:R-:W-:Y:S01]  /*1ff0*/  IMAD R0, R7, R20, RZ ;  /* 0x0000001407007224 */ /* 0x000fe200078e02ff */
[----:B------:R-:W-:Y:S01]  /*2000*/  ISETP.NE.AND.EX P0, PT, R3, RZ, PT, P0 ;  /* 0x000000ff0300720c */ /* 0x000fe20003f05300 */
[----:B------:R-:W-:-:S04]  /*2010*/  IMAD.WIDE.U32 R6, R20, R5, R14 ;  /* 0x0000000514067225 */ /* 0x000fc800078e000e */
[----:B------:R-:W-:Y:S02]  /*2020*/  IMAD R11, R11, R5, R0 ;  /* 0x000000050b0b7224 */ /* 0x000fe400078e0200 */
[----:B------:R-:W-:Y:S02]  /*2030*/  IMAD.MOV.U32 R20, RZ, RZ, R6 ;  /* 0x000000ffff147224 */ /* 0x000fe400078e0006 */
[----:B------:R-:W-:Y:S02]  /*2040*/  IMAD.IADD R11, R7, 0x1, R11 ;  /* 0x00000001070b7824 */ /* 0x000fe400078e020b */
[----:B------:R-:W-:Y:S02]  /*2050*/  IMAD.MOV.U32 R6, RZ, RZ, R21 ;  /* 0x000000ffff067224 */ /* 0x000fe400078e0015 */
[----:B------:R-:W-:Y:S02]  /*2060*/  IMAD.MOV.U32 R14, RZ, RZ, R24 ;  /* 0x000000ffff0e7224 */ /* 0x000fe400078e0018 */
[----:B------:R-:W-:Y:S01]  /*2070*/  IMAD.MOV.U32 R15, RZ, RZ, R25 ;  /* 0x000000ffff0f7224 */ /* 0x000fe200078e0019 */
[----:B------:R-:W-:Y:S06]  /*2080*/  @P0 BRA `(.L_x_32) ;  /* 0xfffffffc00140947 */ /* 0x000fec000383ffff */
[----:B------:R-:W-:Y:S05]  /*2090*/  BSYNC.RECONVERGENT B0 ;  /* 0x0000000000007941 */ /* 0x000fea0003800200 */
.L_x_28:
        /* <DEDUP_REMOVED lines=26> */
[----:B------:R-:W-:-:S04]  /*2240*/  ISETP.NE.U32.AND P0, PT, R22, RZ, PT ;  /* 0x000000ff1600720c */ /* 0x000fc80003f05070 */
[----:B------:R-:W-:-:S13]  /*2250*/  ISETP.NE.AND.EX P0, PT, R23, RZ, PT, P0 ;  /* 0x000000ff1700720c */ /* 0x000fda0003f05300 */
[----:B------:R-:W-:Y:S05]  /*2260*/  @!P0 BRA `(.L_x_34) ;  /* 0x0000000400248947 */ /* 0x000fea0003800000 */
[----:B------:R-:W-:Y:S01]  /*2270*/  IADD3 R11, P1, PT, R12, -0x5418281f, RZ ;  /* 0xabe7d7e10c0b7810 */ /* 0x000fe20007f3e0ff */
[----:B------:R-:W-:Y:S01]  /*2280*/  BSSY.RECONVERGENT B1, `(.L_x_34) ;  /* 0x0000047000017945 */ /* 0x000fe20003800200 */
[C---:B------:R-:W-:Y:S01]  /*2290*/  ISETP.GE.AND P0, PT, R9.reuse, RZ, PT ;  /* 0x000000ff0900720c */ /* 0x040fe20003f06270 */
[----:B------:R-:W-:Y:S01]  /*22a0*/  IMAD.MOV.U32 R0, RZ, RZ, RZ ;  /* 0x000000ffff007224 */ /* 0x000fe200078e00ff */
[----:B------:R-:W-:Y:S01]  /*22b0*/  IADD3.X R20, PT, PT, R9, 0x1011c2ea, RZ, P1, !PT ;  /* 0x1011c2ea09147810 */ /* 0x000fe20000ffe4ff */
[----:B------:R-:W-:Y:S01]  /*22c0*/  IMAD.MOV.U32 R3, RZ, RZ, RZ ;  /* 0x000000ffff037224 */ /* 0x000fe200078e00ff */
[----:B------:R-:W-:Y:S02]  /*22d0*/  SEL R11, R11, R12, !P0 ;  /* 0x0000000c0b0b7207 */ /* 0x000fe40004000000 */
[----:B------:R-:W-:-:S07]  /*22e0*/  SEL R20, R20, R9, !P0 ;  /* 0x0000000914147207 */ /* 0x000fce0004000000 */
.L_x_38:
        /* <DEDUP_REMOVED lines=9> */
[----:B------:R-:W-:Y:S01]  /*2380*/  IMAD.MOV.U32 R8, RZ, RZ, R7 ;  /* 0x000000ffff087224 */ /* 0x000fe200078e0007 */
[----:B------:R-:W-:-:S03]  /*2390*/  LOP3.LUT R6, R22, 0x1, RZ, 0xc0, !PT ;  /* 0x0000000116067812 */ /* 0x000fc600078ec0ff */
[----:B------:R-:W-:-:S03]  /*23a0*/  IMAD.WIDE.U32.X R4, R13, 0x3fb942dc, R8, P0 ;  /* 0x3fb942dc0d047825 */ /* 0x000fc600000e0408 */
[----:B------:R-:W-:-:S04]  /*23b0*/  IADD3 RZ, P0, PT, R4, -0x970da87, RZ ;  /* 0xf68f257904ff7810 */ /* 0x000fc80007f1e0ff */
        /* <DEDUP_REMOVED lines=8> */
[----:B------:R-:W-:-:S03]  /*2440*/  ISETP.GE.U32.AND P0, PT, R22, 0x2, PT ;  /* 0x000000021600780c */ /* 0x000fc60003f06070 */
[----:B------:R-:W-:Y:S01]  /*2450*/  IMAD R4, R4, 0x5418281f, RZ ;  /* 0x5418281f04047824 */ /* 0x000fe200078e02ff */
[----:B------:R-:W-:Y:S02]  /*2460*/  IADD3 R15, P3, PT, R12, -0x5418281f, RZ ;  /* 0xabe7d7e10c0f7810 */ /* 0x000fe40007f7e0ff */
[----:B------:R-:W-:Y:S01]  /*2470*/  ISETP.GE.U32.AND.EX P0, PT, R23, RZ, PT, P0 ;  /* 0x000000ff1700720c */ /* 0x000fe20003f06100 */
[----:B------:R-:W-:-:S04]  /*2480*/  IMAD R21, R5, -0x1011c2eb, R4 ;  /* 0xefee3d1505157824 */ /* 0x000fc800078e0204 */
[----:B------:R-:W-:-:S05]  /*2490*/  IMAD.IADD R21, R13, 0x1, R21 ;  /* 0x000000010d157824 */ /* 0x000fca00078e0215 */
[C---:B------:R-:W-:Y:S02]  /*24a0*/  ISETP.GE.AND P2, PT, R21.reuse, RZ, PT ;  /* 0x000000ff1500720c */ /* 0x040fe40003f46270 */
[----:B------:R-:W-:Y:S01]  /*24b0*/  IADD3.X R14, PT, PT, R21, 0x1011c2ea, RZ, P3, !PT ;  /* 0x1011c2ea150e7810 */ /* 0x000fe20001ffe4ff */
[----:B------:R-:W-:Y:S10]  /*24c0*/  @P1 BRA `(.L_x_36) ;  /* 0x0000000000641947 */ /* 0x000ff40003800000 */
        /* <DEDUP_REMOVED lines=25> */
.L_x_36:
[----:B------:R-:W-:Y:S05]  /*2660*/  BSYNC.RECONVERGENT B2 ;  /* 0x0000000000027941 */ /* 0x000fea0003800200 */
.L_x_35:
[----:B------:R-:W-:Y:S02]  /*2670*/  SEL R12, R15, R12, !P2 ;  /* 0x0000000c0f0c7207 */ /* 0x000fe40005000000 */
[----:B------:R-:W-:Y:S01]  /*2680*/  SEL R4, R14, R21, !P2 ;  /* 0x000000150e047207 */ /* 0x000fe20005000000 */
[----:B------:R-:W-:Y:S06]  /*2690*/  @!P0 BRA `(.L_x_37) ;  /* 0x0000000000148947 */ /* 0x000fec0003800000 */
[--C-:B------:R-:W-:Y:S01]  /*26a0*/  SHF.R.U64 R22, R22, 0x1, R23.reuse ;  /* 0x0000000116167819 */ /* 0x100fe20000001217 */
[----:B------:R-:W-:Y:S01]  /*26b0*/  IMAD.MOV.U32 R11, RZ, RZ, R12 ;  /* 0x000000ffff0b7224 */ /* 0x000fe200078e000c */
[----:B------:R-:W-:Y:S01]  /*26c0*/  SHF.R.U32.HI R23, RZ, 0x1, R23 ;  /* 0x00000001ff177819 */ /* 0x000fe20000011617 */
[----:B------:R-:W-:Y:S01]  /*26d0*/  IMAD.MOV.U32 R20, RZ, RZ, R4 ;  /* 0x000000ffff147224 */ /* 0x000fe200078e0004 */
[----:B------:R-:W-:Y:S06]  /*26e0*/  BRA `(.L_x_38) ;  /* 0xfffffffc00007947 */ /* 0x000fec000383ffff */
.L_x_37:
[----:B------:R-:W-:Y:S05]  /*26f0*/  BSYNC.RECONVERGENT B1 ;  /* 0x0000000000017941 */ /* 0x000fea0003800200 */
.L_x_34:
[----:B------:R-:W-:Y:S05]  /*2700*/  BSYNC.RECONVERGENT B0 ;  /* 0x0000000000007941 */ /* 0x000fea0003800200 */
.L_x_33:
[----:B------:R-:W-:Y:S05]  /*2710*/  BRA `(.L_x_39) ;  /* 0x0000000c008c7947 */ /* 0x000fea0003800000 */
.L_x_8:
[----:B------:R-:W-:-:S05]  /*2720*/  IADD3 R10, P0, PT, -R42, R36, RZ ;  /* 0x000000242a0a7210 */ /* 0x000fca0007f1e1ff */
[----:B------:R-:W-:-:S04]  /*2730*/  IMAD.X R11, R37, 0x1, ~R43, P0 ;  /* 0x00000001250b7824 */ /* 0x000fc800000e0e2b */
        /* <DEDUP_REMOVED lines=16> */
[----:B------:R-:W-:-:S03]  /*2840*/  IADD3 R21, P1, PT, R4, -0x5418281f, RZ ;  /* 0xabe7d7e104157810 */ /* 0x000fc60007f3e0ff */
[----:B------:R-:W-:-:S04]  /*2850*/  IMAD R3, R3, -0x1011c2eb, R0 ;  /* 0xefee3d1503037824 */ /* 0x000fc800078e0200 */
[----:B------:R-:W-:-:S05]  /*2860*/  IMAD.IADD R3, R5, 0x1, R3 ;  /* 0x0000000105037824 */ /* 0x000fca00078e0203 */
[C---:B------:R-:W-:Y:S02]  /*2870*/  ISETP.GE.AND P0, PT, R3.reuse, RZ, PT ;  /* 0x000000ff0300720c */ /* 0x040fe40003f06270 */
[----:B------:R-:W-:Y:S02]  /*2880*/  IADD3.X R0, PT, PT, R3, 0x1011c2ea, RZ, P1, !PT ;  /* 0x1011c2ea03007810 */ /* 0x000fe40000ffe4ff */
[----:B------:R-:W-:Y:S02]  /*2890*/  SEL R20, R21, R4, !P0 ;  /* 0x0000000415147207 */ /* 0x000fe40004000000 */
[----:B------:R-:W-:Y:S02]  /*28a0*/  SEL R21, R0, R3, !P0 ;  /* 0x0000000300157207 */ /* 0x000fe40004000000 */
        /* <DEDUP_REMOVED lines=11> */
.L_x_41:
[----:B------:R-:W-:Y:S01]  /*2960*/  IMAD.MOV.U32 R22, RZ, RZ, 0x1 ;  /* 0x00000001ff167424 */ /* 0x000fe200078e00ff */
[----:B------:R-:W-:Y:S01]  /*2970*/  CS2R R24, SRZ ;  /* 0x0000000000187805 */ /* 0x000fe2000001ff00 */
[----:B------:R-:W-:Y:S02]  /*2980*/  IMAD.MOV.U32 R23, RZ, RZ, RZ ;  /* 0x000000ffff177224 */ /* 0x000fe400078e00ff */
[----:B------:R-:W-:Y:S01]  /*2990*/  IMAD.MOV.U32 R26, RZ, RZ, RZ ;  /* 0x000000ffff1a7224 */ /* 0x000fe200078e00ff */
[----:B------:R-:W-:Y:S06]  /*29a0*/  BRA `(.L_x_7) ;  /* 0x0000001c003c7947 */ /* 0x000fec0003800000 */
.L_x_40:
        /* <DEDUP_REMOVED lines=30> */
.L_x_46:
        /* <DEDUP_REMOVED lines=31> */
.L_x_44:
        /* <DEDUP_REMOVED lines=13> */
.L_x_45:
[----:B------:R-:W-:Y:S05]  /*2e50*/  BSYNC.RECONVERGENT B1 ;  /* 0x0000000000017941 */ /* 0x000fea0003800200 */
.L_x_43:
        /* <DEDUP_REMOVED lines=15> */
.L_x_42:
        /* <DEDUP_REMOVED lines=48> */
[----:B------:R-:W-:Y:S02]  /*3250*/  IMAD R3, R3, -0x1011c2eb, R0 ;  /* 0xefee3d1503037824 */ /* 0x000fe400078e0200 */
[----:B------:R-:W-:Y:S02]  /*3260*/  IMAD.MOV.U32 R0, RZ, RZ, RZ ;  /* 0x000000ffff007224 */ /* 0x000fe400078e00ff */
[----:B------:R-:W-:-:S05]  /*3270*/  IMAD.IADD R3, R5, 0x1, R3 ;  /* 0x0000000105037824 */ /* 0x000fca00078e0203 */
[C---:B------:R-:W-:Y:S02]  /*3280*/  ISETP.GE.AND P0, PT, R3.reuse, RZ, PT ;  /* 0x000000ff0300720c */ /* 0x040fe40003f06270 */
[----:B------:R-:W-:Y:S02]  /*3290*/  IADD3.X R14, PT, PT, R3, 0x1011c2ea, RZ, P1, !PT ;  /* 0x1011c2ea030e7810 */ /* 0x000fe40000ffe4ff */
[----:B------:R-:W-:Y:S02]  /*32a0*/  SEL R11, R11, R4, !P0 ;  /* 0x000000040b0b7207 */ /* 0x000fe40004000000 */
[----:B------:R-:W-:Y:S01]  /*32b0*/  SEL R14, R14, R3, !P0 ;  /* 0x000000030e0e7207 */ /* 0x000fe20004000000 */
[----:B------:R-:W-:-:S07]  /*32c0*/  IMAD.MOV.U32 R3, RZ, RZ, RZ ;  /* 0x000000ffff037224 */ /* 0x000fce00078e00ff */
.L_x_50:
[C---:B------:R-:W-:Y:S01]  /*32d0*/  SHF.L.U64.HI R13, R11.reuse, 0x1, R14 ;  /* 0x000000010b0d7819 */ /* 0x040fe2000001020e */
[----:B------:R-:W-:Y:S01]  /*32e0*/  IMAD.SHL.U32 R12, R11, 0x2, RZ ;  /* 0x000000020b0c7824 */ /* 0x000fe200078e00ff */
[----:B------:R-:W-:Y:S01]  /*32f0*/  ISETP.GT.U32.AND P1, PT, R20, 0x1, PT ;  /* 0x000000011400780c */ /* 0x000fe20003f24070 */
[----:B------:R-:W-:Y:S02]  /*3300*/  BSSY.RECONVERGENT B1, `(.L_x_48) ;  /* 0x000001c000017945 */ /* 0x000fe40003800200 */
[----:B------:R-:W-:Y:S01]  /*3310*/  IMAD.WIDE.U32 R4, R13, 0x970da87, RZ ;  /* 0x0970da870d047825 */ /* 0x000fe200078e00ff */
[----:B------:R-:W-:-:S03]  /*3320*/  ISETP.GT.U32.AND.EX P1, PT, R21, RZ, PT, P1 ;  /* 0x000000ff1500720c */ /* 0x000fc60003f24110 */
[----:B------:R-:W-:-:S04]  /*3330*/  IMAD.WIDE.U32 R6, P0, R12, 0x3fb942dc, R4 ;  /* 0x3fb942dc0c067825 */ /* 0x000fc80007800004 */
[----:B------:R-:W-:Y:S01]  /*3340*/  IMAD.WIDE.U32 R4, R12, 0x970da87, RZ ;  /* 0x0970da870c047825 */ /* 0x000fe200078e00ff */
[----:B------:R-:W-:-:S03]  /*3350*/  LOP3.LUT R4, R20, 0x1, RZ, 0xc0, !PT ;  /* 0x0000000114047812 */ /* 0x000fc600078ec0ff */
[----:B------:R-:W-:Y:S01]  /*3360*/  IMAD.X R9, RZ, RZ, RZ, P0 ;  /* 0x000000ffff097224 */ /* 0x000fe200000e06ff */
[----:B------:R-:W-:Y:S01]  /*3370*/  ISETP.NE.U32.AND P0, PT, R4, 0x1, PT ;  /* 0x000000010400780c */ /* 0x000fe20003f05070 */
[----:B------:R-:W-:Y:S01]  /*3380*/  IMAD.MOV.U32 R8, RZ, RZ, R7 ;  /* 0x000000ffff087224 */ /* 0x000fe200078e0007 */
[----:B------:R-:W-:Y:S02]  /*3390*/  IADD3 RZ, P2, PT, R5, R6, RZ ;  /* 0x0000000605ff7210 */ /* 0x000fe40007f5e0ff */
[----:B------:R-:W-:-:S03]  /*33a0*/  ISETP.NE.U32.AND.EX P0, PT, RZ, RZ, PT, P0 ;  /* 0x000000ffff00720c */ /* 0x000fc60003f05100 */
[----:B------:R-:W-:-:S05]  /*33b0*/  IMAD.HI.U32.X R15, R13, 0x3fb942dc, R8, P2 ;  /* 0x3fb942dc0d0f7827 */ /* 0x000fca00010e0408 */
[----:B------:R-:W-:-:S05]  /*33c0*/  SHF.R.U32.HI R15, RZ, 0x1a, R15 ;  /* 0x0000001aff0f7819 */ /* 0x000fca000001160f */
[----:B------:R-:W-:Y:S01]  /*33d0*/  IMAD.WIDE.U32 R12, R15, 0x5418281f, R12 ;  /* 0x5418281f0f0c7825 */ /* 0x000fe200078e000c */
[----:B------:R-:W-:Y:S06]  /*33e0*/  @P0 BRA `(.L_x_49) ;  /* 0x0000000000340947 */ /* 0x000fec0003800000 */
[----:B------:R-:W-:-:S05]  /*33f0*/  IADD3 R10, P0, PT, R11, R0, RZ ;  /* 0x000000000b0a7210 */ /* 0x000fca0007f1e0ff */
[----:B------:R-:W-:-:S04]  /*3400*/  IMAD.X R11, R14, 0x1, R3, P0 ;  /* 0x000000010e0b7824 */ /* 0x000fc800000e0603 */
[----:B------:R-:W-:-:S04]  /*3410*/  IMAD.WIDE.U32 R4, R11, 0x970da87, RZ ;  /* 0x0970da870b047825 */ /* 0x000fc800078e00ff */
[----:B------:R-:W-:-:S04]  /*3420*/  IMAD.WIDE.U32 R6, P0, R10, 0x3fb942dc, R4 ;  /* 0x3fb942dc0a067825 */ /* 0x000fc80007800004 */
[----:B------:R-:W-:-:S04]  /*3430*/  IMAD.WIDE.U32 R4, R10, 0x970da87, RZ ;  /* 0x0970da870a047825 */ /* 0x000fc800078e00ff */
[----:B------:R-:W-:Y:S01]  /*3440*/  IMAD.X R9, RZ, RZ, RZ, P0 ;  /* 0x000000ffff097224 */ /* 0x000fe200000e06ff */
[----:B------:R-:W-:Y:S01]  /*3450*/  IADD3 RZ, P0, PT, R5, R6, RZ ;  /* 0x0000000605ff7210 */ /* 0x000fe20007f1e0ff */
[----:B------:R-:W-:-:S04]  /*3460*/  IMAD.MOV.U32 R8, RZ, RZ, R7 ;  /* 0x000000ffff087224 */ /* 0x000fc800078e0007 */
[----:B------:R-:W-:-:S05]  /*3470*/  IMAD.HI.U32.X R3, R11, 0x3fb942dc, R8, P0 ;  /* 0x3fb942dc0b037827 */ /* 0x000fca00000e0408 */
[----:B------:R-:W-:-:S05]  /*3480*/  SHF.R.U32.HI R3, RZ, 0x1a, R3 ;  /* 0x0000001aff037819 */ /* 0x000fca0000011603 */
[----:B------:R-:W-:-:S04]  /*3490*/  IMAD.WIDE.U32 R4, R3, 0x5418281f, R10 ;  /* 0x5418281f03047825 */ /* 0x000fc800078e000a */
[----:B------:R-:W-:Y:S02]  /*34a0*/  IMAD R3, R3, -0x1011c2eb, R5 ;  /* 0xefee3d1503037824 */ /* 0x000fe400078e0205 */
[----:B------:R-:W-:-:S07]  /*34b0*/  IMAD.MOV.U32 R0, RZ, RZ, R4 ;  /* 0x000000ffff007224 */ /* 0x000fce00078e0004 */
.L_x_49:
[----:B------:R-:W-:Y:S05]  /*34c0*/  BSYNC.RECONVERGENT B1 ;  /* 0x0000000000017941 */ /* 0x000fea0003800200 */
.L_x_48:
[----:B------:R-:W-:Y:S01]  /*34d0*/  SHF.R.U64 R4, R20, 0x1, R21 ;  /* 0x0000000114047819 */ /* 0x000fe20000001215 */
[----:B------:R-:W-:Y:S01]  /*34e0*/  IMAD R14, R15, -0x1011c2eb, R13 ;  /* 0xefee3d150f0e7824 */ /* 0x000fe200078e020d */
[----:B------:R-:W-:Y:S01]  /*34f0*/  SHF.R.U32.HI R5, RZ, 0x1, R21 ;  /* 0x00000001ff057819 */ /* 0x000fe20000011615 */
[----:B------:R-:W-:Y:S02]  /*3500*/  IMAD.MOV.U32 R11, RZ, RZ, R12 ;  /* 0x000000ffff0b7224 */ /* 0x000fe400078e000c */
[----:B------:R-:W-:Y:S02]  /*3510*/  IMAD.MOV.U32 R20, RZ, RZ, R4 ;  /* 0x000000ffff147224 */ /* 0x000fe400078e0004 */
[----:B------:R-:W-:Y:S01]  /*3520*/  IMAD.MOV.U32 R21, RZ, RZ, R5 ;  /* 0x000000ffff157224 */ /* 0x000fe200078e0005 */
[----:B------:R-:W-:Y:S06]  /*3530*/  @P1 BRA `(.L_x_50) ;  /* 0xfffffffc00641947 */ /* 0x000fec000383ffff */
.L_x_47:
[----:B------:R-:W-:Y:S05]  /*3540*/  BSYNC.RECONVERGENT B0 ;  /* 0x0000000000007941 */ /* 0x000fea0003800200 */
.L_x_39:
[C---:B------:R-:W-:Y:S01]  /*3550*/  IMAD.WIDE.U32 R4, R3.reuse, 0x970da87, RZ ;  /* 0x0970da8703047825 */ /* 0x040fe200078e00ff */
[----:B------:R-:W-:Y:S01]  /*3560*/  ISETP.LT.AND P1, PT, R3, RZ, PT ;  /* 0x000000ff0300720c */ /* 0x000fe20003f21270 */
[----:B------:R-:W-:Y:S02]  /*3570*/  BSSY.RECONVERGENT B0, `(.L_x_51) ;  /* 0x0000062000007945 */ /* 0x000fe40003800200 */
[----:B------:R-:W-:Y:S02]  /*3580*/  IMAD.MOV.U32 R27, RZ, RZ, RZ ;  /* 0x000000ffff1b7224 */ /* 0x000fe400078e00ff */
[----:B------:R-:W-:-:S04]  /*3590*/  IMAD.WIDE.U32 R6, P0, R0, 0x3fb942dc, R4 ;  /* 0x3fb942dc00067825 */ /* 0x000fc80007800004 */
[----:B------:R-:W-:-:S04]  /*35a0*/  IMAD.WIDE.U32 R4, R0, 0x970da87, RZ ;  /* 0x0970da8700047825 */ /* 0x000fc800078e00ff */
[----:B------:R-:W-:Y:S01]  /*35b0*/  IMAD.X R9, RZ, RZ, RZ, P0 ;  /* 0x000000ffff097224 */ /* 0x000fe200000e06ff */
[----:B------:R-:W-:Y:S01]  /*35c0*/  IADD3 RZ, P0, PT, R5, R6, RZ ;  /* 0x0000000605ff7210 */ /* 0x000fe20007f1e0ff */
[----:B------:R-:W-:Y:S02]  /*35d0*/  IMAD.MOV.U32 R8, RZ, RZ, R7 ;  /* 0x000000ffff087224 */ /* 0x000fe400078e0007 */
[----:B------:R-:W-:Y:S02]  /*35e0*/  IMAD.MOV.U32 R22, RZ, RZ, RZ ;  /* 0x000000ffff167224 */ /* 0x000fe400078e00ff */
[----:B------:R-:W-:-:S03]  /*35f0*/  IMAD.WIDE.U32.X R4, R3, 0x3fb942dc, R8, P0 ;  /* 0x3fb942dc03047825 */ /* 0x000fc600000e0408 */
[----:B------:R-:W-:-:S04]  /*3600*/  IADD3 RZ, P0, PT, R4, -0x970da87, RZ ;  /* 0xf68f257904ff7810 */ /* 0x000fc80007f1e0ff */
[----:B------:R-:W-:-:S04]  /*3610*/  IADD3.X R4, PT, PT, R5, -0x3fb942dd, RZ, P0, !PT ;  /* 0xc046bd2305047810 */ /* 0x000fc800007fe4ff */
[----:B------:R-:W-:Y:S01]  /*3620*/  SEL R4, R4, R5, P1 ;  /* 0x0000000504047207 */ /* 0x000fe20000800000 */
[----:B------:R-:W-:-:S03]  /*3630*/  IMAD.MOV.U32 R5, RZ, RZ, R3 ;  /* 0x000000ffff057224 */ /* 0x000fc600078e0003 */
[----:B------:R-:W-:-:S04]  /*3640*/  SHF.R.U32.HI R7, RZ, 0x1f, R4 ;  /* 0x0000001fff077819 */ /* 0x000fc80000011604 */
[----:B------:R-:W-:-:S04]  /*3650*/  LEA.HI.SX32 R7, P0, R4, R7, 0x6 ;  /* 0x0000000704077211 */ /* 0x000fc800078132ff */
[----:B------:R-:W-:-:S05]  /*3660*/  LEA.HI.X.SX32 R4, R4, RZ, 0x1, P0 ;  /* 0x000000ff04047211 */ /* 0x000fca00000f0eff */
[----:B------:R-:W-:Y:S02]  /*3670*/  IMAD R6, R4, 0x5418281f, RZ ;  /* 0x5418281f04067824 */ /* 0x000fe400078e02ff */
[----:B------:R-:W-:-:S04]  /*3680*/  IMAD.MOV.U32 R4, RZ, RZ, R0 ;  /* 0x000000ffff047224 */ /* 0x000fc800078e0000 */
[----:B------:R-:W-:-:S04]  /*3690*/  IMAD.WIDE.U32 R4, R7, 0x5418281f, R4 ;  /* 0x5418281f07047825 */ /* 0x000fc800078e0004 */
[----:B------:R-:W-:Y:S01]  /*36a0*/  IMAD R7, R7, -0x1011c2eb, R6 ;  /* 0xefee3d1507077824 */ /* 0x000fe200078e0206 */
[----:B------:R-:W-:-:S03]  /*36b0*/  IADD3 R3, P1, PT, R4, -0x5418281f, RZ ;  /* 0xabe7d7e104037810 */ /* 0x000fc60007f3e0ff */
[----:B------:R-:W-:-:S05]  /*36c0*/  IMAD.IADD R6, R5, 0x1, R7 ;  /* 0x0000000105067824 */ /* 0x000fca00078e0207 */
[C---:B------:R-:W-:Y:S02]  /*36d0*/  ISETP.GE.AND P0, PT, R6.reuse, RZ, PT ;  /* 0x000000ff0600720c */ /* 0x040fe40003f06270 */
[----:B------:R-:W-:Y:S02]  /*36e0*/  IADD3.X R5, PT, PT, R6, 0x1011c2ea, RZ, P1, !PT ;  /* 0x1011c2ea06057810 */ /* 0x000fe40000ffe4ff */
[----:B------:R-:W-:Y:S02]  /*36f0*/  SEL R0, R3, R4, !P0 ;  /* 0x0000000403007207 */ /* 0x000fe40004000000 */
[----:B------:R-:W-:Y:S02]  /*3700*/  SEL R3, R5, R6, !P0 ;  /* 0x0000000605037207 */ /* 0x000fe40004000000 */
[----:B------:R-:W-:-:S04]  /*3710*/  ISETP.GE.U32.AND P0, PT, R0, 0x1, PT ;  /* 0x000000010000780c */ /* 0x000fc80003f06070 */
[----:B------:R-:W-:-:S13]  /*3720*/  ISETP.GE.AND.EX P0, PT, R3, RZ, PT, P0 ;  /* 0x000000ff0300720c */ /* 0x000fda0003f06300 */
[----:B------:R-:W-:Y:S05]  /*3730*/  @!P0 BRA `(.L_x_52) ;  /* 0x0000000400148947 */ /* 0x000fea0003800000 */
[----:B------:R-:W-:Y:S02]  /*3740*/  IMAD.MOV.U32 R27, RZ, RZ, RZ ;  /* 0x000000ffff1b7224 */ /* 0x000fe400078e00ff */
[----:B------:R-:W-:Y:S02]  /*3750*/  IMAD.MOV.U32 R22, RZ, RZ, RZ ;  /* 0x000000ffff167224 */ /* 0x000fe400078e00ff */
[--C-:B------:R-:W-:Y:S02]  /*3760*/  IMAD.MOV.U32 R20, RZ, RZ, R0.reuse ;  /* 0x000000ffff147224 */ /* 0x100fe400078e0000 */
[--C-:B------:R-:W-:Y:S02]  /*3770*/  IMAD.MOV.U32 R21, RZ, RZ, R3.reuse ;  /* 0x000000ffff157224 */ /* 0x100fe400078e0003 */
[----:B------:R-:W-:Y:S02]  /*3780*/  IMAD.MOV.U32 R12, RZ, RZ, R0 ;  /* 0x000000ffff0c7224 */ /* 0x000fe400078e0000 */
[----:B------:R-:W-:-:S07]  /*3790*/  IMAD.MOV.U32 R13, RZ, RZ, R3 ;  /* 0x000000ffff0d7224 */ /* 0x000fce00078e0003 */
.L_x_55:
        /* <DEDUP_REMOVED lines=13> */
[----:B------:R-:W-:Y:S02]  /*3870*/  SEL R4, R4, R5, P1 ;  /* 0x0000000504047207 */ /* 0x000fe40000800000 */
[----:B------:R-:W-:Y:S02]  /*3880*/  LOP3.LUT R5, R20, 0x1, RZ, 0xc0, !PT ;  /* 0x0000000114057812 */ /* 0x000fe400078ec0ff */
[----:B------:R-:W-:Y:S02]  /*3890*/  SHF.R.U32.HI R7, RZ, 0x1f, R4 ;  /* 0x0000001fff077819 */ /* 0x000fe40000011604 */
[----:B------:R-:W-:Y:S02]  /*38a0*/  ISETP.NE.U32.AND P1, PT, R5, 0x1, PT ;  /* 0x000000010500780c */ /* 0x000fe40003f25070 */
[----:B------:R-:W-:Y:S02]  /*38b0*/  LEA.HI.SX32 R7, P0, R4, R7, 0x6 ;  /* 0x0000000704077211 */ /* 0x000fe400078132ff */
[----:B------:R-:W-:-:S02]  /*38c0*/  ISETP.NE.U32.AND.EX P1, PT, RZ, RZ, PT, P1 ;  /* 0x000000ffff00720c */ /* 0x000fc40003f25110 */
        /* <DEDUP_REMOVED lines=23> */
[----:B------:R-:W-:-:S05]  /*3a40*/  LEA.HI.X.SX32 R6, R6, RZ, 0x1, P1 ;  /* 0x000000ff06067211 */ /* 0x000fca00008f0eff */
[----:B------:R-:W-:Y:S02]  /*3a50*/  IMAD R8, R6, 0x5418281f, RZ ;  /* 0x5418281f06087824 */ /* 0x000fe400078e02ff */
[----:B------:R-:W-:-:S04]  /*3a60*/  IMAD.WIDE.U32 R6, R9, 0x5418281f, R12 ;  /* 0x5418281f09067825 */ /* 0x000fc800078e000c */
[----:B------:R-:W-:-:S04]  /*3a70*/  IMAD R9, R9, -0x1011c2eb, R8 ;  /* 0xefee3d1509097824 */ /* 0x000fc800078e0208 */
[----:B------:R-:W-:Y:S01]  /*3a80*/  IMAD.IADD R9, R7, 0x1, R9 ;  /* 0x0000000107097824 */ /* 0x000fe200078e0209 */
[----:B------:R-:W-:-:S04]  /*3a90*/  IADD3 R7, P3, PT, R6, -0x5418281f, RZ ;  /* 0xabe7d7e106077810 */ /* 0x000fc80007f7e0ff */
[C---:B------:R-:W-:Y:S02]  /*3aa0*/  ISETP.GE.AND P1, PT, R9.reuse, RZ, PT ;  /* 0x000000ff0900720c */ /* 0x040fe40003f26270 */
[----:B------:R-:W-:Y:S02]  /*3ab0*/  IADD3.X R8, PT, PT, R9, 0x1011c2ea, RZ, P3, !PT ;  /* 0x1011c2ea09087810 */ /* 0x000fe40001ffe4ff */
[----:B------:R-:W-:Y:S02]  /*3ac0*/  SEL R27, R7, R6, !P1 ;  /* 0x00000006071b7207 */ /* 0x000fe40004800000 */
[----:B------:R-:W-:-:S07]  /*3ad0*/  SEL R22, R8, R9, !P1 ;  /* 0x0000000908167207 */ /* 0x000fce0004800000 */
.L_x_54:
[----:B------:R-:W-:Y:S05]  /*3ae0*/  BSYNC.RECONVERGENT B1 ;  /* 0x0000000000017941 */ /* 0x000fea0003800200 */
.L_x_53:
        /* <DEDUP_REMOVED lines=10> */
.L_x_52:
[----:B------:R-:W-:Y:S05]  /*3b90*/  BSYNC.RECONVERGENT B0 ;  /* 0x0000000000007941 */ /* 0x000fea0003800200 */
.L_x_51:
[----:B------:R-:W-:Y:S01]  /*3ba0*/  IADD3 R10, P0, PT, R42, R36, RZ ;  /* 0x000000242a0a7210 */ /* 0x000fe20007f1e0ff */
[----:B------:R-:W-:Y:S01]  /*3bb0*/  BSSY.RECONVERGENT B0, `(.L_x_56) ;  /* 0x0000091000007945 */ /* 0x000fe20003800200 */
[----:B------:R-:W-:Y:S02]  /*3bc0*/  IMAD.MOV.U32 R13, RZ, RZ, RZ ;  /* 0x000000ffff0d7224 */ /* 0x000fe400078e00ff */
[----:B------:R-:W-:Y:S02]  /*3bd0*/  IMAD.MOV.U32 R20, RZ, RZ, RZ ;  /* 0x000000ffff147224 */ /* 0x000fe400078e00ff */
        /* <DEDUP_REMOVED lines=23> */
[----:B------:R-:W-:Y:S02]  /*3d50*/  SEL R5, R6, R7, !P0 ;  /* 0x0000000706057207 */ /* 0x000fe40004000000 */
[----:B------:R-:W-:-:S05]  /*3d60*/  IADD3 R26, P0, PT, R27, -R4, RZ ;  /* 0x800000041b1a7210 */ /* 0x000fca0007f1e0ff */
        /* <DEDUP_REMOVED lines=49> */
[----:B------:R-:W-:-:S04]  /*4080*/  ISETP.NE.U32.AND P0, PT, R21, RZ, PT ;  /* 0x000000ff1500720c */ /* 0x000fc80003f05070 */
[----:B------:R-:W-:-:S13]  /*4090*/  ISETP.NE.AND.EX P0, PT, R22, RZ, PT, P0 ;  /* 0x000000ff1600720c */ /* 0x000fda0003f05300 */
[----:B------:R-:W-:Y:S05]  /*40a0*/  @!P0 BRA `(.L_x_57) ;  /* 0x0000000400048947 */ /* 0x000fea0003800000 */
[----:B------:R-:W-:Y:S02]  /*40b0*/  IMAD.MOV.U32 R13, RZ, RZ, RZ ;  /* 0x000000ffff0d7224 */ /* 0x000fe400078e00ff */
[----:B------:R-:W-:-:S07]  /*40c0*/  IMAD.MOV.U32 R20, RZ, RZ, RZ ;  /* 0x000000ffff147224 */ /* 0x000fce00078e00ff */
.L_x_60:
        /* <DEDUP_REMOVED lines=52> */
.L_x_59:
[----:B------:R-:W-:Y:S05]  /*4410*/  BSYNC.RECONVERGENT B1 ;  /* 0x0000000000017941 */ /* 0x000fea0003800200 */
.L_x_58:
        /* <DEDUP_REMOVED lines=10> */
.L_x_57:
[----:B------:R-:W-:Y:S05]  /*44c0*/  BSYNC.RECONVERGENT B0 ;  /* 0x0000000000007941 */ /* 0x000fea0003800200 */
.L_x_56:
[----:B------:R-:W-:Y:S02]  /*44d0*/  IADD3 R10, P0, PT, R13, -R40, RZ ;  /* 0x800000280d0a7210 */ /* 0x000fe40007f1e0ff */
[----:B------:R-:W-:-:S03]  /*44e0*/  PRMT R22, RZ, 0x7610, R22 ;  /* 0x00007610ff167816 */ /* 0x000fc60000000016 */
        /* <DEDUP_REMOVED lines=24> */
.L_x_4:
[----:B------:R-:W-:-:S13]  /*4670*/  LOP3.LUT P0, RZ, R17, 0xff, RZ, 0xc0, !PT ;  /* 0x000000ff11ff7812 */ /* 0x000fda000780c0ff */
[----:B------:R-:W-:Y:S05]  /*4680*/  @P0 BREAK.RELIABLE B6 ;  /* 0x0000000000060942 */ /* 0x000fea0003800100 */
[----:B------:R-:W-:Y:S05]  /*4690*/  @P0 BRA `(.L_x_5) ;  /* 0x00000030008c0947 */ /* 0x000fea0003800000 */
.L_x_7:
[----:B------:R-:W-:Y:S05]  /*46a0*/  BSYNC.RELIABLE B6 ;  /* 0x0000000000067941 */ /* 0x000fea0003800100 */
.L_x_3:
[C---:B------:R-:W-:Y:S01]  /*46b0*/  IMAD.WIDE.U32 R4, R31.reuse, 0x970da87, RZ ;  /* 0x0970da871f047825 */ /* 0x040fe200078e00ff */
[----:B------:R-:W-:Y:S02]  /*46c0*/  ISETP.LT.AND P1, PT, R31, RZ, PT ;  /* 0x000000ff1f00720c */ /* 0x000fe40003f21270 */
[----:B------:R-:W-:Y:S02]  /*46d0*/  CS2R R36, SRZ ;  /* 0x0000000000247805 */ /* 0x000fe4000001ff00 */
[----:B------:R-:W-:Y:S01]  /*46e0*/  CS2R R38, SRZ ;  /* 0x0000000000267805 */ /* 0x000fe2000001ff00 */
[----:B------:R-:W-:Y:S02]  /*46f0*/  IMAD.MOV.U32 R17, RZ, RZ, 0x1 ;  /* 0x00000001ff117424 */ /* 0x000fe400078e00ff */
        /* <DEDUP_REMOVED lines=20> */
[----:B------:R-:W-:-:S04]  /*4840*/  IADD3 R3, P1, PT, R3, -R4, RZ ;  /* 0x8000000403037210 */ /* 0x000fc80007f3e0ff */
[----:B------:R-:W-:Y:S01]  /*4850*/  ISETP.NE.U32.AND P0, PT, R30, R3, PT ;  /* 0x000000031e00720c */ /* 0x000fe20003f05070 */
[----:B------:R-:W-:-:S05]  /*4860*/  IMAD.X R3, R7, 0x1, ~R0, P1 ;  /* 0x0000000107037824 */ /* 0x000fca00008e0e00 */
[----:B------:R-:W-:-:S13]  /*4870*/  ISETP.NE.AND.EX P0, PT, R31, R3, PT, P0 ;  /* 0x000000031f00720c */ /* 0x000fda0003f05300 */
[----:B------:R-:W-:Y:S05]  /*4880*/  @!P0 BRA `(.L_x_5) ;  /* 0x0000003000108947 */ /* 0x000fea0003800000 */
        /* <DEDUP_REMOVED lines=34> */
.L_x_66:
        /* <DEDUP_REMOVED lines=52> */
.L_x_65:
[----:B------:R-:W-:Y:S05]  /*4df0*/  BSYNC.RECONVERGENT B2 ;  /* 0x0000000000027941 */ /* 0x000fea0003800200 */
.L_x_64:
        /* <DEDUP_REMOVED lines=11> */
.L_x_63:
        /* <DEDUP_REMOVED lines=18> */
[----:B------:R-:W-:-:S04]  /*4fd0*/  IMAD R3, R3, -0x1011c2eb, R8 ;  /* 0xefee3d1503037824 */ /* 0x000fc800078e0208 */
[----:B------:R-:W-:-:S07]  /*4fe0*/  IMAD.IADD R8, R7, 0x1, R3 ;  /* 0x0000000107087824 */ /* 0x000fce00078e0203 */
.L_x_62:
[----:B------:R-:W-:Y:S05]  /*4ff0*/  BSYNC.RECONVERGENT B0 ;  /* 0x0000000000007941 */ /* 0x000fea0003800200 */
.L_x_61:
        /* <DEDUP_REMOVED lines=15> */
.L_x_72:
        /* <DEDUP_REMOVED lines=52> */
.L_x_71:
[----:B------:R-:W-:Y:S05]  /*5430*/  BSYNC.RECONVERGENT B2 ;  /* 0x0000000000027941 */ /* 0x000fea0003800200 */
.L_x_70:
        /* <DEDUP_REMOVED lines=11> */
.L_x_69:
        /* <DEDUP_REMOVED lines=20> */
.L_x_68:
[----:B------:R-:W-:Y:S05]  /*5630*/  BSYNC.RECONVERGENT B0 ;  /* 0x0000000000007941 */ /* 0x000fea0003800200 */
.L_x_67:
[----:B------:R-:W-:Y:S01]  /*5640*/  IADD3 R27, P1, PT, R4, -0x5418281f, RZ ;  /* 0xabe7d7e1041b7810 */ /* 0x000fe20007f3e0ff */
[----:B------:R-:W-:Y:S01]  /*5650*/  BSSY.RECONVERGENT B0, `(.L_x_73) ;  /* 0x000004b000007945 */ /* 0x000fe20003800200 */
[C---:B------:R-:W-:Y:S02]  /*5660*/  ISETP.GE.AND P0, PT, R0.reuse, RZ, PT ;  /* 0x000000ff0000720c */ /* 0x040fe40003f06270 */
[----:B------:R-:W-:Y:S02]  /*5670*/  CS2R R38, SRZ ;  /* 0x0000000000267805 */ /* 0x000fe4000001ff00 */
[----:B------:R-:W-:Y:S02]  /*5680*/  IADD3.X R3, PT, PT, R0, 0x1011c2ea, RZ, P1, !PT ;  /* 0x1011c2ea00037810 */ /* 0x000fe40000ffe4ff */
[----:B------:R-:W-:Y:S02]  /*5690*/  SEL R27, R27, R4, !P0 ;  /* 0x000000041b1b7207 */ /* 0x000fe40004000000 */
[----:B------:R-:W-:-:S02]  /*56a0*/  SEL R36, R3, R0, !P0 ;  /* 0x0000000003247207 */ /* 0x000fc40004000000 */
[----:B------:R-:W-:-:S04]  /*56b0*/  ISETP.GE.U32.AND P0, PT, R27, 0x1, PT ;  /* 0x000000011b00780c */ /* 0x000fc80003f06070 */
[----:B------:R-:W-:-:S13]  /*56c0*/  ISETP.GE.AND.EX P0, PT, R36, RZ, PT, P0 ;  /* 0x000000ff2400720c */ /* 0x000fda0003f06300 */
[----:B------:R-:W-:Y:S05]  /*56d0*/  @!P0 BRA `(.L_x_74) ;  /* 0x0000000400088947 */ /* 0x000fea0003800000 */
[----:B------:R-:W-:Y:S01]  /*56e0*/  IMAD.MOV.U32 R20, RZ, RZ, 0x2 ;  /* 0x00000002ff147424 */ /* 0x000fe200078e00ff */
[----:B------:R-:W-:Y:S01]  /*56f0*/  CS2R R38, SRZ ;  /* 0x0000000000267805 */ /* 0x000fe2000001ff00 */
[----:B------:R-:W-:-:S07]  /*5700*/  IMAD.MOV.U32 R21, RZ, RZ, RZ ;  /* 0x000000ffff157224 */ /* 0x000fce00078e00ff */
.L_x_77:
        /* <DEDUP_REMOVED lines=52> */
.L_x_76:
[----:B------:R-:W-:Y:S05]  /*5a50*/  BSYNC.RECONVERGENT B1 ;  /* 0x0000000000017941 */ /* 0x000fea0003800200 */
.L_x_75:
        /* <DEDUP_REMOVED lines=10> */
.L_x_74:
[----:B------:R-:W-:Y:S05]  /*5b00*/  BSYNC.RECONVERGENT B0 ;  /* 0x0000000000007941 */ /* 0x000fea0003800200 */
.L_x_73:
        /* <DEDUP_REMOVED lines=11> */
.L_x_79:
[----:B------:R-:W-:Y:S02]  /*5bc0*/  CS2R R36, SRZ ;  /* 0x0000000000247805 */ /* 0x000fe4000001ff00 */
[----:B------:R-:W-:Y:S01]  /*5bd0*/  CS2R R38, SRZ ;  /* 0x0000000000267805 */ /* 0x000fe2000001ff00 */
[----:B------:R-:W-:Y:S06]  /*5be0*/  BRA `(.L_x_5) ;  /* 0x0000001c00387947 */ /* 0x000fec0003800000 */
.L_x_78:
        /* <DEDUP_REMOVED lines=30> */
.L_x_84:
        /* <DEDUP_REMOVED lines=31> */
.L_x_82:
        /* <DEDUP_REMOVED lines=13> */
.L_x_83:
[----:B------:R-:W-:Y:S05]  /*6090*/  BSYNC.RECONVERGENT B1 ;  /* 0x0000000000017941 */ /* 0x000fea0003800200 */
.L_x_81:
[----:B------:R-:W-:Y:S01]  /*60a0*/  IADD3 R5, P0, PT, RZ, -R6, RZ ;  /* 0x80000006ff057210 */ /* 0x000fe20007f1e0ff */
[----:B------:R-:W-:Y:S02]  /*60b0*/  IMAD.MOV.U32 R38, RZ, RZ, R15 ;  /* 0x000000ffff267224 */ /* 0x000fe400078e000f */
[----:B------:R-:W-:Y:S02]  /*60c0*/  IMAD.MOV.U32 R6, RZ, RZ, R17 ;  /* 0x000000ffff067224 */ /* 0x000fe400078e0011 */
        /* <DEDUP_REMOVED lines=9> */
[----:B------:R-:W-:Y:S05]  /*6160*/  @P0 BRA `(.L_x_84) ;  /* 0xfffffffc00180947 */ /* 0x000fea000383ffff */
[----:B------:R-:W-:Y:S05]  /*6170*/  BSYNC.RECONVERGENT B0 ;  /* 0x0000000000007941 */ /* 0x000fea0003800200 */
.L_x_80:
        /* <DEDUP_REMOVED lines=12> */
[----:B------:R-:W-:Y:S02]  /*6240*/  CS2R R4, SRZ ;  /* 0x0000000000047805 */ /* 0x000fe4000001ff00 */
        /* <DEDUP_REMOVED lines=12> */
[----:B------:R-:W-:-:S04]  /*6310*/  ISETP.NE.U32.AND P0, PT, R20, RZ, PT ;  /* 0x000000ff1400720c */ /* 0x000fc80003f05070 */
[----:B------:R-:W-:-:S13]  /*6320*/  ISETP.NE.AND.EX P0, PT, R27, RZ, PT, P0 ;  /* 0x000000ff1b00720c */ /* 0x000fda0003f05300 */
[----:B------:R-:W-:Y:S05]  /*6330*/  @!P0 BRA `(.L_x_86) ;  /* 0x0000000400708947 */ /* 0x000fea0003800000 */
[----:B------:R-:W-:Y:S01]  /*6340*/  IADD3 R3, P1, PT, R14, -0x5418281f, RZ ;  /* 0xabe7d7e10e037810 */ /* 0x000fe20007f3e0ff */
[----:B------:R-:W-:Y:S01]  /*6350*/  BSSY.RECONVERGENT B1, `(.L_x_87) ;  /* 0x0000046000017945 */ /* 0x000fe20003800200 */
[C---:B------:R-:W-:Y:S01]  /*6360*/  ISETP.GE.AND P0, PT, R9.reuse, RZ, PT ;  /* 0x000000ff0900720c */ /* 0x040fe20003f06270 */
[----:B------:R-:W-:Y:S01]  /*6370*/  IMAD.MOV.U32 R11, RZ, RZ, RZ ;  /* 0x000000ffff0b7224 */ /* 0x000fe200078e00ff */
[----:B------:R-:W-:Y:S02]  /*6380*/  IADD3.X R0, PT, PT, R9, 0x1011c2ea, RZ, P1, !PT ;  /* 0x1011c2ea09007810 */ /* 0x000fe40000ffe4ff */
[----:B------:R-:W-:Y:S01]  /*6390*/  SEL R10, R3, R14, !P0 ;  /* 0x0000000e030a7207 */ /* 0x000fe20004000000 */
[----:B------:R-:W-:Y:S01]  /*63a0*/  IMAD.MOV.U32 R14, RZ, RZ, RZ ;  /* 0x000000ffff0e7224 */ /* 0x000fe200078e00ff */
[----:B------:R-:W-:-:S07]  /*63b0*/  SEL R21, R0, R9, !P0 ;  /* 0x0000000900157207 */ /* 0x000fce0004000000 */
.L_x_90:
        /* <DEDUP_REMOVED lines=52> */
.L_x_89:
[----:B------:R-:W-:Y:S05]  /*6700*/  BSYNC.RECONVERGENT B2 ;  /* 0x0000000000027941 */ /* 0x000fea0003800200 */
.L_x_88:
        /* <DEDUP_REMOVED lines=11> */
.L_x_87:
        /* <DEDUP_REMOVED lines=20> */
.L_x_86:
[----:B------:R-:W-:Y:S05]  /*6900*/  BSYNC.RECONVERGENT B0 ;  /* 0x0000000000007941 */ /* 0x000fea0003800200 */
.L_x_85:
[----:B------:R-:W-:Y:S01]  /*6910*/  IADD3 R3, P1, PT, R4, -0x5418281f, RZ ;  /* 0xabe7d7e104037810 */ /* 0x000fe20007f3e0ff */
[----:B------:R-:W-:Y:S01]  /*6920*/  BSSY.RECONVERGENT B0, `(.L_x_91) ;  /* 0x000004f000007945 */ /* 0x000fe20003800200 */
[C---:B------:R-:W-:Y:S01]  /*6930*/  ISETP.GE.AND P0, PT, R5.reuse, RZ, PT ;  /* 0x000000ff0500720c */ /* 0x040fe20003f06270 */
[----:B------:R-:W-:Y:S01]  /*6940*/  IMAD.MOV.U32 R37, RZ, RZ, RZ ;  /* 0x000000ffff257224 */ /* 0x000fe200078e00ff */
[----:B------:R-:W-:Y:S01]  /*6950*/  IADD3.X R0, PT, PT, R5, 0x1011c2ea, RZ, P1, !PT ;  /* 0x1011c2ea05007810 */ /* 0x000fe20000ffe4ff */
[----:B------:R-:W-:Y:S01]  /*6960*/  IMAD.MOV.U32 R38, RZ, RZ, RZ ;  /* 0x000000ffff267224 */ /* 0x000fe200078e00ff */
        /* <DEDUP_REMOVED lines=11> */
.L_x_95:
        /* <DEDUP_REMOVED lines=52> */
.L_x_94:
[----:B------:R-:W-:Y:S05]  /*6d60*/  BSYNC.RECONVERGENT B1 ;  /* 0x0000000000017941 */ /* 0x000fea0003800200 */
.L_x_93:
        /* <DEDUP_REMOVED lines=10> */
.L_x_92:
[----:B------:R-:W-:Y:S05]  /*6e10*/  BSYNC.RECONVERGENT B0 ;  /* 0x0000000000007941 */ /* 0x000fea0003800200 */
.L_x_91:
        /* <DEDUP_REMOVED lines=68> */
[----:B------:R-:W-:Y:S01]  /*7260*/  IMAD.WIDE.U32 R4, R7, 0x5418281f, R10 ;  /* 0x5418281f07047825 */ /* 0x000fe200078e000a */
[----:B------:R-:W-:-:S03]  /*7270*/  CS2R R10, SRZ ;  /* 0x00000000000a7805 */ /* 0x000fc6000001ff00 */
        /* <DEDUP_REMOVED lines=10> */
[----:B------:R-:W-:-:S07]  /*7320*/  CS2R R10, SRZ ;  /* 0x00000000000a7805 */ /* 0x000fce000001ff00 */
.L_x_100:
        /* <DEDUP_REMOVED lines=52> */
.L_x_99:
[----:B------:R-:W-:Y:S05]  /*7670*/  BSYNC.RECONVERGENT B1 ;  /* 0x0000000000017941 */ /* 0x000fea0003800200 */
.L_x_98:
        /* <DEDUP_REMOVED lines=10> */
.L_x_97:
[----:B------:R-:W-:Y:S05]  /*7720*/  BSYNC.RECONVERGENT B0 ;  /* 0x0000000000007941 */ /* 0x000fea0003800200 */
.L_x_96:
        /* <DEDUP_REMOVED lines=26> */
.L_x_5:
[----:B------:R-:W-:Y:S05]  /*78d0*/  BSYNC.RECONVERGENT B7 ;  /* 0x0000000000077941 */ /* 0x000fea0003800200 */
.L_x_2:
[C---:B------:R-:W-:Y:S02]  /*78e0*/  ISETP.GT.U32.AND P0, PT, R18.reuse, 0x1, PT ;  /* 0x000000011200780c */ /* 0x040fe40003f04070 */
[--C-:B------:R-:W-:Y:S02]  /*78f0*/  SHF.R.U64 R18, R18, 0x1, R19.reuse ;  /* 0x0000000112127819 */ /* 0x100fe40000001213 */
[----:B------:R-:W-:Y:S02]  /*7900*/  ISETP.GT.U32.AND.EX P0, PT, R19, RZ, PT, P0 ;  /* 0x000000ff1300720c */ /* 0x000fe40003f04100 */
[----:B------:R-:W-:-:S11]  /*7910*/  SHF.R.U32.HI R19, RZ, 0x1, R19 ;  /* 0x00000001ff137819 */ /* 0x000fd60000011613 */
[----:B------:R-:W-:Y:S05]  /*7920*/  @P0 BRA `(.L_x_101) ;  /* 0xffffff8800400947 */ /* 0x000fea000383ffff */
[----:B------:R-:W-:Y:S05]  /*7930*/  BSYNC.RECONVERGENT B8 ;  /* 0x0000000000087941 */ /* 0x000fea0003800200 */
.L_x_1:
        /* <DEDUP_REMOVED lines=13> */
[----:B------:R-:W-:Y:S02]  /*7a10*/  LEA.HI.X.SX32 R0, R0, RZ, 0x1, P0 ;  /* 0x000000ff00007211 */ /* 0x000fe400000f0eff */
[----:B------:R-:W-:Y:S01]  /*7a20*/  LOP3.LUT P0, RZ, R22, 0xff, RZ, 0xc0, !PT ;  /* 0x000000ff16ff7812 */ /* 0x000fe2000780c0ff */
[----:B------:R-:W-:Y:S02]  /*7a30*/  IMAD.MOV.U32 R22, RZ, RZ, R24 ;  /* 0x000000ffff167224 */ /* 0x000fe400078e0018 */
[----:B------:R-:W-:Y:S02]  /*7a40*/  IMAD R0, R0, 0x5418281f, RZ ;  /* 0x5418281f00007824 */ /* 0x000fe400078e02ff */
[----:B------:R-:W-:-:S04]  /*7a50*/  IMAD.WIDE.U32 R4, R3, 0x5418281f, R22 ;  /* 0x5418281f03047825 */ /* 0x000fc800078e0016 */
[----:B------:R-:W-:Y:S02]  /*7a60*/  IMAD R3, R3, -0x1011c2eb, R0 ;  /* 0xefee3d1503037824 */ /* 0x000fe400078e0200 */
[----:B------:R-:W-:Y:S02]  /*7a70*/  IMAD.MOV.U32 R11, RZ, RZ, R4 ;  /* 0x000000ffff0b7224 */ /* 0x000fe400078e0004 */
[----:B------:R-:W-:-:S07]  /*7a80*/  IMAD.IADD R7, R5, 0x1, R3 ;  /* 0x0000000105077824 */ /* 0x000fce00078e0203 */
.L_x_0:
[----:B------:R-:W-:Y:S01]  /*7a90*/  ISETP.GT.U32.AND P1, PT, R11, RZ, PT ;  /* 0x000000ff0b00720c */ /* 0x000fe20003f24070 */
[----:B------:R-:W-:Y:S01]  /*7aa0*/  BSSY.RECONVERGENT B6, `(.L_x_102) ;  /* 0x00003ba000067945 */ /* 0x000fe20003800200 */
[C---:B-----5:R-:W-:Y:S02]  /*7ab0*/  ISETP.NE.OR P0, PT, R16.reuse, RZ, P0 ;  /* 0x000000ff1000720c */ /* 0x060fe40000705670 */
[----:B------:R-:W-:Y:S02]  /*7ac0*/  ISETP.GT.AND.EX P1, PT, R7, RZ, PT, P1 ;  /* 0x000000ff0700720c */ /* 0x000fe40003f24310 */
[----:B------:R-:W-:Y:S02]  /*7ad0*/  ISETP.NE.AND P2, PT, R16, RZ, PT ;  /* 0x000000ff1000720c */ /* 0x000fe40003f45270 */
[----:B------:R-:W-:Y:S02]  /*7ae0*/  SEL R10, RZ, 0xabe7d7e1, !P1 ;  /* 0xabe7d7e1ff0a7807 */ /* 0x000fe40004800000 */
[----:B------:R-:W-:-:S02]  /*7af0*/  SEL R0, RZ, 0x1011c2ea, !P1 ;  /* 0x1011c2eaff007807 */ /* 0x000fc40004800000 */
[----:B------:R-:W-:Y:S02]  /*7b00*/  IADD3 R10, P3, PT, -R11, R10, RZ ;  /* 0x0000000a0b0a7210 */ /* 0x000fe40007f7e1ff */
[----:B------:R-:W-:-:S03]  /*7b10*/  SEL R3, R26, R34, P2 ;  /* 0x000000221a037207 */ /* 0x000fc60001000000 */
[----:B------:R-:W-:Y:S01]  /*7b20*/  IMAD.X R11, R0, 0x1, ~R7, P3 ;  /* 0x00000001000b7824 */ /* 0x000fe200018e0e07 */
[----:B------:R-:W-:Y:S01]  /*7b30*/  SEL R7, R25, R35, P2 ;  /* 0x0000002319077207 */ /* 0x000fe20001000000 */
[----:B------:R-:W-:Y:S06]  /*7b40*/  @P0 BRA `(.L_x_103) ;  /* 0x0000003800bc0947 */ /* 0x000fec0003800000 */
[----:B------:R-:W-:Y:S01]  /*7b50*/  ISETP.NE.U32.AND P0, PT, R26, R34, PT ;  /* 0x000000221a00720c */ /* 0x000fe20003f05070 */
[----:B------:R-:W-:Y:S03]  /*7b60*/  BSSY.RELIABLE B0, `(.L_x_104) ;  /* 0x0000021000007945 */ /* 0x000fe60003800100 */
[----:B------:R-:W-:-:S13]  /*7b70*/  ISETP.NE.AND.EX P1, PT, R25, R35, PT, P0 ;  /* 0x000000231900720c */ /* 0x000fda0003f25300 */
[----:B------:R-:W-:Y:S05]  /*7b80*/  @P1 BRA `(.L_x_105) ;  /* 0x0000000000781947 */ /* 0x000fea0003800000 */
[C---:B------:R-:W-:Y:S01]  /*7b90*/  IMAD.WIDE.U32 R4, R11.reuse, 0x970da87, RZ ;  /* 0x0970da870b047825 */ /* 0x040fe200078e00ff */
[----:B------:R-:W-:-:S03]  /*7ba0*/  ISETP.LT.AND P2, PT, R11, RZ, PT ;  /* 0x000000ff0b00720c */ /* 0x000fc60003f41270 */
        /* <DEDUP_REMOVED lines=24> */
[----:B------:R-:W-:Y:S01]  /*7d30*/  ISETP.NE.AND.EX P1, PT, R33, R3, PT, P1 ;  /* 0x000000032100720c */ /* 0x000fe20003f25310 */
[----:B------:R-:W-:-:S12]  /*7d40*/  IMAD.MOV.U32 R3, RZ, RZ, RZ ;  /* 0x000000ffff037224 */ /* 0x000fd800078e00ff */
[----:B------:R-:W-:Y:S05]  /*7d50*/  @!P1 BREAK.RELIABLE B0 ;  /* 0x0000000000009942 */ /* 0x000fea0003800100 */
[----:B------:R-:W-:Y:S05]  /*7d60*/  @!P1 BRA `(.L_x_103) ;  /* 0x0000003800349947 */ /* 0x000fea0003800000 */
.L_x_105:
[----:B------:R-:W-:Y:S05]  /*7d70*/  BSYNC.RELIABLE B0 ;  /* 0x0000000000007941 */ /* 0x000fea0003800100 */
.L_x_104:
[----:B------:R-:W-:Y:S01]  /*7d80*/  ISETP.NE.U32.AND P1, PT, R10, R32, PT ;  /* 0x000000200a00720c */ /* 0x000fe20003f25070 */
[----:B------:R-:W-:Y:S03]  /*7d90*/  BSSY.RELIABLE B7, `(.L_x_106) ;  /* 0x00002f5000077945 */ /* 0x000fe60003800100 */
        /* <DEDUP_REMOVED lines=37> */
.L_x_113:
        /* <DEDUP_REMOVED lines=52> */
.L_x_112:
[----:B------:R-:W-:Y:S05]  /*8330*/  BSYNC.RECONVERGENT B2 ;  /* 0x0000000000027941 */ /* 0x000fea0003800200 */
.L_x_111:
        /* <DEDUP_REMOVED lines=11> */
.L_x_110:
        /* <DEDUP_REMOVED lines=20> */
.L_x_109:
[----:B------:R-:W-:Y:S05]  /*8530*/  BSYNC.RECONVERGENT B0 ;  /* 0x0000000000007941 */ /* 0x000fea0003800200 */
.L_x_108:
        /* <DEDUP_REMOVED lines=15> */
.L_x_119:
        /* <DEDUP_REMOVED lines=52> */
.L_x_118:
[----:B------:R-:W-:Y:S05]  /*8970*/  BSYNC.RECONVERGENT B2 ;  /* 0x0000000000027941 */ /* 0x000fea0003800200 */
.L_x_117:
        /* <DEDUP_REMOVED lines=11> */
.L_x_116:
        /* <DEDUP_REMOVED lines=20> */
.L_x_115:
[----:B------:R-:W-:Y:S05]  /*8b70*/  BSYNC.RECONVERGENT B0 ;  /* 0x0000000000007941 */ /* 0x000fea0003800200 */
.L_x_114:
        /* <DEDUP_REMOVED lines=29> */
[----:B------:R-:W-:Y:S02]  /*8d50*/  IMAD.MOV.U32 R14, RZ, RZ, 0x2 ;  /* 0x00000002ff0e7424 */ /* 0x000fe400078e00ff */
[----:B------:R-:W-:Y:S02]  /*8d60*/  IMAD.MOV.U32 R15, RZ, RZ, RZ ;  /* 0x000000ffff0f7224 */ /* 0x000fe400078e00ff */
[----:B------:R-:W-:Y:S02]  /*8d70*/  IMAD.MOV.U32 R18, RZ, RZ, RZ ;  /* 0x000000ffff127224 */ /* 0x000fe400078e00ff */
[----:B------:R-:W-:-:S07]  /*8d80*/  IMAD.MOV.U32 R21, RZ, RZ, RZ ;  /* 0x000000ffff157224 */ /* 0x000fce00078e00ff */
.L_x_124:
        /* <DEDUP_REMOVED lines=52> */
.L_x_123:
[----:B------:R-:W-:Y:S05]  /*90d0*/  BSYNC.RECONVERGENT B1 ;  /* 0x0000000000017941 */ /* 0x000fea0003800200 */
.L_x_122:
        /* <DEDUP_REMOVED lines=10> */
.L_x_121:
[----:B------:R-:W-:Y:S05]  /*9180*/  BSYNC.RECONVERGENT B0 ;  /* 0x0000000000007941 */ /* 0x000fea0003800200 */
.L_x_120:
[----:B------:R-:W-:-:S04]  /*9190*/  ISETP.NE.U32.AND P0, PT, R18, RZ, PT ;  /* 0x000000ff1200720c */ /* 0x000fc80003f05070 */
[----:B------:R-:W-:-:S13]  /*91a0*/  ISETP.NE.AND.EX P0, PT, R21, RZ, PT, P0 ;  /* 0x000000ff1500720c */ /* 0x000fda0003f05300 */
[----:B------:R-:W-:Y:S05]  /*91b0*/  @!P0 BREAK.RELIABLE B7 ;  /* 0x0000000000078942 */ /* 0x000fea0003800100 */
        /* <DEDUP_REMOVED lines=9> */
.L_x_126:
[----:B------:R-:W-:Y:S02]  /*9250*/  IMAD.MOV.U32 R3, RZ, RZ, RZ ;  /* 0x000000ffff037224 */ /* 0x000fe400078e00ff */
[----:B------:R-:W-:Y:S01]  /*9260*/  IMAD.MOV.U32 R7, RZ, RZ, RZ ;  /* 0x000000ffff077224 */ /* 0x000fe200078e00ff */
[----:B------:R-:W-:Y:S06]  /*9270*/  BRA `(.L_x_103) ;  /* 0x0000002000f07947 */ /* 0x000fec0003800000 */
.L_x_125:
[C---:B------:R-:W-:Y:S01]  /*9280*/  IMAD.WIDE.U32 R4, R21.reuse, 0x970da87, RZ ;  /* 0x0970da8715047825 */ /* 0x040fe200078e00ff */
[----:B------:R-:W-:Y:S01]  /*9290*/  ISETP.LT.AND P1, PT, R21, RZ, PT ;  /* 0x000000ff1500720c */ /* 0x000fe20003f21270 */
[----:B------:R-:W-:Y:S02]  /*92a0*/  BSSY.RECONVERGENT B0, `(.L_x_127) ;  /* 0x0000058000007945 */ /* 0x000fe40003800200 */
[----:B------:R-:W-:Y:S02]  /*92b0*/  IMAD.MOV.U32 R19, RZ, RZ, R21 ;  /* 0x000000ffff137224 */ /* 0x000fe400078e0015 */
[----:B------:R-:W-:-:S04]  /*92c0*/  IMAD.WIDE.U32 R6, P0, R18, 0x3fb942dc, R4 ;  /* 0x3fb942dc12067825 */ /* 0x000fc80007800004 */
[----:B------:R-:W-:-:S04]  /*92d0*/  IMAD.WIDE.U32 R4, R18, 0x970da87, RZ ;  /* 0x0970da8712047825 */ /* 0x000fc800078e00ff */
[----:B------:R-:W-:Y:S01]  /*92e0*/  IMAD.X R11, RZ, RZ, RZ, P0 ;  /* 0x000000ffff0b7224 */ /* 0x000fe200000e06ff */
[----:B------:R-:W-:Y:S01]  /*92f0*/  IADD3 RZ, P0, PT, R5, R6, RZ ;  /* 0x0000000605ff7210 */ /* 0x000fe20007f1e0ff */
[----:B------:R-:W-:Y:S02]  /*9300*/  IMAD.MOV.U32 R10, RZ, RZ, R7 ;  /* 0x000000ffff0a7224 */ /* 0x000fe400078e0007 */
[----:B------:R-:W-:Y:S02]  /*9310*/  IMAD.MOV.U32 R14, RZ, RZ, 0x1 ;  /* 0x00000001ff0e7424 */ /* 0x000fe400078e00ff */
[----:B------:R-:W-:-:S04]  /*9320*/  IMAD.WIDE.U32.X R4, R21, 0x3fb942dc, R10, P0 ;  /* 0x3fb942dc15047825 */ /* 0x000fc800000e040a */
[----:B------:R-:W-:Y:S01]  /*9330*/  IMAD.MOV.U32 R15, RZ, RZ, RZ ;  /* 0x000000ffff0f7224 */ /* 0x000fe200078e00ff */
[----:B------:R-:W-:Y:S01]  /*9340*/  IADD3 RZ, P0, PT, R4, -0x970da87, RZ ;  /* 0xf68f257904ff7810 */ /* 0x000fe20007f1e0ff */
[----:B------:R-:W-:Y:S02]  /*9350*/  IMAD.MOV.U32 R4, RZ, RZ, -0x5418281f ;  /* 0xabe7d7e1ff047424 */ /* 0x000fe400078e00ff */
[----:B------:R-:W-:Y:S01]  /*9360*/  IMAD.MOV.U32 R16, RZ, RZ, RZ ;  /* 0x000000ffff107224 */ /* 0x000fe200078e00ff */
[----:B------:R-:W-:Y:S01]  /*9370*/  IADD3.X R3, PT, PT, R5, -0x3fb942dd, RZ, P0, !PT ;  /* 0xc046bd2305037810 */ /* 0x000fe200007fe4ff */
[----:B------:R-:W-:-:S03]  /*9380*/  IMAD.MOV.U32 R11, RZ, RZ, RZ ;  /* 0x000000ffff0b7224 */ /* 0x000fc600078e00ff */
        /* <DEDUP_REMOVED lines=14> */
.L_x_131:
        /* <DEDUP_REMOVED lines=31> */
.L_x_129:
        /* <DEDUP_REMOVED lines=13> */
.L_x_130:
[----:B------:R-:W-:Y:S05]  /*9730*/  BSYNC.RECONVERGENT B1 ;  /* 0x0000000000017941 */ /* 0x000fea0003800200 */
.L_x_128:
        /* <DEDUP_REMOVED lines=15> */
.L_x_127:
        /* <DEDUP_REMOVED lines=37> */
.L_x_137:
        /* <DEDUP_REMOVED lines=23> */
[----:B------:R-:W-:-:S03]  /*9bf0*/  ISETP.GE.U32.AND.EX P0, PT, R17, RZ, PT, P0 ;  /* 0x000000ff1100720c */ /* 0x000fc60003f06100 */
[----:B------:R-:W-:Y:S01]  /*9c00*/  IMAD R15, R3, -0x1011c2eb, R0 ;  /* 0xefee3d15030f7824 */ /* 0x000fe200078e0200 */
[----:B------:R-:W-:-:S03]  /*9c10*/  IADD3 R3, P3, PT, R12, -0x5418281f, RZ ;  /* 0xabe7d7e10c037810 */ /* 0x000fc60007f7e0ff */
        /* <DEDUP_REMOVED lines=29> */
.L_x_135:
[----:B------:R-:W-:Y:S05]  /*9df0*/  BSYNC.RECONVERGENT B2 ;  /* 0x0000000000027941 */ /* 0x000fea0003800200 */
.L_x_134:
        /* <DEDUP_REMOVED lines=8> */
.L_x_136:
[----:B------:R-:W-:Y:S05]  /*9e80*/  BSYNC.RECONVERGENT B1 ;  /* 0x0000000000017941 */ /* 0x000fea0003800200 */
.L_x_133:
[----:B------:R-:W-:Y:S05]  /*9e90*/  BSYNC.RECONVERGENT B0 ;  /* 0x0000000000007941 */ /* 0x000fea0003800200 */
.L_x_132:
[----:B------:R-:W-:Y:S05]  /*9ea0*/  BRA `(.L_x_138) ;  /* 0x0000000c008c7947 */ /* 0x000fea0003800000 */
.L_x_107:
[----:B------:R-:W-:-:S05]  /*9eb0*/  IADD3 R12, P0, PT, -R34, R26, RZ ;  /* 0x0000001a220c7210 */ /* 0x000fca0007f1e1ff */
[----:B------:R-:W-:Y:S01]  /*9ec0*/  IMAD.X R13, R25, 0x1, ~R35, P0 ;  /* 0x00000001190d7824 */ /* 0x000fe200000e0e23 */
[----:B------:R-:W-:-:S03]  /*9ed0*/  IADD3 R20, P0, PT, -R32, R10, RZ ;  /* 0x0000000a20147210 */ /* 0x000fc60007f1e1ff */
[C---:B------:R-:W-:Y:S01]  /*9ee0*/  IMAD.WIDE.U32 R4, R13.reuse, 0x970da87, RZ ;  /* 0x0970da870d047825 */ /* 0x040fe200078e00ff */
[----:B------:R-:W-:-:S03]  /*9ef0*/  ISETP.LT.AND P2, PT, R13, RZ, PT ;  /* 0x000000ff0d00720c */ /* 0x000fc60003f41270 */
[----:B------:R-:W-:Y:S02]  /*9f00*/  IMAD.X R21, R11, 0x1, ~R33, P0 ;  /* 0x000000010b157824 */ /* 0x000fe400000e0e21 */
[----:B------:R-:W-:-:S04]  /*9f10*/  IMAD.WIDE.U32 R6, P1, R12, 0x3fb942dc, R4 ;  /* 0x3fb942dc0c067825 */ /* 0x000fc80007820004 */
[----:B------:R-:W-:-:S04]  /*9f20*/  IMAD.WIDE.U32 R4, R12, 0x970da87, RZ ;  /* 0x0970da870c047825 */ /* 0x000fc800078e00ff */
[----:B------:R-:W-:Y:S01]  /*9f30*/  IMAD.X R9, RZ, RZ, RZ, P1 ;  /* 0x000000ffff097224 */ /* 0x000fe200008e06ff */
[----:B------:R-:W-:Y:S01]  /*9f40*/  IADD3 RZ, P1, PT, R5, R6, RZ ;  /* 0x0000000605ff7210 */ /* 0x000fe20007f3e0ff */
[----:B------:R-:W-:Y:S02]  /*9f50*/  IMAD.MOV.U32 R8, RZ, RZ, R7 ;  /* 0x000000ffff087224 */ /* 0x000fe400078e0007 */
[----:B------:R-:W-:-:S04]  /*9f60*/  IMAD.WIDE.U32 R6, R21, 0x970da87, RZ ;  /* 0x0970da8715067825 */ /* 0x000fc800078e00ff */
[----:B------:R-:W-:-:S04]  /*9f70*/  IMAD.WIDE.U32.X R10, R13, 0x3fb942dc, R8, P1 ;  /* 0x3fb942dc0d0a7825 */ /* 0x000fc800008e0408 */
[----:B------:R-:W-:Y:S01]  /*9f80*/  IMAD.WIDE.U32 R4, R20, 0x970da87, RZ ;  /* 0x0970da8714047825 */ /* 0x000fe200078e00ff */
[----:B------:R-:W-:-:S03]  /*9f90*/  IADD3 RZ, P1, PT, R10, -0x970da87, RZ ;  /* 0xf68f25790aff7810 */ /* 0x000fc60007f3e0ff */
[----:B------:R-:W-:Y:S01]  /*9fa0*/  IMAD.WIDE.U32 R6, P0, R20, 0x3fb942dc, R6 ;  /* 0x3fb942dc14067825 */ /* 0x000fe20007800006 */
[----:B------:R-:W-:-:S03]  /*9fb0*/  IADD3.X R3, PT, PT, R11, -0x3fb942dd, RZ, P1, !PT ;  /* 0xc046bd230b037810 */ /* 0x000fc60000ffe4ff */
[----:B------:R-:W-:Y:S01]  /*9fc0*/  IMAD.X R9, RZ, RZ, RZ, P0 ;  /* 0x000000ffff097224 */ /* 0x000fe200000e06ff */
[----:B------:R-:W-:Y:S01]  /*9fd0*/  SEL R0, R3, R11, P2 ;  /* 0x0000000b03007207 */ /* 0x000fe20001000000 */
[----:B------:R-:W-:Y:S01]  /*9fe0*/  IMAD.MOV.U32 R8, RZ, RZ, R7 ;  /* 0x000000ffff087224 */ /* 0x000fe200078e0007 */
[----:B------:R-:W-:Y:S02]  /*9ff0*/  IADD3 RZ, P0, PT, R5, R6, RZ ;  /* 0x0000000605ff7210 */ /* 0x000fe40007f1e0ff */
[----:B------:R-:W-:-:S03]  /*a000*/  SHF.R.U32.HI R3, RZ, 0x1f, R0 ;  /* 0x0000001fff037819 */ /* 0x000fc60000011600 */
[C---:B------:R-:W-:Y:S01]  /*a010*/  IMAD.WIDE.U32.X R4, R21.reuse, 0x3fb942dc, R8, P0 ;  /* 0x3fb942dc15047825 */ /* 0x040fe200000e0408 */
[----:B------:R-:W-:Y:S02]  /*a020*/  LEA.HI.SX32 R3, P1, R0, R3, 0x6 ;  /* 0x0000000300037211 */ /* 0x000fe400078332ff */
[----:B------:R-:W-:Y:S02]  /*a030*/  IADD3 RZ, P0, PT, R4, -0x970da87, RZ ;  /* 0xf68f257904ff7810 */ /* 0x000fe40007f1e0ff */
[----:B------:R-:W-:Y:S02]  /*a040*/  LEA.HI.X.SX32 R0, R0, RZ, 0x1, P1 ;  /* 0x000000ff00007211 */ /* 0x000fe400008f0eff */
[----:B------:R-:W-:Y:S02]  /*a050*/  ISETP.LT.AND P1, PT, R21, RZ, PT ;  /* 0x000000ff1500720c */ /* 0x000fe40003f21270 */
[----:B------:R-:W-:Y:S01]  /*a060*/  IADD3.X R7, PT, PT, R5, -0x3fb942dd, RZ, P0, !PT ;  /* 0xc046bd2305077810 */ /* 0x000fe200007fe4ff */
[----:B------:R-:W-:-:S03]  /*a070*/  IMAD R0, R0, 0x5418281f, RZ ;  /* 0x5418281f00007824 */ /* 0x000fc600078e02ff */
[----:B------:R-:W-:Y:S01]  /*a080*/  SEL R7, R7, R5, P1 ;  /* 0x0000000507077207 */ /* 0x000fe20000800000 */
[----:B------:R-:W-:-:S04]  /*a090*/  IMAD.WIDE.U32 R4, R3, 0x5418281f, R12 ;  /* 0x5418281f03047825 */ /* 0x000fc800078e000c */
[----:B------:R-:W-:Y:S01]  /*a0a0*/  IMAD R3, R3, -0x1011c2eb, R0 ;  /* 0xefee3d1503037824 */ /* 0x000fe200078e0200 */
[----:B------:R-:W-:Y:S02]  /*a0b0*/  SHF.R.U32.HI R0, RZ, 0x1f, R7 ;  /* 0x0000001fff007819 */ /* 0x000fe40000011607 */
[----:B------:R-:W-:Y:S01]  /*a0c0*/  IADD3 R19, P2, PT, R4, -0x5418281f, RZ ;  /* 0xabe7d7e104137810 */ /* 0x000fe20007f5e0ff */
[----:B------:R-:W-:Y:S01]  /*a0d0*/  IMAD.IADD R3, R5, 0x1, R3 ;  /* 0x0000000105037824 */ /* 0x000fe200078e0203 */
[----:B------:R-:W-:-:S04]  /*a0e0*/  LEA.HI.SX32 R5, P1, R7, R0, 0x6 ;  /* 0x0000000007057211 */ /* 0x000fc800078332ff */
[----:B------:R-:W-:Y:S01]  /*a0f0*/  ISETP.GE.AND P0, PT, R3, RZ, PT ;  /* 0x000000ff0300720c */ /* 0x000fe20003f06270 */
[----:B------:R-:W-:Y:S01]  /*a100*/  IMAD.WIDE.U32 R20, R5, 0x5418281f, R20 ;  /* 0x5418281f05147825 */ /* 0x000fe200078e0014 */
[----:B------:R-:W-:Y:S02]  /*a110*/  IADD3.X R0, PT, PT, R3, 0x1011c2ea, RZ, P2, !PT ;  /* 0x1011c2ea03007810 */ /* 0x000fe400017fe4ff */
[----:B------:R-:W-:Y:S02]  /*a120*/  SEL R18, R19, R4, !P0 ;  /* 0x0000000413127207 */ /* 0x000fe40004000000 */
[----:B------:R-:W-:Y:S02]  /*a130*/  SEL R19, R0, R3, !P0 ;  /* 0x0000000300137207 */ /* 0x000fe40004000000 */
[----:B------:R-:W-:Y:S02]  /*a140*/  ISETP.NE.U32.AND P0, PT, R18, RZ, PT ;  /* 0x000000ff1200720c */ /* 0x000fe40003f05070 */
[----:B------:R-:W-:-:S02]  /*a150*/  LEA.HI.X.SX32 R6, R7, RZ, 0x1, P1 ;  /* 0x000000ff07067211 */ /* 0x000fc400008f0eff */
[----:B------:R-:W-:-:S03]  /*a160*/  ISETP.NE.AND.EX P0, PT, R19, RZ, PT, P0 ;  /* 0x000000ff1300720c */ /* 0x000fc60003f05300 */
[----:B------:R-:W-:-:S04]  /*a170*/  IMAD R6, R6, 0x5418281f, RZ ;  /* 0x5418281f06067824 */ /* 0x000fc800078e02ff */
[----:B------:R-:W-:-:S04]  /*a180*/  IMAD R11, R5, -0x1011c2eb, R6 ;  /* 0xefee3d15050b7824 */ /* 0x000fc800078e0206 */
[----:B------:R-:W-:Y:S02]  /*a190*/  IMAD.IADD R11, R21, 0x1, R11 ;  /* 0x00000001150b7824 */ /* 0x000fe400078e020b */
        /* <DEDUP_REMOVED lines=10> */
.L_x_140:
[----:B------:R-:W-:Y:S02]  /*a240*/  IMAD.MOV.U32 R3, RZ, RZ, RZ ;  /* 0x000000ffff037224 */ /* 0x000fe400078e00ff */
[----:B------:R-:W-:Y:S01]  /*a250*/  IMAD.MOV.U32 R7, RZ, RZ, RZ ;  /* 0x000000ffff077224 */ /* 0x000fe200078e00ff */
[----:B------:R-:W-:Y:S06]  /*a260*/  BRA `(.L_x_103) ;  /* 0x0000001000f47947 */ /* 0x000fec0003800000 */
.L_x_139:
        /* <DEDUP_REMOVED lines=30> */
.L_x_145:
        /* <DEDUP_REMOVED lines=31> */
.L_x_143:
        /* <DEDUP_REMOVED lines=13> */
.L_x_144:
[----:B------:R-:W-:Y:S05]  /*a710*/  BSYNC.RECONVERGENT B1 ;  /* 0x0000000000017941 */ /* 0x000fea0003800200 */
.L_x_142:
[----:B------:R-:W-:Y:S01]  /*a720*/  IADD3 R5, P0, PT, RZ, -R6, RZ ;  /* 0x80000006ff057210 */ /* 0x000fe20007f1e0ff */
[----:B------:R-:W-:Y:S02]  /*a730*/  IMAD.MOV.U32 R8, RZ, RZ, R12 ;  /* 0x000000ffff087224 */ /* 0x000fe400078e000c */
[----:B------:R-:W-:Y:S02]  /*a740*/  IMAD.MOV.U32 R18, RZ, RZ, R15 ;  /* 0x000000ffff127224 */ /* 0x000fe400078e000f */
[----:B------:R-:W-:Y:S01]  /*a750*/  IMAD.X R7, RZ, RZ, ~R7, P0 ;  /* 0x000000ffff077224 */ /* 0x000fe200000e0e07 */
[----:B------:R-:W-:Y:S01]  /*a760*/  ISETP.NE.U32.AND P0, PT, R4, RZ, PT ;  /* 0x000000ff0400720c */ /* 0x000fe20003f05070 */
[----:B------:R-:W-:Y:S02]  /*a770*/  IMAD.MOV.U32 R12, RZ, RZ, R22 ;  /* 0x000000ffff0c7224 */ /* 0x000fe400078e0016 */
[----:B------:R-:W-:Y:S01]  /*a780*/  IMAD R0, R7, R14, RZ ;  /* 0x0000000e07007224 */ /* 0x000fe200078e02ff */
[----:B------:R-:W-:Y:S01]  /*a790*/  ISETP.NE.AND.EX P0, PT, R3, RZ, PT, P0 ;  /* 0x000000ff0300720c */ /* 0x000fe20003f05300 */
[----:B------:R-:W-:-:S04]  /*a7a0*/  IMAD.WIDE.U32 R6, R14, R5, R8 ;  /* 0x000000050e067225 */ /* 0x000fc800078e0008 */
[----:B------:R-:W-:Y:S02]  /*a7b0*/  IMAD R13, R13, R5, R0 ;  /* 0x000000050d0d7224 */ /* 0x000fe400078e0200 */
[----:B------:R-:W-:Y:S02]  /*a7c0*/  IMAD.MOV.U32 R14, RZ, RZ, R6 ;  /* 0x000000ffff0e7224 */ /* 0x000fe400078e0006 */
[----:B------:R-:W-:Y:S02]  /*a7d0*/  IMAD.IADD R13, R7, 0x1, R13 ;  /* 0x00000001070d7824 */ /* 0x000fe400078e020d */
[----:B------:R-:W-:Y:S02]  /*a7e0*/  IMAD.MOV.U32 R6, RZ, RZ, R16 ;  /* 0x000000ffff067224 */ /* 0x000fe400078e0010 */
[----:B------:R-:W-:Y:S01]  /*a7f0*/  IMAD.MOV.U32 R9, RZ, RZ, R23 ;  /* 0x000000ffff097224 */ /* 0x000fe200078e0017 */
[----:B------:R-:W-:Y:S06]  /*a800*/  @P0 BRA `(.L_x_145) ;  /* 0xfffffffc00100947 */ /* 0x000fec000383ffff */
[----:B------:R-:W-:Y:S05]  /*a810*/  BSYNC.RECONVERGENT B0 ;  /* 0x0000000000007941 */ /* 0x000fea0003800200 */
.L_x_141:
        /* <DEDUP_REMOVED lines=30> */
[----:B------:R-:W-:Y:S01]  /*aa00*/  IMAD.MOV.U32 R19, RZ, RZ, RZ ;  /* 0x000000ffff137224 */ /* 0x000fe200078e00ff */
[C---:B------:R-:W-:Y:S01]  /*aa10*/  ISETP.GE.AND P0, PT, R11.reuse, RZ, PT ;  /* 0x000000ff0b00720c */ /* 0x040fe20003f06270 */
[----:B------:R-:W-:Y:S01]  /*aa20*/  IMAD.MOV.U32 R16, RZ, RZ, RZ ;  /* 0x000000ffff107224 */ /* 0x000fe200078e00ff */
[----:B------:R-:W-:Y:S02]  /*aa30*/  IADD3.X R0, PT, PT, R11, 0x1011c2ea, RZ, P1, !PT ;  /* 0x1011c2ea0b007810 */ /* 0x000fe40000ffe4ff */
[----:B------:R-:W-:Y:S02]  /*aa40*/  SEL R20, R3, R20, !P0 ;  /* 0x0000001403147207 */ /* 0x000fe40004000000 */
[----:B------:R-:W-:-:S07]  /*aa50*/  SEL R11, R0, R11, !P0 ;  /* 0x0000000b000b7207 */ /* 0x000fce0004000000 */
.L_x_149:
[C---:B------:R-:W-:Y:S01]  /*aa60*/  SHF.L.U64.HI R13, R20.reuse, 0x1, R11 ;  /* 0x00000001140d7819 */ /* 0x040fe2000001020b */
[----:B------:R-:W-:Y:S01]  /*aa70*/  IMAD.SHL.U32 R12, R20, 0x2, RZ ;  /* 0x00000002140c7824 */ /* 0x000fe200078e00ff */
[C---:B------:R-:W-:Y:S01]  /*aa80*/  LOP3.LUT R0, R14.reuse, 0x1, RZ, 0xc0, !PT ;  /* 0x000000010e007812 */ /* 0x040fe200078ec0ff */
[----:B------:R-:W-:Y:S01]  /*aa90*/  BSSY.RECONVERGENT B1, `(.L_x_147) ;  /* 0x000001c000017945 */ /* 0x000fe20003800200 */
[----:B------:R-:W-:Y:S01]  /*aaa0*/  ISETP.GT.U32.AND P1, PT, R14, 0x1, PT ;  /* 0x000000010e00780c */ /* 0x000fe20003f24070 */
[----:B------:R-:W-:-:S03]  /*aab0*/  IMAD.WIDE.U32 R4, R13, 0x970da87, RZ ;  /* 0x0970da870d047825 */ /* 0x000fc600078e00ff */
[----:B------:R-:W-:Y:S01]  /*aac0*/  ISETP.GT.U32.AND.EX P1, PT, R17, RZ, PT, P1 ;  /* 0x000000ff1100720c */ /* 0x000fe20003f24110 */
[----:B------:R-:W-:-:S04]  /*aad0*/  IMAD.WIDE.U32 R6, P0, R12, 0x3fb942dc, R4 ;  /* 0x3fb942dc0c067825 */ /* 0x000fc80007800004 */
[----:B------:R-:W-:-:S04]  /*aae0*/  IMAD.WIDE.U32 R4, R12, 0x970da87, RZ ;  /* 0x0970da870c047825 */ /* 0x000fc800078e00ff */
        /* <DEDUP_REMOVED lines=22> */
.L_x_148:
[----:B------:R-:W-:Y:S05]  /*ac50*/  BSYNC.RECONVERGENT B1 ;  /* 0x0000000000017941 */ /* 0x000fea0003800200 */
.L_x_147:
[----:B------:R-:W-:Y:S01]  /*ac60*/  SHF.R.U64 R0, R14, 0x1, R17 ;  /* 0x000000010e007819 */ /* 0x000fe20000001211 */
[----:B------:R-:W-:Y:S01]  /*ac70*/  IMAD R11, R15, -0x1011c2eb, R13 ;  /* 0xefee3d150f0b7824 */ /* 0x000fe200078e020d */
[----:B------:R-:W-:Y:S01]  /*ac80*/  SHF.R.U32.HI R3, RZ, 0x1, R17 ;  /* 0x00000001ff037819 */ /* 0x000fe20000011611 */
[----:B------:R-:W-:Y:S02]  /*ac90*/  IMAD.MOV.U32 R20, RZ, RZ, R12 ;  /* 0x000000ffff147224 */ /* 0x000fe400078e000c */
[----:B------:R-:W-:Y:S02]  /*aca0*/  IMAD.MOV.U32 R14, RZ, RZ, R0 ;  /* 0x000000ffff0e7224 */ /* 0x000fe400078e0000 */
[----:B------:R-:W-:Y:S01]  /*acb0*/  IMAD.MOV.U32 R17, RZ, RZ, R3 ;  /* 0x000000ffff117224 */ /* 0x000fe200078e0003 */
[----:B------:R-:W-:Y:S06]  /*acc0*/  @P1 BRA `(.L_x_149) ;  /* 0xfffffffc00641947 */ /* 0x000fec000383ffff */
.L_x_146:
[----:B------:R-:W-:Y:S05]  /*acd0*/  BSYNC.RECONVERGENT B0 ;  /* 0x0000000000007941 */ /* 0x000fea0003800200 */
.L_x_138:
[----:B------:R-:W-:Y:S05]  /*ace0*/  BSYNC.RELIABLE B7 ;  /* 0x0000000000077941 */ /* 0x000fea0003800100 */
.L_x_106:
        /* <DEDUP_REMOVED lines=8> */
[----:B------:R-:W-:-:S04]  /*ad70*/  IMAD.MOV.U32 R8, RZ, RZ, R7 ;  /* 0x000000ffff087224 */ /* 0x000fc800078e0007 */
[----:B------:R-:W-:-:S03]  /*ad80*/  IMAD.WIDE.U32.X R4, R16, 0x3fb942dc, R8, P0 ;  /* 0x3fb942dc10047825 */ /* 0x000fc600000e0408 */
[----:B------:R-:W-:Y:S01]  /*ad90*/  IADD3 RZ, P0, PT, R4, -0x970da87, RZ ;  /* 0xf68f257904ff7810 */ /* 0x000fe20007f1e0ff */
[----:B------:R-:W-:Y:S02]  /*ada0*/  IMAD.MOV.U32 R4, RZ, RZ, R19 ;  /* 0x000000ffff047224 */ /* 0x000fe400078e0013 */
[----:B------:R-:W-:Y:S01]  /*adb0*/  IMAD.MOV.U32 R19, RZ, RZ, RZ ;  /* 0x000000ffff137224 */ /* 0x000fe200078e00ff */
        /* <DEDUP_REMOVED lines=20> */
[----:B------:R-:W-:Y:S02]  /*af00*/  IMAD.MOV.U32 R10, RZ, RZ, R16 ;  /* 0x000000ffff0a7224 */ /* 0x000fe400078e0010 */
[----:B------:R-:W-:-:S07]  /*af10*/  IMAD.MOV.U32 R11, RZ, RZ, R21 ;  /* 0x000000ffff0b7224 */ /* 0x000fce00078e0015 */
.L_x_154:
        /* <DEDUP_REMOVED lines=52> */
.L_x_153:
[----:B------:R-:W-:Y:S05]  /*b260*/  BSYNC.RECONVERGENT B1 ;  /* 0x0000000000017941 */ /* 0x000fea0003800200 */
.L_x_152:
        /* <DEDUP_REMOVED lines=10> */
.L_x_151:
[----:B------:R-:W-:Y:S05]  /*b310*/  BSYNC.RECONVERGENT B0 ;  /* 0x0000000000007941 */ /* 0x000fea0003800200 */
.L_x_150:
        /* <DEDUP_REMOVED lines=50> */
.L_x_103:
[----:B------:R-:W-:Y:S05]  /*b640*/  BSYNC.RECONVERGENT B6 ;  /* 0x0000000000067941 */ /* 0x000fea0003800200 */
.L_x_102:
[----:B------:R-:W0:Y:S08]  /*b650*/  LDC.64 R4, c[0x0][0x388] ;  /* 0x0000e200ff047b82 */ /* 0x000e300000000a00 */
[----:B------:R-:W1:Y:S01]  /*b660*/  LDC.64 R8, c[0x0][0x3a0] ;  /* 0x0000e800ff087b82 */ /* 0x000e620000000a00 */
[----:B0-----:R-:W-:-:S06]  /*b670*/  IMAD.WIDE R4, R2, 0x8, R4 ;  /* 0x0000000802047825 */ /* 0x001fcc00078e0204 */
[----:B------:R-:W2:Y:S02]  /*b680*/  LDG.E.64 R4, desc[UR36][R4.64] ;  /* 0x0000002404047981 */ /* 0x000ea4000c1e1b00 */
[----:B--2---:R-:W-:Y:S01]  /*b690*/  IADD3 R6, P0, PT, -R4, R3, RZ ;  /* 0x0000000304067210 */ /* 0x004fe20007f1e1ff */
[----:B-1----:R-:W-:-:S04]  /*b6a0*/  IMAD.WIDE R2, R2, 0x8, R8 ;  /* 0x0000000802027825 */ /* 0x002fc800078e0208 */
[----:B------:R-:W-:-:S05]  /*b6b0*/  IMAD.X R7, R7, 0x1, ~R5, P0 ;  /* 0x0000000107077824 */ /* 0x000fca00000e0e05 */
[----:B------:R-:W-:Y:S01]  /*b6c0*/  STG.E.64 desc[UR36][R2.64], R6 ;  /* 0x0000000602007986 */ /* 0x000fe2000c101b24 */
[----:B------:R-:W-:Y:S05]  /*b6d0*/  EXIT ;  /* 0x000000000000794d */ /* 0x000fea0003800000 */
        .weak           $__internal_0_$__cuda_sm20_div_s64
        .type           $__internal_0_$__cuda_sm20_div_s64,@function
        .size           $__internal_0_$__cuda_sm20_div_s64,(.L_x_641 - $__internal_0_$__cuda_sm20_div_s64)
$__internal_0_$__cuda_sm20_div_s64:
[-C--:B------:R-:W-:Y:S02]  /*b6e0*/  IADD3 R45, P1, PT, RZ, -R4.reuse, RZ ;  /* 0x80000004ff2d7210 */ /* 0x080fe40007f3e0ff */
[----:B------:R-:W-:Y:S02]  /*b6f0*/  ISETP.GE.AND P0, PT, R3, RZ, PT ;  /* 0x000000ff0300720c */ /* 0x000fe40003f06270 */
[----:B------:R-:W-:Y:S01]  /*b700*/  ISETP.GE.AND P3, PT, R6, RZ, PT ;  /* 0x000000ff0600720c */ /* 0x000fe20003f66270 */
[----:B------:R-:W-:Y:S01]  /*b710*/  IMAD.X R8, RZ, RZ, ~R3, P1 ;  /* 0x000000ffff087224 */ /* 0x000fe200008e0e03 */
[----:B------:R-:W-:-:S04]  /*b720*/  SEL R44, R45, R4, !P0 ;  /* 0x000000042d2c7207 */ /* 0x000fc80004000000 */
[----:B------:R-:W-:-:S04]  /*b730*/  SEL R45, R8, R3, !P0 ;  /* 0x00000003082d7207 */ /* 0x000fc80004000000 */
[----:B------:R-:W0:Y:S08]  /*b740*/  I2F.U64.RP R10, R44 ;  /* 0x0000002c000a7312 */ /* 0x000e300000309000 */
[----:B0-----:R-:W0:Y:S02]  /*b750*/  MUFU.RCP R10, R10 ;  /* 0x0000000a000a7308 */ /* 0x001e240000001000 */
[----:B0-----:R-:W-:-:S06]  /*b760*/  VIADD R48, R10, 0x1ffffffe ;  /* 0x1ffffffe0a307836 */ /* 0x001fcc0000000000 */
[----:B------:R-:W0:Y:S02]  /*b770*/  F2I.U64.TRUNC R48, R48 ;  /* 0x0000003000307311 */ /* 0x000e24000020d800 */
[----:B0-----:R-:W-:-:S04]  /*b780*/  IMAD.WIDE.U32 R46, R48, R44, RZ ;  /* 0x0000002c302e7225 */ /* 0x001fc800078e00ff */
[C---:B------:R-:W-:Y:S01]  /*b790*/  IMAD R27, R48.reuse, R45, R47 ;  /* 0x0000002d301b7224 */ /* 0x040fe200078e022f */
[----:B------:R-:W-:Y:S01]  /*b7a0*/  IADD3 R7, P0, PT, RZ, -R46, RZ ;  /* 0x8000002eff077210 */ /* 0x000fe20007f1e0ff */
[----:B------:R-:W-:Y:S02]  /*b7b0*/  IMAD.MOV.U32 R47, RZ, RZ, R48 ;  /* 0x000000ffff2f7224 */ /* 0x000fe400078e0030 */
[----:B------:R-:W-:Y:S02]  /*b7c0*/  IMAD R8, R49, R44, R27 ;  /* 0x0000002c31087224 */ /* 0x000fe400078e021b */
[----:B------:R-:W-:-:S04]  /*b7d0*/  IMAD.HI.U32 R46, R48, R7, RZ ;  /* 0x00000007302e7227 */ /* 0x000fc800078e00ff */
[----:B------:R-:W-:-:S04]  /*b7e0*/  IMAD.X R8, RZ, RZ, ~R8, P0 ;  /* 0x000000ffff087224 */ /* 0x000fc800000e0e08 */
[----:B------:R-:W-:-:S04]  /*b7f0*/  IMAD.WIDE.U32 R46, P0, R48, R8, R46 ;  /* 0x00000008302e7225 */ /* 0x000fc8000780002e */
[----:B------:R-:W-:-:S04]  /*b800*/  IMAD.HI.U32 R46, P1, R49, R7, R46 ;  /* 0x00000007312e7227 */ /* 0x000fc8000782002e */
[CC--:B------:R-:W-:Y:S02]  /*b810*/  IMAD R47, R49.reuse, R8.reuse, RZ ;  /* 0x00000008312f7224 */ /* 0x0c0fe400078e02ff */
[----:B------:R-:W-:-:S03]  /*b820*/  IMAD.HI.U32 R7, R49, R8, RZ ;  /* 0x0000000831077227 */ /* 0x000fc600078e00ff */
[----:B------:R-:W-:Y:S01]  /*b830*/  IADD3 R47, P2, PT, R47, R46, RZ ;  /* 0x0000002e2f2f7210 */ /* 0x000fe20007f5e0ff */
[----:B------:R-:W-:-:S04]  /*b840*/  IMAD.X R7, R7, 0x1, R49, P0 ;  /* 0x0000000107077824 */ /* 0x000fc800000e0631 */
[----:B------:R-:W-:Y:S01]  /*b850*/  IMAD.WIDE.U32 R48, R47, R44, RZ ;  /* 0x0000002c2f307225 */ /* 0x000fe200078e00ff */
[----:B------:R-:W-:-:S03]  /*b860*/  IADD3.X R7, PT, PT, RZ, RZ, R7, P2, P1 ;  /* 0x000000ffff077210 */ /* 0x000fc600017e2407 */
[----:B------:R-:W-:Y:S01]  /*b870*/  IMAD R8, R47, R45, R49 ;  /* 0x0000002d2f087224 */ /* 0x000fe200078e0231 */
[----:B------:R-:W-:-:S03]  /*b880*/  IADD3 R10, P0, PT, RZ, -R48, RZ ;  /* 0x80000030ff0a7210 */ /* 0x000fc60007f1e0ff */
[----:B------:R-:W-:Y:S02]  /*b890*/  IMAD R8, R7, R44, R8 ;  /* 0x0000002c07087224 */ /* 0x000fe400078e0208 */
[----:B------:R-:W-:-:S04]  /*b8a0*/  IMAD.HI.U32 R46, R47, R10, RZ ;  /* 0x0000000a2f2e7227 */ /* 0x000fc800078e00ff */
[----:B------:R-:W-:-:S04]  /*b8b0*/  IMAD.X R8, RZ, RZ, ~R8, P0 ;  /* 0x000000ffff087224 */ /* 0x000fc800000e0e08 */
[----:B------:R-:W-:-:S04]  /*b8c0*/  IMAD.WIDE.U32 R46, P0, R47, R8, R46 ;  /* 0x000000082f2e7225 */ /* 0x000fc8000780002e */
[C---:B------:R-:W-:Y:S02]  /*b8d0*/  IMAD R27, R7.reuse, R8, RZ ;  /* 0x00000008071b7224 */ /* 0x040fe400078e02ff */
[----:B------:R-:W-:Y:S01]  /*b8e0*/  IMAD.HI.U32 R10, P1, R7, R10, R46 ;  /* 0x0000000a070a7227 */ /* 0x000fe2000782002e */
[----:B------:R-:W-:-:S03]  /*b8f0*/  IADD3 R46, P4, PT, RZ, -R5, RZ ;  /* 0x80000005ff2e7210 */ /* 0x000fc60007f9e0ff */
[----:B------:R-:W-:Y:S01]  /*b900*/  IMAD.HI.U32 R8, R7, R8, RZ ;  /* 0x0000000807087227 */ /* 0x000fe200078e00ff */
[----:B------:R-:W-:Y:S02]  /*b910*/  SEL R5, R46, R5, !P3 ;  /* 0x000000052e057207 */ /* 0x000fe40005800000 */
[----:B------:R-:W-:Y:S01]  /*b920*/  IADD3 R10, P2, PT, R27, R10, RZ ;  /* 0x0000000a1b0a7210 */ /* 0x000fe20007f5e0ff */
[----:B------:R-:W-:Y:S02]  /*b930*/  IMAD.X R27, RZ, RZ, ~R6, P4 ;  /* 0x000000ffff1b7224 */ /* 0x000fe400020e0e06 */
[----:B------:R-:W-:Y:S02]  /*b940*/  IMAD.X R8, R8, 0x1, R7, P0 ;  /* 0x0000000108087824 */ /* 0x000fe400000e0607 */
[----:B------:R-:W-:Y:S01]  /*b950*/  IMAD.HI.U32 R46, R10, R5, RZ ;  /* 0x000000050a2e7227 */ /* 0x000fe200078e00ff */
[----:B------:R-:W-:Y:S02]  /*b960*/  SEL R7, R27, R6, !P3 ;  /* 0x000000061b077207 */ /* 0x000fe40005800000 */
[----:B------:R-:W-:Y:S01]  /*b970*/  IADD3.X R8, PT, PT, RZ, RZ, R8, P2, P1 ;  /* 0x000000ffff087210 */ /* 0x000fe200017e2408 */
[----:B------:R-:W-:-:S02]  /*b980*/  IMAD.MOV.U32 R47, RZ, RZ, RZ ;  /* 0x000000ffff2f7224 */ /* 0x000fc400078e00ff */
[----:B------:R-:W-:-:S04]  /*b990*/  IMAD.WIDE.U32 R46, R10, R7, R46 ;  /* 0x000000070a2e7225 */ /* 0x000fc800078e002e */
[C---:B------:R-:W-:Y:S02]  /*b9a0*/  IMAD R27, R8.reuse, R7, RZ ;  /* 0x00000007081b7224 */ /* 0x040fe400078e02ff */
[----:B------:R-:W-:-:S04]  /*b9b0*/  IMAD.HI.U32 R46, P0, R8, R5, R46 ;  /* 0x00000005082e7227 */ /* 0x000fc8000780002e */
[----:B------:R-:W-:Y:S01]  /*b9c0*/  IMAD.HI.U32 R8, R8, R7, RZ ;  /* 0x0000000708087227 */ /* 0x000fe200078e00ff */
[----:B------:R-:W-:-:S03]  /*b9d0*/  IADD3 R27, P1, PT, R27, R46, RZ ;  /* 0x0000002e1b1b7210 */ /* 0x000fc60007f3e0ff */
[----:B------:R-:W-:Y:S02]  /*b9e0*/  IMAD.X R8, RZ, RZ, R8, P0 ;  /* 0x000000ffff087224 */ /* 0x000fe400000e0608 */
[----:B------:R-:W-:-:S04]  /*b9f0*/  IMAD.WIDE.U32 R46, R27, R44, RZ ;  /* 0x0000002c1b2e7225 */ /* 0x000fc800078e00ff */
[----:B------:R-:W-:Y:S01]  /*ba00*/  IMAD.X R49, RZ, RZ, R8, P1 ;  /* 0x000000ffff317224 */ /* 0x000fe200008e0608 */
[----:B------:R-:W-:Y:S01]  /*ba10*/  IADD3 R5, P1, PT, -R46, R5, RZ ;  /* 0x000000052e057210 */ /* 0x000fe20007f3e1ff */
[----:B------:R-:W-:-:S03]  /*ba20*/  IMAD R8, R27, R45, R47 ;  /* 0x0000002d1b087224 */ /* 0x000fc600078e022f */
[-C--:B------:R-:W-:Y:S01]  /*ba30*/  ISETP.GE.U32.AND P0, PT, R5, R44.reuse, PT ;  /* 0x0000002c0500720c */ /* 0x080fe20003f06070 */
[----:B------:R-:W-:-:S04]  /*ba40*/  IMAD R8, R49, R44, R8 ;  /* 0x0000002c31087224 */ /* 0x000fc800078e0208 */
[----:B------:R-:W-:Y:S01]  /*ba50*/  IMAD.X R7, R7, 0x1, ~R8, P1 ;  /* 0x0000000107077824 */ /* 0x000fe200008e0e08 */
[----:B------:R-:W-:-:S04]  /*ba60*/  IADD3 R46, P1, PT, R5, -R44, RZ ;  /* 0x8000002c052e7210 */ /* 0x000fc80007f3e0ff */
[C---:B------:R-:W-:Y:S01]  /*ba70*/  ISETP.GE.U32.AND.EX P0, PT, R7.reuse, R45, PT, P0 ;  /* 0x0000002d0700720c */ /* 0x040fe20003f06100 */
[----:B------:R-:W-:Y:S01]  /*ba80*/  IMAD.X R10, R7, 0x1, ~R45, P1 ;  /* 0x00000001070a7824 */ /* 0x000fe200008e0e2d */
[----:B------:R-:W-:Y:S02]  /*ba90*/  IADD3 R8, P1, PT, R27, 0x1, RZ ;  /* 0x000000011b087810 */ /* 0x000fe40007f3e0ff */
[----:B------:R-:W-:Y:S02]  /*baa0*/  SEL R5, R46, R5, P0 ;  /* 0x000000052e057207 */ /* 0x000fe40000000000 */
[----:B------:R-:W-:Y:S01]  /*bab0*/  SEL R7, R10, R7, P0 ;  /* 0x000000070a077207 */ /* 0x000fe20000000000 */
[----:B------:R-:W-:Y:S01]  /*bac0*/  IMAD.X R10, RZ, RZ, R49, P1 ;  /* 0x000000ffff0a7224 */ /* 0x000fe200008e0631 */
[----:B------:R-:W-:Y:S02]  /*bad0*/  SEL R8, R8, R27, P0 ;  /* 0x0000001b08087207 */ /* 0x000fe40000000000 */
[----:B------:R-:W-:Y:S01]  /*bae0*/  ISETP.GE.U32.AND P1, PT, R5, R44, PT ;  /* 0x0000002c0500720c */ /* 0x000fe20003f26070 */
[----:B------:R-:W-:Y:S01]  /*baf0*/  IMAD.MOV.U32 R44, RZ, RZ, R0 ;  /* 0x000000ffff2c7224 */ /* 0x000fe200078e0000 */
[----:B------:R-:W-:-:S02]  /*bb00*/  SEL R10, R10, R49, P0 ;  /* 0x000000310a0a7207 */ /* 0x000fc40000000000 */
[----:B------:R-:W-:Y:S02]  /*bb10*/  IADD3 R5, P2, PT, R8, 0x1, RZ ;  /* 0x0000000108057810 */ /* 0x000fe40007f5e0ff */
[----:B------:R-:W-:Y:S01]  /*bb20*/  ISETP.GE.U32.AND.EX P0, PT, R7, R45, PT, P1 ;  /* 0x0000002d0700720c */ /* 0x000fe20003f06110 */
[----:B------:R-:W-:Y:S02]  /*bb30*/  IMAD.MOV.U32 R45, RZ, RZ, 0x0 ;  /* 0x00000000ff2d7424 */ /* 0x000fe400078e00ff */
[----:B------:R-:W-:Y:S01]  /*bb40*/  IMAD.X R7, RZ, RZ, R10, P2 ;  /* 0x000000ffff077224 */ /* 0x000fe200010e060a */
[----:B------:R-:W-:Y:S02]  /*bb50*/  SEL R5, R5, R8, P0 ;  /* 0x0000000805057207 */ /* 0x000fe40000000000 */
[----:B------:R-:W-:Y:S02]  /*bb60*/  LOP3.LUT R8, R3, R6, RZ, 0x3c, !PT ;  /* 0x0000000603087212 */ /* 0x000fe400078e3cff */
[----:B------:R-:W-:-:S02]  /*bb70*/  SEL R7, R7, R10, P0 ;  /* 0x0000000a07077207 */ /* 0x000fc40000000000 */
[-C--:B------:R-:W-:Y:S02]  /*bb80*/  IADD3 R10, P2, PT, RZ, -R5.reuse, RZ ;  /* 0x80000005ff0a7210 */ /* 0x080fe40007f5e0ff */
[----:B------:R-:W-:Y:S02]  /*bb90*/  ISETP.GE.AND P1, PT, R8, RZ, PT ;  /* 0x000000ff0800720c */ /* 0x000fe40003f26270 */
[----:B------:R-:W-:Y:S01]  /*bba0*/  ISETP.NE.U32.AND P0, PT, R4, RZ, PT ;  /* 0x000000ff0400720c */ /* 0x000fe20003f05070 */
[----:B------:R-:W-:Y:S01]  /*bbb0*/  IMAD.X R8, RZ, RZ, ~R7, P2 ;  /* 0x000000ffff087224 */ /* 0x000fe200010e0e07 */
[----:B------:R-:W-:Y:S02]  /*bbc0*/  SEL R10, R10, R5, !P1 ;  /* 0x000000050a0a7207 */ /* 0x000fe40004800000 */
[----:B------:R-:W-:Y:S02]  /*bbd0*/  ISETP.NE.AND.EX P0, PT, R3, RZ, PT, P0 ;  /* 0x000000ff0300720c */ /* 0x000fe40003f05300 */
[----:B------:R-:W-:-:S02]  /*bbe0*/  SEL R8, R8, R7, !P1 ;  /* 0x0000000708087207 */ /* 0x000fc40004800000 */
[----:B------:R-:W-:Y:S02]  /*bbf0*/  SEL R10, R10, 0xffffffff, P0 ;  /* 0xffffffff0a0a7807 */ /* 0x000fe40000000000 */
[----:B------:R-:W-:Y:S01]  /*bc00*/  SEL R5, R8, 0xffffffff, P0 ;  /* 0xffffffff08057807 */ /* 0x000fe20000000000 */
[----:B------:R-:W-:Y:S06]  /*bc10*/  RET.REL.NODEC R44 `(_Z18ecc_decrypt_kernelP7ECPointPxixS1_) ;  /* 0xffffff402cf87950 */ /* 0x000fec0003c3ffff */
.L_x_155:
[----:B------:R-:W-:-:S00]  /*bc20*/  BRA `(.L_x_155) ;  /* 0xfffffffc00fc7947 */ /* 0x000fc0000383ffff */
[----:B------:R-:W-:-:S00]  /*bc30*/  NOP ;  /* 0x0000000000007918 */ /* 0x000fc00000000000 */
        /* <DEDUP_REMOVED lines=12> */
.L_x_641:


//--------------------- .text._Z18ecc_encrypt_kernelPxixP7ECPointS_ --------------------------
	.section	.text._Z18ecc_encrypt_kernelPxixP7ECPointS_,"ax",@progbits
	.align	128
        .global         _Z18ecc_encrypt_kernelPxixP7ECPointS_
        .type           _Z18ecc_encrypt_kernelPxixP7ECPointS_,@function
        .size           _Z18ecc_encrypt_kernelPxixP7ECPointS_,(.L_x_642 - _Z18ecc_encrypt_kernelPxixP7ECPointS_)
        .other          _Z18ecc_encrypt_kernelPxixP7ECPointS_,@"STO_CUDA_ENTRY STV_DEFAULT"
_Z18ecc_encrypt_kernelPxixP7ECPointS_:
.text._Z18ecc_encrypt_kernelPxixP7ECPointS_:
[----:B------:R-:W0:Y:S01]  /*0000*/  LDC R1, c[0x0][0x37c] ;  /* 0x0000df00ff017b82 */ /* 0x000e220000000800 */
[----:B------:R-:W1:Y:S01]  /*0010*/  S2R R0, SR_TID.X ;  /* 0x0000000000007919 */ /* 0x000e620000002100 */
[----:B------:R-:W2:Y:S06]  /*0020*/  LDCU UR5, c[0x0][0x2fc] ;  /* 0x00005f80ff0577ac */ /* 0x000eac0008000800 */
[----:B------:R-:W1:Y:S01]  /*0030*/  S2UR UR38, SR_CTAID.X ;  /* 0x00000000002679c3 */ /* 0x000e620000002500 */
[----:B0-----:R-:W-:Y:S01]  /*0040*/  VIADD R1, R1, 0xfffffff8 ;  /* 0xfffffff801017836 */ /* 0x001fe20000000000 */
[----:B------:R-:W0:Y:S01]  /*0050*/  LDCU UR6, c[0x0][0x388] ;  /* 0x00007100ff0677ac */ /* 0x000e220008000800 */
[----:B------:R-:W3:Y:S05]  /*0060*/  LDCU UR4, c[0x0][0x2f8] ;  /* 0x00005f00ff0477ac */ /* 0x000eea0008000800 */
[----:B------:R-:W1:Y:S01]  /*0070*/  LDC R17, c[0x0][0x360] ;  /* 0x0000d800ff117b82 */ /* 0x000e620000000800 */
[----:B---3--:R-:W-:-:S05]  /*0080*/  IADD3 R2, P1, PT, R1, UR4, RZ ;  /* 0x0000000401027c10 */ /* 0x008fca000ff3e0ff */
[----:B--2---:R-:W-:Y:S02]  /*0090*/  IMAD.X R16, RZ, RZ, UR5, P1 ;  /* 0x00000005ff107e24 */ /* 0x004fe400088e06ff */
[----:B-1----:R-:W-:-:S05]  /*00a0*/  IMAD R17, R17, UR38, R0 ;  /* 0x0000002611117c24 */ /* 0x002fca000f8e0200 */
[----:B0-----:R-:W-:-:S13]  /*00b0*/  ISETP.GE.AND P0, PT, R17, UR6, PT ;  /* 0x0000000611007c0c */ /* 0x001fda000bf06270 */
[----:B------:R-:W-:Y:S05]  /*00c0*/  @P0 EXIT ;  /* 0x000000000000094d */ /* 0x000fea0003800000 */
[----:B------:R-:W-:Y:S01]  /*00d0*/  BSSY.RECONVERGENT B8, `(.L_x_156) ;  /* 0x000078a000087945 */ /* 0x000fe20003800200 */
[----:B------:R-:W-:Y:S01]  /*00e0*/  IMAD.MOV.U32 R34, RZ, RZ, 0x1 ;  /* 0x00000001ff227424 */ /* 0x000fe200078e00ff */
[----:B------:R-:W-:Y:S02]  /*00f0*/  CS2R R30, SRZ ;  /* 0x00000000001e7805 */ /* 0x000fe4000001ff00 */
[----:B------:R-:W-:Y:S01]  /*0100*/  PRMT R35, RZ, 0x7610, R35 ;  /* 0x00007610ff237816 */ /* 0x000fe20000000023 */
[----:B------:R-:W-:Y:S01]  /*0110*/  IMAD.MOV.U32 R26, RZ, RZ, 0x1db6b4d3 ;  /* 0x1db6b4d3ff1a7424 */ /* 0x000fe200078e00ff */
[----:B------:R-:W-:Y:S01]  /*0120*/  CS2R R32, SRZ ;  /* 0x0000000000207805 */ /* 0x000fe2000001ff00 */
[----:B------:R-:W-:Y:S01]  /*0130*/  IMAD.MOV.U32 R27, RZ, RZ, 0x4ffebea ;  /* 0x04ffebeaff1b7424 */ /* 0x000fe200078e00ff */
[----:B------:R-:W0:Y:S01]  /*0140*/  LDCU.64 UR36, c[0x0][0x358] ;  /* 0x00006b00ff2477ac */ /* 0x000e220008000a00 */
[----:B------:R-:W-:Y:S02]  /*0150*/  IMAD.MOV.U32 R28, RZ, RZ, 0x1 ;  /* 0x00000001ff1c7424 */ /* 0x000fe400078e00ff */
[----:B------:R-:W-:-:S02]  /*0160*/  IMAD.MOV.U32 R29, RZ, RZ, RZ ;  /* 0x000000ffff1d7224 */ /* 0x000fc400078e00ff */
[----:B------:R-:W-:Y:S02]  /*0170*/  IMAD.MOV.U32 R24, RZ, RZ, 0xa ;  /* 0x0000000aff187424 */ /* 0x000fe400078e00ff */
[----:B------:R-:W-:-:S07]  /*0180*/  IMAD.MOV.U32 R25, RZ, RZ, RZ ;  /* 0x000000ffff197224 */ /* 0x000fce00078e00ff */
.L_x_256:
[----:B------:R-:W-:Y:S01]  /*0190*/  LOP3.LUT R0, R24, 0x1, RZ, 0xc0, !PT ;  /* 0x0000000118007812 */ /* 0x000fe200078ec0ff */
[----:B------:R-:W-:Y:S04]  /*01a0*/  BSSY.RECONVERGENT B7, `(.L_x_157) ;  /* 0x0000777000077945 */ /* 0x000fe80003800200 */
[----:B------:R-:W-:Y:S01]  /*01b0*/  BSSY.RELIABLE B6, `(.L_x_158) ;  /* 0x0000449000067945 */ /* 0x000fe20003800100 */
[----:B------:R-:W-:Y:S01]  /*01c0*/  PRMT R36, R35, 0x7610, R36 ;  /* 0x0000761023247816 */ /* 0x000fe20000000024 */
[----:B------:R-:W-:Y:S01]  /*01d0*/  IMAD.MOV.U32 R18, RZ, RZ, R26 ;  /* 0x000000ffff127224 */ /* 0x000fe200078e001a */
        /* <DEDUP_REMOVED lines=18> */
[----:B------:R-:W-:Y:S01]  /*0300*/  IMAD.MOV.U32 R35, RZ, RZ, 0x1 ;  /* 0x00000001ff237424 */ /* 0x000fe200078e00ff */
[----:B------:R-:W-:Y:S01]  /*0310*/  PRMT R34, RZ, 0x7610, R34 ;  /* 0x00007610ff227816 */ /* 0x000fe20000000022 */
[----:B------:R-:W-:Y:S02]  /*0320*/  IMAD.MOV.U32 R30, RZ, RZ, R5 ;  /* 0x000000ffff1e7224 */ /* 0x000fe400078e0005 */
[----:B------:R-:W-:Y:S02]  /*0330*/  IMAD.MOV.U32 R31, RZ, RZ, R4 ;  /* 0x000000ffff1f7224 */ /* 0x000fe400078e0004 */
[----:B------:R-:W-:Y:S02]  /*0340*/  IMAD.MOV.U32 R32, RZ, RZ, R3 ;  /* 0x000000ffff207224 */ /* 0x000fe400078e0003 */
[----:B------:R-:W-:-:S04]  /*0350*/  IMAD.MOV.U32 R33, RZ, RZ, R0 ;  /* 0x000000ffff217224 */ /* 0x000fc800078e0000 */
[----:B------:R-:W-:Y:S05]  /*0360*/  @P0 BREAK.RELIABLE B6 ;  /* 0x0000000000060942 */ /* 0x000fea0003800100 */
[----:B------:R-:W-:Y:S05]  /*0370*/  @P0 BRA `(.L_x_160) ;  /* 0x0000007400640947 */ /* 0x000fea0003800000 */
[----:B------:R-:W-:-:S04]  /*0380*/  ISETP.NE.U32.AND P0, PT, R28, R5, PT ;  /* 0x000000051c00720c */ /* 0x000fc80003f05070 */
[----:B------:R-:W-:-:S13]  /*0390*/  ISETP.NE.AND.EX P1, PT, R29, R4, PT, P0 ;  /* 0x000000041d00720c */ /* 0x000fda0003f25300 */
[----:B------:R-:W-:Y:S05]  /*03a0*/  @P1 BRA `(.L_x_161) ;  /* 0x0000000000781947 */ /* 0x000fea0003800000 */
        /* <DEDUP_REMOVED lines=20> */
[----:B------:R-:W-:-:S03]  /*04f0*/  ISETP.GT.U32.AND P1, PT, R6, RZ, PT ;  /* 0x000000ff0600720c */ /* 0x000fc60003f24070 */
        /* <DEDUP_REMOVED lines=9> */
.L_x_161:
        /* <DEDUP_REMOVED lines=38> */
.L_x_169:
        /* <DEDUP_REMOVED lines=52> */
.L_x_168:
[----:B0-----:R-:W-:Y:S05]  /*0b30*/  BSYNC.RECONVERGENT B2 ;  /* 0x0000000000027941 */ /* 0x001fea0003800200 */
.L_x_167:
        /* <DEDUP_REMOVED lines=11> */
.L_x_166:
        /* <DEDUP_REMOVED lines=20> */
.L_x_165:
[----:B0-----:R-:W-:Y:S05]  /*0d30*/  BSYNC.RECONVERGENT B0 ;  /* 0x0000000000007941 */ /* 0x001fea0003800200 */
.L_x_164:
        /* <DEDUP_REMOVED lines=15> */
.L_x_175:
        /* <DEDUP_REMOVED lines=52> */
.L_x_174:
[----:B------:R-:W-:Y:S05]  /*1170*/  BSYNC.RECONVERGENT B2 ;  /* 0x0000000000027941 */ /* 0x000fea0003800200 */
.L_x_173:
        /* <DEDUP_REMOVED lines=11> */
.L_x_172:
        /* <DEDUP_REMOVED lines=20> */
.L_x_171:
[----:B------:R-:W-:Y:S05]  /*1370*/  BSYNC.RECONVERGENT B0 ;  /* 0x0000000000007941 */ /* 0x000fea0003800200 */
.L_x_170:
        /* <DEDUP_REMOVED lines=33> */
.L_x_180:
        /* <DEDUP_REMOVED lines=52> */
.L_x_179:
[----:B------:R-:W-:Y:S05]  /*18d0*/  BSYNC.RECONVERGENT B1 ;  /* 0x0000000000017941 */ /* 0x000fea0003800200 */
.L_x_178:
        /* <DEDUP_REMOVED lines=10> */
.L_x_177:
[----:B------:R-:W-:Y:S05]  /*1980*/  BSYNC.RECONVERGENT B0 ;  /* 0x0000000000007941 */ /* 0x000fea0003800200 */
.L_x_176:
        /* <DEDUP_REMOVED lines=11> */
.L_x_182:
[----:B------:R-:W-:Y:S01]  /*1a40*/  IMAD.MOV.U32 R34, RZ, RZ, 0x1 ;  /* 0x00000001ff227424 */ /* 0x000fe200078e00ff */
[----:B------:R-:W-:Y:S02]  /*1a50*/  CS2R R32, SRZ ;  /* 0x0000000000207805 */ /* 0x000fe4000001ff00 */
[----:B------:R-:W-:Y:S01]  /*1a60*/  CS2R R30, SRZ ;  /* 0x00000000001e7805 */ /* 0x000fe2000001ff00 */
[----:B------:R-:W-:Y:S06]  /*1a70*/  BRA `(.L_x_159) ;  /* 0x0000002800e07947 */ /* 0x000fec0003800000 */
.L_x_181:
        /* <DEDUP_REMOVED lines=11> */
[----:B------:R-:W-:Y:S01]  /*1b30*/  IMAD.MOV.U32 R42, RZ, RZ, -0x5418281f ;  /* 0xabe7d7e1ff2a7424 */ /* 0x000fe200078e00ff */
[----:B------:R-:W-:Y:S01]  /*1b40*/  IADD3 RZ, P0, PT, R6, -0x970da87, RZ ;  /* 0xf68f257906ff7810 */ /* 0x000fe20007f1e0ff */
[----:B------:R-:W-:Y:S02]  /*1b50*/  IMAD.MOV.U32 R40, RZ, RZ, 0x1011c2ea ;  /* 0x1011c2eaff287424 */ /* 0x000fe400078e00ff */
[----:B------:R-:W-:Y:S01]  /*1b60*/  IMAD.MOV.U32 R15, RZ, RZ, RZ ;  /* 0x000000ffff0f7224 */ /* 0x000fe200078e00ff */
[----:B------:R-:W-:Y:S01]  /*1b70*/  IADD3.X R6, PT, PT, R7, -0x3fb942dd, RZ, P0, !PT ;  /* 0xc046bd2307067810 */ /* 0x000fe200007fe4ff */
[----:B------:R-:W-:-:S03]  /*1b80*/  IMAD.MOV.U32 R30, RZ, RZ, RZ ;  /* 0x000000ffff1e7224 */ /* 0x000fc600078e00ff */
        /* <DEDUP_REMOVED lines=15> */
.L_x_187:
        /* <DEDUP_REMOVED lines=9> */
[----:B------:R-:W-:Y:S01]  /*1d10*/  ISETP.NE.U32.AND P2, PT, R42, RZ, PT ;  /* 0x000000ff2a00720c */ /* 0x000fe20003f45070 */
[----:B------:R-:W-:-:S06]  /*1d20*/  IMAD.MOV.U32 R40, RZ, RZ, RZ ;  /* 0x000000ffff287224 */ /* 0x000fcc00078e00ff */
        /* <DEDUP_REMOVED lines=8> */
[----:B------:R-:W-:-:S04]  /*1db0*/  IMAD.MOV R9, RZ, RZ, -R7 ;  /* 0x000000ffff097224 */ /* 0x000fc800078e0a07 */
[----:B------:R-:W-:-:S05]  /*1dc0*/  IMAD R9, R42, R9, R48 ;  /* 0x000000092a097224 */ /* 0x000fca00078e0230 */
[----:B------:R-:W-:-:S13]  /*1dd0*/  ISETP.GE.U32.AND P0, PT, R9, R42, PT ;  /* 0x0000002a0900720c */ /* 0x000fda0003f06070 */
[----:B------:R-:W-:Y:S02]  /*1de0*/  @P0 IMAD.IADD R9, R9, 0x1, -R42 ;  /* 0x0000000109090824 */ /* 0x000fe400078e0a2a */
[----:B------:R-:W-:-:S03]  /*1df0*/  @P0 VIADD R7, R7, 0x1 ;  /* 0x0000000107070836 */ /* 0x000fc60000000000 */
[----:B------:R-:W-:-:S13]  /*1e00*/  ISETP.GE.U32.AND P1, PT, R9, R42, PT ;  /* 0x0000002a0900720c */ /* 0x000fda0003f26070 */
[----:B------:R-:W-:Y:S01]  /*1e10*/  @P1 VIADD R7, R7, 0x1 ;  /* 0x0000000107071836 */ /* 0x000fe20000000000 */
[----:B------:R-:W-:-:S05]  /*1e20*/  @!P2 LOP3.LUT R7, RZ, R42, RZ, 0x33, !PT ;  /* 0x0000002aff07a212 */ /* 0x000fca00078e33ff */
[--C-:B------:R-:W-:Y:S02]  /*1e30*/  IMAD.MOV R9, RZ, RZ, -R7.reuse ;  /* 0x000000ffff097224 */ /* 0x100fe400078e0a07 */
[----:B------:R-:W-:Y:S02]  /*1e40*/  IMAD.MOV.U32 R8, RZ, RZ, R7 ;  /* 0x000000ffff087224 */ /* 0x000fe400078e0007 */
[----:B------:R-:W-:Y:S02]  /*1e50*/  IMAD R42, R42, R9, R48 ;  /* 0x000000092a2a7224 */ /* 0x000fe400078e0230 */
[----:B------:R-:W-:Y:S01]  /*1e60*/  IMAD.MOV.U32 R9, RZ, RZ, RZ ;  /* 0x000000ffff097224 */ /* 0x000fe200078e00ff */
[----:B------:R-:W-:Y:S06]  /*1e70*/  BRA `(.L_x_186) ;  /* 0x00000000002c7947 */ /* 0x000fec0003800000 */
.L_x_185:
[----:B------:R-:W-:-:S07]  /*1e80*/  MOV R12, 0x1ea0 ;  /* 0x00001ea0000c7802 */ /* 0x000fce0000000f00 */
[----:B------:R-:W-:Y:S05]  /*1e90*/  CALL.REL.NOINC `($__internal_1_$__cuda_sm20_div_s64) ;  /* 0x0000022000dc7944 */ /* 0x000fea0003c00000 */
[----:B------:R-:W-:Y:S01]  /*1ea0*/  IADD3 R33, P0, PT, RZ, -R8, RZ ;  /* 0x80000008ff217210 */ /* 0x000fe20007f1e0ff */
[----:B------:R-:W-:Y:S02]  /*1eb0*/  IMAD.MOV.U32 R6, RZ, RZ, R48 ;  /* 0x000000ffff067224 */ /* 0x000fe400078e0030 */
[----:B------:R-:W-:Y:S02]  /*1ec0*/  IMAD.MOV.U32 R7, RZ, RZ, R49 ;  /* 0x000000ffff077224 */ /* 0x000fe400078e0031 */
[----:B------:R-:W-:Y:S02]  /*1ed0*/  IMAD.X R11, RZ, RZ, ~R9, P0 ;  /* 0x000000ffff0b7224 */ /* 0x000fe400000e0e09 */
[----:B------:R-:W-:-:S04]  /*1ee0*/  IMAD.WIDE.U32 R6, R42, R33, R6 ;  /* 0x000000212a067225 */ /* 0x000fc800078e0006 */
[----:B------:R-:W-:Y:S02]  /*1ef0*/  IMAD R11, R11, R42, RZ ;  /* 0x0000002a0b0b7224 */ /* 0x000fe400078e02ff */
[----:B------:R-:W-:Y:S02]  /*1f00*/  IMAD.MOV.U32 R42, RZ, RZ, R6 ;  /* 0x000000ffff2a7224 */ /* 0x000fe400078e0006 */
[----:B------:R-:W-:-:S04]  /*1f10*/  IMAD R11, R40, R33, R11 ;  /* 0x00000021280b7224 */ /* 0x000fc800078e020b */
[----:B------:R-:W-:-:S07]  /*1f20*/  IMAD.IADD R40, R7, 0x1, R11 ;  /* 0x0000000107287824 */ /* 0x000fce00078e020b */
.L_x_186:
[----:B------:R-:W-:Y:S05]  /*1f30*/  BSYNC.RECONVERGENT B1 ;  /* 0x0000000000017941 */ /* 0x000fea0003800200 */
.L_x_184:
        /* <DEDUP_REMOVED lines=8> */
[----:B------:R-:W-:-:S02]  /*1fc0*/  IMAD.MOV.U32 R6, RZ, RZ, R31 ;  /* 0x000000ffff067224 */ /* 0x000fc400078e001f */
[-C--:B------:R-:W-:Y:S02]  /*1fd0*/  IMAD R9, R30, R8.reuse, R9 ;  /* 0x000000081e097224 */ /* 0x080fe400078e0209 */
[----:B------:R-:W-:-:S04]  /*1fe0*/  IMAD.WIDE.U32 R6, R15, R8, R6 ;  /* 0x000000080f067225 */ /* 0x000fc800078e0006 */
[----:B------:R-:W-:Y:S02]  /*1ff0*/  IMAD.MOV.U32 R15, RZ, RZ, R6 ;  /* 0x000000ffff0f7224 */ /* 0x000fe400078e0006 */
[----:B------:R-:W-:Y:S02]  /*2000*/  IMAD.IADD R30, R7, 0x1, R9 ;  /* 0x00000001071e7824 */ /* 0x000fe400078e0209 */
[----:B------:R-:W-:Y:S02]  /*2010*/  IMAD.MOV.U32 R31, RZ, RZ, R20 ;  /* 0x000000ffff1f7224 */ /* 0x000fe400078e0014 */
[----:B------:R-:W-:Y:S01]  /*2020*/  IMAD.MOV.U32 R32, RZ, RZ, R21 ;  /* 0x000000ffff207224 */ /* 0x000fe200078e0015 */
[----:B------:R-:W-:Y:S06]  /*2030*/  @P0 BRA `(.L_x_187) ;  /* 0xfffffffc00100947 */ /* 0x000fec000383ffff */
[----:B------:R-:W-:Y:S05]  /*2040*/  BSYNC.RECONVERGENT B0 ;  /* 0x0000000000007941 */ /* 0x000fea0003800200 */
.L_x_183:
        /* <DEDUP_REMOVED lines=37> */
.L_x_193:
        /* <DEDUP_REMOVED lines=55> */
.L_x_191:
[----:B------:R-:W-:Y:S05]  /*2610*/  BSYNC.RECONVERGENT B2 ;  /* 0x0000000000027941 */ /* 0x000fea0003800200 */
.L_x_190:
        /* <DEDUP_REMOVED lines=8> */
.L_x_192:
[----:B------:R-:W-:Y:S05]  /*26a0*/  BSYNC.RECONVERGENT B1 ;  /* 0x0000000000017941 */ /* 0x000fea0003800200 */
.L_x_189:
[----:B------:R-:W-:Y:S05]  /*26b0*/  BSYNC.RECONVERGENT B0 ;  /* 0x0000000000007941 */ /* 0x000fea0003800200 */
.L_x_188:
[----:B------:R-:W-:Y:S05]  /*26c0*/  BRA `(.L_x_194) ;  /* 0x0000000c008c7947 */ /* 0x000fea0003800000 */
.L_x_163:
        /* <DEDUP_REMOVED lines=29> */
[----:B------:R-:W1:Y:S01]  /*28a0*/  LDCU.64 UR4, c[0x4][0x18] ;  /* 0x01000300ff0477ac */ /* 0x000e620008000a00 */
[----:B------:R-:W-:Y:S02]  /*28b0*/  CS2R R6, SRZ ;  /* 0x0000000000067805 */ /* 0x000fe4000001ff00 */
[----:B------:R2:W3:Y:S01]  /*28c0*/  LDC.64 R8, c[0x4][R0] ;  /* 0x0100000000087b82 */ /* 0x0004e20000000a00 */
[----:B-1----:R-:W-:Y:S02]  /*28d0*/  IMAD.U32 R4, RZ, RZ, UR4 ;  /* 0x00000004ff047e24 */ /* 0x002fe4000f8e00ff */
[----:B--2---:R-:W-:-:S07]  /*28e0*/  IMAD.U32 R5, RZ, RZ, UR5 ;  /* 0x00000005ff057e24 */ /* 0x004fce000f8e00ff */
[----:B------:R-:W-:-:S07]  /*28f0*/  LEPC R20, `(.L_x_196) ;  /* 0x000000001014794e */ /* 0x000fce0000000000 */
[----:B0--3--:R-:W-:Y:S05]  /*2900*/  CALL.ABS.NOINC R8 ;  /* 0x0000000008007343 */ /* 0x009fea0003c00000 */
.L_x_196:
[----:B------:R-:W-:Y:S01]  /*2910*/  IMAD.MOV.U32 R34, RZ, RZ, 0x1 ;  /* 0x00000001ff227424 */ /* 0x000fe200078e00ff */
[----:B------:R-:W-:Y:S02]  /*2920*/  CS2R R30, SRZ ;  /* 0x00000000001e7805 */ /* 0x000fe4000001ff00 */
[----:B------:R-:W-:Y:S01]  /*2930*/  CS2R R32, SRZ ;  /* 0x0000000000207805 */ /* 0x000fe2000001ff00 */
[----:B------:R-:W-:Y:S06]  /*2940*/  BRA `(.L_x_162) ;  /* 0x0000001c003c7947 */ /* 0x000fec0003800000 */
.L_x_195:
        /* <DEDUP_REMOVED lines=15> */
[----:B------:R-:W-:-:S04]  /*2a40*/  IADD3.X R6, PT, PT, R7, -0x3fb942dd, RZ, P0, !PT ;  /* 0xc046bd2307067810 */ /* 0x000fc800007fe4ff */
[----:B------:R-:W-:-:S04]  /*2a50*/  SEL R6, R6, R7, P1 ;  /* 0x0000000706067207 */ /* 0x000fc80000800000 */
[----:B------:R-:W-:-:S04]  /*2a60*/  SHF.R.U32.HI R9, RZ, 0x1f, R6 ;  /* 0x0000001fff097819 */ /* 0x000fc80000011606 */
[----:B------:R-:W-:-:S04]  /*2a70*/  LEA.HI.SX32 R9, P0, R6, R9, 0x6 ;  /* 0x0000000906097211 */ /* 0x000fc800078132ff */
[----:B------:R-:W-:-:S05]  /*2a80*/  LEA.HI.X.SX32 R6, R6, RZ, 0x1, P0 ;  /* 0x000000ff06067211 */ /* 0x000fca00000f0eff */
[----:B------:R-:W-:Y:S02]  /*2a90*/  IMAD R8, R6, 0x5418281f, RZ ;  /* 0x5418281f06087824 */ /* 0x000fe400078e02ff */
[----:B------:R-:W-:-:S04]  /*2aa0*/  IMAD.WIDE.U32 R6, R9, 0x5418281f, R12 ;  /* 0x5418281f09067825 */ /* 0x000fc800078e000c */
[----:B------:R-:W-:Y:S02]  /*2ab0*/  IMAD R9, R9, -0x1011c2eb, R8 ;  /* 0xefee3d1509097824 */ /* 0x000fe400078e0208 */
[----:B------:R-:W-:Y:S02]  /*2ac0*/  IMAD.MOV.U32 R13, RZ, RZ, RZ ;  /* 0x000000ffff0d7224 */ /* 0x000fe400078e00ff */
[----:B------:R-:W-:Y:S01]  /*2ad0*/  IMAD.IADD R8, R7, 0x1, R9 ;  /* 0x0000000107087824 */ /* 0x000fe200078e0209 */
[----:B------:R-:W-:-:S04]  /*2ae0*/  IADD3 R7, P1, PT, R6, -0x5418281f, RZ ;  /* 0xabe7d7e106077810 */ /* 0x000fc80007f3e0ff */
[C---:B------:R-:W-:Y:S02]  /*2af0*/  ISETP.GE.AND P0, PT, R8.reuse, RZ, PT ;  /* 0x000000ff0800720c */ /* 0x040fe40003f06270 */
[----:B------:R-:W-:Y:S02]  /*2b00*/  IADD3.X R49, PT, PT, R8, 0x1011c2ea, RZ, P1, !PT ;  /* 0x1011c2ea08317810 */ /* 0x000fe40000ffe4ff */
[----:B------:R-:W-:Y:S02]  /*2b10*/  SEL R48, R7, R6, !P0 ;  /* 0x0000000607307207 */ /* 0x000fe40004000000 */
[----:B------:R-:W-:-:S07]  /*2b20*/  SEL R49, R49, R8, !P0 ;  /* 0x0000000831317207 */ /* 0x000fce0004000000 */
.L_x_201:
        /* <DEDUP_REMOVED lines=8> */
[----:B------:R-:W1:Y:S01]  /*2bb0*/  I2F.U32.RP R8, R42 ;  /* 0x0000002a00087306 */ /* 0x000e620000209000 */
[----:B------:R-:W-:Y:S01]  /*2bc0*/  ISETP.NE.U32.AND P2, PT, R42, RZ, PT ;  /* 0x000000ff2a00720c */ /* 0x000fe20003f45070 */
[----:B------:R-:W-:-:S06]  /*2bd0*/  IMAD.MOV.U32 R40, RZ, RZ, RZ ;  /* 0x000000ffff287224 */ /* 0x000fcc00078e00ff */
[----:B-1----:R-:W1:Y:S02]  /*2be0*/  MUFU.RCP R8, R8 ;  /* 0x0000000800087308 */ /* 0x002e640000001000 */
[----:B-1----:R-:W-:-:S06]  /*2bf0*/  VIADD R6, R8, 0xffffffe ;  /* 0x0ffffffe08067836 */ /* 0x002fcc0000000000 */
[----:B------:R1:W2:Y:S02]  /*2c00*/  F2I.FTZ.U32.TRUNC.NTZ R7, R6 ;  /* 0x0000000600077305 */ /* 0x0002a4000021f000 */
[----:B-1----:R-:W-:Y:S02]  /*2c10*/  IMAD.MOV.U32 R6, RZ, RZ, RZ ;  /* 0x000000ffff067224 */ /* 0x002fe400078e00ff */
[----:B--2---:R-:W-:-:S04]  /*2c20*/  IMAD.MOV R9, RZ, RZ, -R7 ;  /* 0x000000ffff097224 */ /* 0x004fc800078e0a07 */
        /* <DEDUP_REMOVED lines=16> */
.L_x_199:
[----:B------:R-:W-:-:S07]  /*2d30*/  MOV R12, 0x2d50 ;  /* 0x00002d50000c7802 */ /* 0x000fce0000000f00 */
[----:B0-----:R-:W-:Y:S05]  /*2d40*/  CALL.REL.NOINC `($__internal_1_$__cuda_sm20_div_s64) ;  /* 0x0000021400307944 */ /* 0x001fea0003c00000 */
        /* <DEDUP_REMOVED lines=9> */
.L_x_200:
[----:B0-----:R-:W-:Y:S05]  /*2de0*/  BSYNC.RECONVERGENT B1 ;  /* 0x0000000000017941 */ /* 0x001fea0003800200 */
.L_x_198:
        /* <DEDUP_REMOVED lines=17> */
.L_x_197:
        /* <DEDUP_REMOVED lines=29> */
[----:B------:R-:W-:Y:S01]  /*30d0*/  IADD3 R12, P0, PT, R26, -R3, RZ ;  /* 0x800000031a0c7210 */ /* 0x000fe20007f1e0ff */
[----:B------:R-:W-:Y:S02]  /*30e0*/  IMAD.MOV.U32 R33, RZ, RZ, RZ ;  /* 0x000000ffff217224 */ /* 0x000fe400078e00ff */
[----:B------:R-:W-:Y:S02]  /*30f0*/  IMAD.MOV.U32 R30, RZ, RZ, RZ ;  /* 0x000000ffff1e7224 */ /* 0x000fe400078e00ff */
        /* <DEDUP_REMOVED lines=24> */
.L_x_205:
[C---:B------:R-:W-:Y:S01]  /*3280*/  SHF.L.U64.HI R15, R12.reuse, 0x1, R13 ;  /* 0x000000010c0f7819 */ /* 0x040fe2000001020d */
[----:B------:R-:W-:Y:S01]  /*3290*/  IMAD.SHL.U32 R14, R12, 0x2, RZ ;  /* 0x000000020c0e7824 */ /* 0x000fe200078e00ff */
[----:B------:R-:W-:Y:S03]  /*32a0*/  BSSY.RECONVERGENT B1, `(.L_x_203) ;  /* 0x000001d000017945 */ /* 0x000fe60003800200 */
[----:B------:R-:W-:-:S04]  /*32b0*/  IMAD.WIDE.U32 R6, R15, 0x970da87, RZ ;  /* 0x0970da870f067825 */ /* 0x000fc800078e00ff */
[----:B------:R-:W-:-:S04]  /*32c0*/  IMAD.WIDE.U32 R8, P0, R14, 0x3fb942dc, R6 ;  /* 0x3fb942dc0e087825 */ /* 0x000fc80007800006 */
[----:B------:R-:W-:Y:S01]  /*32d0*/  IMAD.WIDE.U32 R6, R14, 0x970da87, RZ ;  /* 0x0970da870e067825 */ /* 0x000fe200078e00ff */
[----:B------:R-:W-:-:S03]  /*32e0*/  LOP3.LUT R6, R20, 0x1, RZ, 0xc0, !PT ;  /* 0x0000000114067812 */ /* 0x000fc600078ec0ff */
[----:B------:R-:W-:Y:S01]  /*32f0*/  IMAD.X R11, RZ, RZ, RZ, P0 ;  /* 0x000000ffff0b7224 */ /* 0x000fe200000e06ff */
[----:B------:R-:W-:Y:S01]  /*3300*/  ISETP.NE.U32.AND P1, PT, R6, 0x1, PT ;  /* 0x000000010600780c */ /* 0x000fe20003f25070 */
[----:B------:R-:W-:Y:S01]  /*3310*/  IMAD.MOV.U32 R10, RZ, RZ, R9 ;  /* 0x000000ffff0a7224 */ /* 0x000fe200078e0009 */
[----:B------:R-:W-:Y:S02]  /*3320*/  IADD3 RZ, P2, PT, R7, R8, RZ ;  /* 0x0000000807ff7210 */ /* 0x000fe40007f5e0ff */
[----:B------:R-:W-:Y:S02]  /*3330*/  ISETP.NE.U32.AND.EX P1, PT, RZ, RZ, PT, P1 ;  /* 0x000000ffff00720c */ /* 0x000fe40003f25110 */
[----:B------:R-:W-:Y:S01]  /*3340*/  ISETP.GT.U32.AND P0, PT, R20, 0x1, PT ;  /* 0x000000011400780c */ /* 0x000fe20003f04070 */
[----:B------:R-:W-:-:S03]  /*3350*/  IMAD.HI.U32.X R21, R15, 0x3fb942dc, R10, P2 ;  /* 0x3fb942dc0f157827 */ /* 0x000fc600010e040a */
[----:B------:R-:W-:Y:S02]  /*3360*/  ISETP.GT.U32.AND.EX P0, PT, R31, RZ, PT, P0 ;  /* 0x000000ff1f00720c */ /* 0x000fe40003f04100 */
        /* <DEDUP_REMOVED lines=16> */
.L_x_204:
[----:B------:R-:W-:Y:S05]  /*3470*/  BSYNC.RECONVERGENT B1 ;  /* 0x0000000000017941 */ /* 0x000fea0003800200 */
.L_x_203:
[----:B------:R-:W-:Y:S01]  /*3480*/  SHF.R.U64 R6, R20, 0x1, R31 ;  /* 0x0000000114067819 */ /* 0x000fe2000000121f */
[----:B------:R-:W-:Y:S01]  /*3490*/  IMAD R13, R21, -0x1011c2eb, R15 ;  /* 0xefee3d15150d7824 */ /* 0x000fe200078e020f */
[----:B------:R-:W-:Y:S01]  /*34a0*/  SHF.R.U32.HI R7, RZ, 0x1, R31 ;  /* 0x00000001ff077819 */ /* 0x000fe2000001161f */
[----:B------:R-:W-:Y:S02]  /*34b0*/  IMAD.MOV.U32 R12, RZ, RZ, R14 ;  /* 0x000000ffff0c7224 */ /* 0x000fe400078e000e */
[----:B------:R-:W-:Y:S02]  /*34c0*/  IMAD.MOV.U32 R20, RZ, RZ, R6 ;  /* 0x000000ffff147224 */ /* 0x000fe400078e0006 */
[----:B------:R-:W-:Y:S01]  /*34d0*/  IMAD.MOV.U32 R31, RZ, RZ, R7 ;  /* 0x000000ffff1f7224 */ /* 0x000fe200078e0007 */
[----:B------:R-:W-:Y:S06]  /*34e0*/  @P0 BRA `(.L_x_205) ;  /* 0xfffffffc00640947 */ /* 0x000fec000383ffff */
.L_x_202:
[----:B------:R-:W-:Y:S05]  /*34f0*/  BSYNC.RECONVERGENT B0 ;  /* 0x0000000000007941 */ /* 0x000fea0003800200 */
.L_x_194:
        /* <DEDUP_REMOVED lines=37> */
.L_x_210:
        /* <DEDUP_REMOVED lines=52> */
.L_x_209:
[----:B------:R-:W-:Y:S05]  /*3a90*/  BSYNC.RECONVERGENT B1 ;  /* 0x0000000000017941 */ /* 0x000fea0003800200 */
.L_x_208:
        /* <DEDUP_REMOVED lines=10> */
.L_x_207:
[----:B------:R-:W-:Y:S05]  /*3b40*/  BSYNC.RECONVERGENT B0 ;  /* 0x0000000000007941 */ /* 0x000fea0003800200 */
.L_x_206:
[----:B------:R-:W-:Y:S01]  /*3b50*/  IADD3 R12, P0, PT, R28, R5, RZ ;  /* 0x000000051c0c7210 */ /* 0x000fe20007f1e0ff */
[----:B------:R-:W-:Y:S04]  /*3b60*/  BSSY.RECONVERGENT B0, `(.L_x_211) ;  /* 0x000008f000007945 */ /* 0x000fe80003800200 */
        /* <DEDUP_REMOVED lines=79> */
.L_x_215:
        /* <DEDUP_REMOVED lines=52> */
.L_x_214:
[----:B------:R-:W-:Y:S05]  /*43a0*/  BSYNC.RECONVERGENT B1 ;  /* 0x0000000000017941 */ /* 0x000fea0003800200 */
.L_x_213:
        /* <DEDUP_REMOVED lines=10> */
.L_x_212:
[----:B------:R-:W-:Y:S05]  /*4450*/  BSYNC.RECONVERGENT B0 ;  /* 0x0000000000007941 */ /* 0x000fea0003800200 */
.L_x_211:
        /* <DEDUP_REMOVED lines=26> */
.L_x_159:
[----:B------:R-:W-:Y:S01]  /*4600*/  LOP3.LUT P0, RZ, R36, 0xff, RZ, 0xc0, !PT ;  /* 0x000000ff24ff7812 */ /* 0x000fe2000780c0ff */
[----:B------:R-:W-:-:S12]  /*4610*/  IMAD.MOV.U32 R35, RZ, RZ, 0x1 ;  /* 0x00000001ff237424 */ /* 0x000fd800078e00ff */
[----:B------:R-:W-:Y:S05]  /*4620*/  @P0 BREAK.RELIABLE B6 ;  /* 0x0000000000060942 */ /* 0x000fea0003800100 */
[----:B------:R-:W-:Y:S05]  /*4630*/  @P0 BRA `(.L_x_160) ;  /* 0x0000003000b40947 */ /* 0x000fea0003800000 */
.L_x_162:
[----:B0-----:R-:W-:Y:S05]  /*4640*/  BSYNC.RELIABLE B6 ;  /* 0x0000000000067941 */ /* 0x001fea0003800100 */
.L_x_158:
        /* <DEDUP_REMOVED lines=64> */
.L_x_221:
        /* <DEDUP_REMOVED lines=52> */
.L_x_220:
[----:B------:R-:W-:Y:S05]  /*4d90*/  BSYNC.RECONVERGENT B2 ;  /* 0x0000000000027941 */ /* 0x000fea0003800200 */
.L_x_219:
        /* <DEDUP_REMOVED lines=11> */
.L_x_218:
        /* <DEDUP_REMOVED lines=20> */
.L_x_217:
[----:B------:R-:W-:Y:S05]  /*4f90*/  BSYNC.RECONVERGENT B0 ;  /* 0x0000000000007941 */ /* 0x000fea0003800200 */
.L_x_216:
[----:B------:R-:W-:Y:S01]  /*4fa0*/  IADD3 R26, P1, PT, R6, -0x5418281f, RZ ;  /* 0xabe7d7e1061a7810 */ /* 0x000fe20007f3e0ff */
[----:B------:R-:W-:Y:S01]  /*4fb0*/  BSSY.RECONVERGENT B0, `(.L_x_222) ;  /* 0x0000063000007945 */ /* 0x000fe20003800200 */
[C---:B------:R-:W-:Y:S01]  /*4fc0*/  ISETP.GE.AND P0, PT, R0.reuse, RZ, PT ;  /* 0x000000ff0000720c */ /* 0x040fe20003f06270 */
[----:B------:R-:W-:Y:S01]  /*4fd0*/  IMAD.MOV.U32 R3, RZ, RZ, RZ ;  /* 0x000000ffff037224 */ /* 0x000fe200078e00ff */
[----:B------:R-:W-:Y:S02]  /*4fe0*/  IADD3.X R37, PT, PT, R0, 0x1011c2ea, RZ, P1, !PT ;  /* 0x1011c2ea00257810 */ /* 0x000fe40000ffe4ff */
[----:B------:R-:W-:Y:S02]  /*4ff0*/  SEL R26, R26, R6, !P0 ;  /* 0x000000061a1a7207 */ /* 0x000fe40004000000 */
[----:B------:R-:W-:Y:S01]  /*5000*/  SEL R37, R37, R0, !P0 ;  /* 0x0000000025257207 */ /* 0x000fe20004000000 */
[----:B------:R-:W-:Y:S01]  /*5010*/  IMAD.MOV.U32 R0, RZ, RZ, 0x3 ;  /* 0x00000003ff007424 */ /* 0x000fe200078e00ff */
[----:B------:R-:W-:-:S04]  /*5020*/  ISETP.GE.U32.AND P0, PT, R26, 0x1, PT ;  /* 0x000000011a00780c */ /* 0x000fc80003f06070 */
[----:B------:R-:W-:-:S13]  /*5030*/  ISETP.GE.AND.EX P0, PT, R37, RZ, PT, P0 ;  /* 0x000000ff2500720c */ /* 0x000fda0003f06300 */
[----:B------:R-:W-:Y:S05]  /*5040*/  @!P0 BRA `(.L_x_223) ;  /* 0x0000000400648947 */ /* 0x000fea0003800000 */
[----:B------:R-:W-:Y:S01]  /*5050*/  BSSY.RECONVERGENT B1, `(.L_x_224) ;  /* 0x0000043000017945 */ /* 0x000fe20003800200 */
[----:B------:R-:W-:Y:S01]  /*5060*/  IMAD.MOV.U32 R29, RZ, RZ, 0x3 ;  /* 0x00000003ff1d7424 */ /* 0x000fe200078e00ff */
[----:B------:R-:W-:Y:S01]  /*5070*/  CS2R R12, SRZ ;  /* 0x00000000000c7805 */ /* 0x000fe2000001ff00 */
[----:B------:R-:W-:-:S07]  /*5080*/  IMAD.MOV.U32 R20, RZ, RZ, RZ ;  /* 0x000000ffff147224 */ /* 0x000fce00078e00ff */
.L_x_227:
        /* <DEDUP_REMOVED lines=52> */
.L_x_226:
[----:B------:R-:W-:Y:S05]  /*53d0*/  BSYNC.RECONVERGENT B2 ;  /* 0x0000000000027941 */ /* 0x000fea0003800200 */
.L_x_225:
        /* <DEDUP_REMOVED lines=11> */
.L_x_224:
        /* <DEDUP_REMOVED lines=18> */
[----:B------:R-:W-:Y:S02]  /*55b0*/  IMAD R3, R3, -0x1011c2eb, R0 ;  /* 0xefee3d1503037824 */ /* 0x000fe400078e0200 */
[----:B------:R-:W-:Y:S02]  /*55c0*/  IMAD.MOV.U32 R0, RZ, RZ, R6 ;  /* 0x000000ffff007224 */ /* 0x000fe400078e0006 */
[----:B------:R-:W-:-:S07]  /*55d0*/  IMAD.IADD R3, R7, 0x1, R3 ;  /* 0x0000000107037824 */ /* 0x000fce00078e0203 */
.L_x_223:
[----:B------:R-:W-:Y:S05]  /*55e0*/  BSYNC.RECONVERGENT B0 ;  /* 0x0000000000007941 */ /* 0x000fea0003800200 */
.L_x_222:
        /* <DEDUP_REMOVED lines=15> */
.L_x_232:
        /* <DEDUP_REMOVED lines=52> */
.L_x_231:
[----:B------:R-:W-:Y:S05]  /*5a20*/  BSYNC.RECONVERGENT B1 ;  /* 0x0000000000017941 */ /* 0x000fea0003800200 */
.L_x_230:
        /* <DEDUP_REMOVED lines=10> */
.L_x_229:
[----:B------:R-:W-:Y:S05]  /*5ad0*/  BSYNC.RECONVERGENT B0 ;  /* 0x0000000000007941 */ /* 0x000fea0003800200 */
.L_x_228:
        /* <DEDUP_REMOVED lines=11> */
.L_x_234:
[----:B------:R-:W-:Y:S02]  /*5b90*/  CS2R R28, SRZ ;  /* 0x00000000001c7805 */ /* 0x000fe4000001ff00 */
[----:B------:R-:W-:Y:S01]  /*5ba0*/  CS2R R26, SRZ ;  /* 0x00000000001a7805 */ /* 0x000fe2000001ff00 */
[----:B------:R-:W-:Y:S06]  /*5bb0*/  BRA `(.L_x_160) ;  /* 0x0000001c00547947 */ /* 0x000fec0003800000 */
.L_x_233:
        /* <DEDUP_REMOVED lines=16> */
[----:B------:R-:W-:Y:S01]  /*5cc0*/  SEL R4, R4, R5, P1 ;  /* 0x0000000504047207 */ /* 0x000fe20000800000 */
[----:B------:R-:W-:Y:S02]  /*5cd0*/  IMAD.MOV.U32 R5, RZ, RZ, R14 ;  /* 0x000000ffff057224 */ /* 0x000fe400078e000e */
[----:B------:R-:W-:Y:S01]  /*5ce0*/  IMAD.MOV.U32 R14, RZ, RZ, RZ ;  /* 0x000000ffff0e7224 */ /* 0x000fe200078e00ff */
        /* <DEDUP_REMOVED lines=13> */
.L_x_239:
        /* <DEDUP_REMOVED lines=32> */
.L_x_237:
        /* <DEDUP_REMOVED lines=11> */
.L_x_238:
[----:B------:R-:W-:Y:S05]  /*6070*/  BSYNC.RECONVERGENT B1 ;  /* 0x0000000000017941 */ /* 0x000fea0003800200 */
.L_x_236:
        /* <DEDUP_REMOVED lines=17> */
.L_x_235:
        /* <DEDUP_REMOVED lines=37> */
.L_x_245:
        /* <DEDUP_REMOVED lines=52> */
.L_x_244:
[----:B------:R-:W-:Y:S05]  /*6720*/  BSYNC.RECONVERGENT B2 ;  /* 0x0000000000027941 */ /* 0x000fea0003800200 */
.L_x_243:
        /* <DEDUP_REMOVED lines=11> */
.L_x_242:
        /* <DEDUP_REMOVED lines=20> */
.L_x_241:
[----:B------:R-:W-:Y:S05]  /*6920*/  BSYNC.RECONVERGENT B0 ;  /* 0x0000000000007941 */ /* 0x000fea0003800200 */
.L_x_240:
        /* <DEDUP_REMOVED lines=17> */
.L_x_250:
        /* <DEDUP_REMOVED lines=52> */
.L_x_249:
[----:B------:R-:W-:Y:S05]  /*6d80*/  BSYNC.RECONVERGENT B1 ;  /* 0x0000000000017941 */ /* 0x000fea0003800200 */
.L_x_248:
        /* <DEDUP_REMOVED lines=10> */
.L_x_247:
[----:B------:R-:W-:Y:S05]  /*6e30*/  BSYNC.RECONVERGENT B0 ;  /* 0x0000000000007941 */ /* 0x000fea0003800200 */
.L_x_246:
        /* <DEDUP_REMOVED lines=52> */
[----:B------:R-:W-:Y:S02]  /*7180*/  IMAD.X R11, R23, 0x1, ~R29, P0 ;  /* 0x00000001170b7824 */ /* 0x000fe400000e0e1d */
[----:B------:R-:W-:Y:S02]  /*7190*/  IMAD.MOV.U32 R23, RZ, RZ, RZ ;  /* 0x000000ffff177224 */ /* 0x000fe400078e00ff */
        /* <DEDUP_REMOVED lines=15> */
[----:B------:R-:W-:Y:S02]  /*7290*/  IMAD R0, R0, 0x5418281f, RZ ;  /* 0x5418281f00007824 */ /* 0x000fe400078e02ff */
[----:B------:R-:W-:Y:S02]  /*72a0*/  IMAD.MOV.U32 R11, RZ, RZ, RZ ;  /* 0x000000ffff0b7224 */ /* 0x000fe400078e00ff */
        /* <DEDUP_REMOVED lines=12> */
.L_x_255:
        /* <DEDUP_REMOVED lines=52> */
.L_x_254:
[----:B------:R-:W-:Y:S05]  /*76b0*/  BSYNC.RECONVERGENT B1 ;  /* 0x0000000000017941 */ /* 0x000fea0003800200 */
.L_x_253:
        /* <DEDUP_REMOVED lines=10> */
.L_x_252:
[----:B------:R-:W-:Y:S05]  /*7760*/  BSYNC.RECONVERGENT B0 ;  /* 0x0000000000007941 */ /* 0x000fea0003800200 */
.L_x_251:
        /* <DEDUP_REMOVED lines=26> */
.L_x_160:
[----:B0-----:R-:W-:Y:S05]  /*7910*/  BSYNC.RECONVERGENT B7 ;  /* 0x0000000000077941 */ /* 0x001fea0003800200 */
.L_x_157:
[C---:B------:R-:W-:Y:S02]  /*7920*/  ISETP.GT.U32.AND P0, PT, R24.reuse, 0x1, PT ;  /* 0x000000011800780c */ /* 0x040fe40003f04070 */
[--C-:B------:R-:W-:Y:S02]  /*7930*/  SHF.R.U64 R24, R24, 0x1, R25.reuse ;  /* 0x0000000118187819 */ /* 0x100fe40000001219 */
[----:B------:R-:W-:Y:S02]  /*7940*/  ISETP.GT.U32.AND.EX P0, PT, R25, RZ, PT, P0 ;  /* 0x000000ff1900720c */ /* 0x000fe40003f04100 */
[----:B------:R-:W-:-:S11]  /*7950*/  SHF.R.U32.HI R25, RZ, 0x1, R25 ;  /* 0x00000001ff197819 */ /* 0x000fd60000011619 */
[----:B------:R-:W-:Y:S05]  /*7960*/  @P0 BRA `(.L_x_256) ;  /* 0xffffff8800080947 */ /* 0x000fea000383ffff */
[----:B------:R-:W-:Y:S05]  /*7970*/  BSYNC.RECONVERGENT B8 ;  /* 0x0000000000087941 */ /* 0x000fea0003800200 */
.L_x_156:
[----:B------:R-:W0:Y:S02]  /*7980*/  LDC.64 R4, c[0x0][0x380] ;  /* 0x0000e000ff047b82 */ /* 0x000e240000000a00 */
[----:B0-----:R-:W-:-:S06]  /*7990*/  IMAD.WIDE R4, R17, 0x8, R4 ;  /* 0x0000000811047825 */ /* 0x001fcc00078e0204 */
[----:B------:R-:W5:Y:S01]  /*79a0*/  LDG.E.64 R4, desc[UR36][R4.64] ;  /* 0x0000002404047981 */ /* 0x000f62000c1e1b00 */
[----:B------:R-:W-:Y:S04]  /*79b0*/  BSSY.RECONVERGENT B8, `(.L_x_257) ;  /* 0x00008f6000087945 */ /* 0x000fe80003800200 */
[----:B------:R-:W-:Y:S01]  /*79c0*/  BSSY.RELIABLE B7, `(.L_x_258) ;  /* 0x0000261000077945 */ /* 0x000fe20003800100 */
[----:B------:R-:W-:Y:S02]  /*79d0*/  IMAD.MOV.U32 R0, RZ, RZ, RZ ;  /* 0x000000ffff007224 */ /* 0x000fe400078e00ff */
[----:B------:R-:W-:-:S07]  /*79e0*/  IMAD.MOV.U32 R3, RZ, RZ, RZ ;  /* 0x000000ffff037224 */ /* 0x000fce00078e00ff */
.L_x_289:
[----:B-----5:R-:W-:Y:S01]  /*79f0*/  IADD3 R18, P0, PT, R4, R0, RZ ;  /* 0x0000000004127210 */ /* 0x020fe20007f1e0ff */
        /* <DEDUP_REMOVED lines=24> */
[----:B------:R-:W-:-:S04]  /*7b80*/  SEL R17, R17, R6, !P0 ;  /* 0x0000000611117207 */ /* 0x000fc80004000000 */
[C---:B------:R-:W-:Y:S01]  /*7b90*/  ISETP.LT.AND P1, PT, R17.reuse, RZ, PT ;  /* 0x000000ff1100720c */ /* 0x040fe20003f21270 */
[----:B------:R-:W-:-:S04]  /*7ba0*/  IMAD.WIDE.U32 R6, R17, 0x970da87, RZ ;  /* 0x0970da8711067825 */ /* 0x000fc800078e00ff */
[----:B------:R-:W-:Y:S02]  /*7bb0*/  IMAD.MOV.U32 R19, RZ, RZ, R17 ;  /* 0x000000ffff137224 */ /* 0x000fe400078e0011 */
        /* <DEDUP_REMOVED lines=29> */
[--C-:B------:R-:W-:Y:S02]  /*7d90*/  IMAD.MOV.U32 R20, RZ, RZ, R24.reuse ;  /* 0x000000ffff147224 */ /* 0x100fe400078e0018 */
[--C-:B------:R-:W-:Y:S02]  /*7da0*/  IMAD.MOV.U32 R23, RZ, RZ, R27.reuse ;  /* 0x000000ffff177224 */ /* 0x100fe400078e001b */
[----:B------:R-:W-:Y:S02]  /*7db0*/  IMAD.MOV.U32 R12, RZ, RZ, R24 ;  /* 0x000000ffff0c7224 */ /* 0x000fe400078e0018 */
[----:B------:R-:W-:-:S07]  /*7dc0*/  IMAD.MOV.U32 R13, RZ, RZ, R27 ;  /* 0x000000ffff0d7224 */ /* 0x000fce00078e001b */
.L_x_264:
        /* <DEDUP_REMOVED lines=52> */
.L_x_263:
[----:B------:R-:W-:Y:S05]  /*8110*/  BSYNC.RECONVERGENT B2 ;  /* 0x0000000000027941 */ /* 0x000fea0003800200 */
.L_x_262:
        /* <DEDUP_REMOVED lines=11> */
.L_x_261:
        /* <DEDUP_REMOVED lines=20> */
.L_x_260:
[----:B------:R-:W-:Y:S05]  /*8310*/  BSYNC.RECONVERGENT B0 ;  /* 0x0000000000007941 */ /* 0x000fea0003800200 */
.L_x_259:
        /* <DEDUP_REMOVED lines=15> */
.L_x_269:
        /* <DEDUP_REMOVED lines=52> */
.L_x_268:
[----:B------:R-:W-:Y:S05]  /*8750*/  BSYNC.RECONVERGENT B1 ;  /* 0x0000000000017941 */ /* 0x000fea0003800200 */
.L_x_267:
[----:B------:R-:W-:Y:S02]  /*8760*/  ISETP.GE.U32.AND.EX P0, PT, R23, RZ, PT, P0 ;  /* 0x000000ff1700720c */ /* 0x000fe40003f06100 */
        /* <DEDUP_REMOVED lines=9> */
.L_x_266:
[----:B------:R-:W-:Y:S05]  /*8800*/  BSYNC.RECONVERGENT B0 ;  /* 0x0000000000007941 */ /* 0x000fea0003800200 */
.L_x_265:
[----:B------:R-:W-:Y:S01]  /*8810*/  ISETP.GE.U32.AND P0, PT, R24, 0x1, PT ;  /* 0x000000011800780c */ /* 0x000fe20003f06070 */
[----:B------:R-:W-:Y:S01]  /*8820*/  BSSY.RECONVERGENT B0, `(.L_x_270) ;  /* 0x000005e000007945 */ /* 0x000fe20003800200 */
[----:B------:R-:W-:Y:S02]  /*8830*/  IMAD.MOV.U32 R9, RZ, RZ, 0x7 ;  /* 0x00000007ff097424 */ /* 0x000fe400078e00ff */
[----:B------:R-:W-:Y:S01]  /*8840*/  ISETP.GE.AND.EX P0, PT, R27, RZ, PT, P0 ;  /* 0x000000ff1b00720c */ /* 0x000fe20003f06300 */
[----:B------:R-:W-:-:S12]  /*8850*/  IMAD.MOV.U32 R7, RZ, RZ, RZ ;  /* 0x000000ffff077224 */ /* 0x000fd800078e00ff */
[----:B------:R-:W-:Y:S05]  /*8860*/  @!P0 BRA `(.L_x_271) ;  /* 0x0000000400648947 */ /* 0x000fea0003800000 */
[----:B------:R-:W-:Y:S01]  /*8870*/  BSSY.RECONVERGENT B1, `(.L_x_272) ;  /* 0x0000043000017945 */ /* 0x000fe20003800200 */
[----:B------:R-:W-:Y:S01]  /*8880*/  IMAD.MOV.U32 R23, RZ, RZ, 0x3 ;  /* 0x00000003ff177424 */ /* 0x000fe200078e00ff */
[----:B------:R-:W-:Y:S01]  /*8890*/  CS2R R12, SRZ ;  /* 0x00000000000c7805 */ /* 0x000fe2000001ff00 */
[----:B------:R-:W-:-:S07]  /*88a0*/  IMAD.MOV.U32 R20, RZ, RZ, RZ ;  /* 0x000000ffff147224 */ /* 0x000fce00078e00ff */
.L_x_275:
        /* <DEDUP_REMOVED lines=52> */
.L_x_274:
[----:B------:R-:W-:Y:S05]  /*8bf0*/  BSYNC.RECONVERGENT B2 ;  /* 0x0000000000027941 */ /* 0x000fea0003800200 */
.L_x_273:
        /* <DEDUP_REMOVED lines=11> */
.L_x_272:
        /* <DEDUP_REMOVED lines=19> */
[----:B------:R-:W-:Y:S02]  /*8de0*/  IMAD.MOV.U32 R9, RZ, RZ, R6 ;  /* 0x000000ffff097224 */ /* 0x000fe400078e0006 */
[----:B------:R-:W-:-:S07]  /*8df0*/  IMAD.IADD R7, R7, 0x1, R11 ;  /* 0x0000000107077824 */ /* 0x000fce00078e020b */
.L_x_271:
[----:B------:R-:W-:Y:S05]  /*8e00*/  BSYNC.RECONVERGENT B0 ;  /* 0x0000000000007941 */ /* 0x000fea0003800200 */
.L_x_270:
[----:B------:R-:W-:Y:S01]  /*8e10*/  IADD3 R12, P1, PT, R9, -0x5418281f, RZ ;  /* 0xabe7d7e1090c7810 */ /* 0x000fe20007f3e0ff */
[----:B------:R-:W-:Y:S01]  /*8e20*/  BSSY.RECONVERGENT B0, `(.L_x_276) ;  /* 0x0000111000007945 */ /* 0x000fe20003800200 */
[C---:B------:R-:W-:Y:S01]  /*8e30*/  ISETP.GE.AND P0, PT, R7.reuse, RZ, PT ;  /* 0x000000ff0700720c */ /* 0x040fe20003f06270 */
[----:B------:R-:W-:Y:S01]  /*8e40*/  IMAD.MOV.U32 R28, RZ, RZ, 0x55f3ebf0 ;  /* 0x55f3ebf0ff1c7424 */ /* 0x000fe200078e00ff */
[----:B------:R-:W-:Y:S01]  /*8e50*/  IADD3.X R6, PT, PT, R7, 0x1011c2ea, RZ, P1, !PT ;  /* 0x1011c2ea07067810 */ /* 0x000fe20000ffe4ff */
[----:B------:R-:W-:Y:S01]  /*8e60*/  IMAD.MOV.U32 R35, RZ, RZ, 0x808e175 ;  /* 0x0808e175ff237424 */ /* 0x000fe200078e00ff */
[----:B------:R-:W-:Y:S01]  /*8e70*/  SEL R12, R12, R9, !P0 ;  /* 0x000000090c0c7207 */ /* 0x000fe20004000000 */
[----:B------:R-:W-:Y:S01]  /*8e80*/  IMAD.MOV.U32 R29, RZ, RZ, 0x1 ;  /* 0x00000001ff1d7424 */ /* 0x000fe200078e00ff */
[----:B------:R-:W-:Y:S01]  /*8e90*/  SEL R6, R6, R7, !P0 ;  /* 0x0000000706067207 */ /* 0x000fe20004000000 */
[----:B------:R-:W-:Y:S01]  /*8ea0*/  IMAD.MOV.U32 R26, RZ, RZ, RZ ;  /* 0x000000ffff1a7224 */ /* 0x000fe200078e00ff */
        /* <DEDUP_REMOVED lines=25> */
[----:B------:R-:W-:Y:S02]  /*9040*/  IADD3 R6, P1, PT, R9, -0x5418281f, RZ ;  /* 0xabe7d7e109067810 */ /* 0x000fe40007f3e0ff */
[----:B------:R-:W-:-:S02]  /*9050*/  ISETP.GE.AND P0, PT, R8, RZ, PT ;  /* 0x000000ff0800720c */ /* 0x000fc40003f06270 */
[----:B------:R-:W-:Y:S02]  /*9060*/  IADD3.X R7, PT, PT, R8, 0x1011c2ea, RZ, P1, !PT ;  /* 0x1011c2ea08077810 */ /* 0x000fe40000ffe4ff */
[----:B------:R-:W-:Y:S02]  /*9070*/  SEL R6, R6, R9, !P0 ;  /* 0x0000000906067207 */ /* 0x000fe40004000000 */
[----:B------:R-:W-:-:S03]  /*9080*/  SEL R7, R7, R8, !P0 ;  /* 0x0000000807077207 */ /* 0x000fc60004000000 */
[----:B------:R-:W-:Y:S02]  /*9090*/  IMAD.MOV.U32 R27, RZ, RZ, R6 ;  /* 0x000000ffff1b7224 */ /* 0x000fe400078e0006 */
[----:B------:R-:W-:-:S07]  /*90a0*/  IMAD.MOV.U32 R24, RZ, RZ, R7 ;  /* 0x000000ffff187224 */ /* 0x000fce00078e0007 */
.L_x_287:
[----:B------:R-:W-:Y:S01]  /*90b0*/  LOP3.LUT R8, R28, 0x1, RZ, 0xc0, !PT ;  /* 0x000000011c087812 */ /* 0x000fe200078ec0ff */
[----:B------:R-:W-:Y:S03]  /*90c0*/  BSSY.RECONVERGENT B1, `(.L_x_277) ;  /* 0x000007c000017945 */ /* 0x000fe60003800200 */
[----:B------:R-:W-:-:S04]  /*90d0*/  ISETP.NE.U32.AND P0, PT, R8, 0x1, PT ;  /* 0x000000010800780c */ /* 0x000fc80003f05070 */
[----:B------:R-:W-:-:S13]  /*90e0*/  ISETP.NE.U32.AND.EX P0, PT, RZ, RZ, PT, P0 ;  /* 0x000000ffff00720c */ /* 0x000fda0003f05100 */
        /* <DEDUP_REMOVED lines=8> */
[----:B------:R-:W-:-:S04]  /*9170*/  IMAD.WIDE.U32 R8, R26, 0x970da87, RZ ;  /* 0x0970da871a087825 */ /* 0x000fc800078e00ff */
[----:B------:R-:W-:-:S03]  /*9180*/  IMAD.WIDE.U32.X R12, R24, 0x3fb942dc, R12, P0 ;  /* 0x3fb942dc180c7825 */ /* 0x000fc600000e040c */
[----:B------:R-:W-:-:S04]  /*9190*/  IADD3 RZ, P0, PT, R12, -0x970da87, RZ ;  /* 0xf68f25790cff7810 */ /* 0x000fc80007f1e0ff */
[----:B------:R-:W-:Y:S01]  /*91a0*/  IADD3.X R12, PT, PT, R13, -0x3fb942dd, RZ, P0, !PT ;  /* 0xc046bd230d0c7810 */ /* 0x000fe200007fe4ff */
[----:B------:R-:W-:-:S03]  /*91b0*/  IMAD.WIDE.U32 R10, P0, R29, 0x3fb942dc, R8 ;  /* 0x3fb942dc1d0a7825 */ /* 0x000fc60007800008 */
[----:B------:R-:W-:Y:S01]  /*91c0*/  SEL R14, R12, R13, P1 ;  /* 0x0000000d0c0e7207 */ /* 0x000fe20000800000 */
[----:B------:R-:W-:-:S03]  /*91d0*/  IMAD.WIDE.U32 R8, R29, 0x970da87, RZ ;  /* 0x0970da871d087825 */ /* 0x000fc600078e00ff */
[----:B------:R-:W-:Y:S01]  /*91e0*/  SHF.R.U32.HI R15, RZ, 0x1f, R14 ;  /* 0x0000001fff0f7819 */ /* 0x000fe2000001160e */
[----:B------:R-:W-:Y:S01]  /*91f0*/  IMAD.X R13, RZ, RZ, RZ, P0 ;  /* 0x000000ffff0d7224 */ /* 0x000fe200000e06ff */
[----:B------:R-:W-:Y:S01]  /*9200*/  IADD3 RZ, P0, PT, R9, R10, RZ ;  /* 0x0000000a09ff7210 */ /* 0x000fe20007f1e0ff */
[----:B------:R-:W-:Y:S01]  /*9210*/  IMAD.MOV.U32 R12, RZ, RZ, R11 ;  /* 0x000000ffff0c7224 */ /* 0x000fe200078e000b */
[----:B------:R-:W-:Y:S01]  /*9220*/  LEA.HI.SX32 R15, P1, R14, R15, 0x6 ;  /* 0x0000000f0e0f7211 */ /* 0x000fe200078332ff */
[----:B------:R-:W-:Y:S02]  /*9230*/  IMAD.MOV.U32 R11, RZ, RZ, R24 ;  /* 0x000000ffff0b7224 */ /* 0x000fe400078e0018 */
[----:B------:R-:W-:Y:S01]  /*9240*/  IMAD.WIDE.U32.X R8, R26, 0x3fb942dc, R12, P0 ;  /* 0x3fb942dc1a087825 */ /* 0x000fe200000e040c */
[----:B------:R-:W-:Y:S02]  /*9250*/  LEA.HI.X.SX32 R10, R14, RZ, 0x1, P1 ;  /* 0x000000ff0e0a7211 */ /* 0x000fe400008f0eff */
[----:B------:R-:W-:-:S02]  /*9260*/  ISETP.LT.AND P1, PT, R26, RZ, PT ;  /* 0x000000ff1a00720c */ /* 0x000fc40003f21270 */
[----:B------:R-:W-:Y:S01]  /*9270*/  IADD3 RZ, P0, PT, R8, -0x970da87, RZ ;  /* 0xf68f257908ff7810 */ /* 0x000fe20007f1e0ff */
[----:B------:R-:W-:Y:S02]  /*9280*/  IMAD R12, R10, 0x5418281f, RZ ;  /* 0x5418281f0a0c7824 */ /* 0x000fe400078e02ff */
[----:B------:R-:W-:Y:S01]  /*9290*/  IMAD.MOV.U32 R10, RZ, RZ, R27 ;  /* 0x000000ffff0a7224 */ /* 0x000fe200078e001b */
[----:B------:R-:W-:-:S03]  /*92a0*/  IADD3.X R8, PT, PT, R9, -0x3fb942dd, RZ, P0, !PT ;  /* 0xc046bd2309087810 */ /* 0x000fc600007fe4ff */
[----:B------:R-:W-:-:S04]  /*92b0*/  IMAD.WIDE.U32 R10, R15, 0x5418281f, R10 ;  /* 0x5418281f0f0a7825 */ /* 0x000fc800078e000a */
[----:B------:R-:W-:Y:S01]  /*92c0*/  IMAD R15, R15, -0x1011c2eb, R12 ;  /* 0xefee3d150f0f7824 */ /* 0x000fe200078e020c */
[----:B------:R-:W-:Y:S02]  /*92d0*/  SEL R12, R8, R9, P1 ;  /* 0x00000009080c7207 */ /* 0x000fe40000800000 */
[----:B------:R-:W-:Y:S01]  /*92e0*/  IADD3 R9, P2, PT, R10, -0x5418281f, RZ ;  /* 0xabe7d7e10a097810 */ /* 0x000fe20007f5e0ff */
[----:B------:R-:W-:Y:S01]  /*92f0*/  IMAD.IADD R8, R11, 0x1, R15 ;  /* 0x000000010b087824 */ /* 0x000fe200078e020f */
[----:B------:R-:W-:-:S04]  /*9300*/  SHF.R.U32.HI R11, RZ, 0x1f, R12 ;  /* 0x0000001fff0b7819 */ /* 0x000fc8000001160c */
[C---:B------:R-:W-:Y:S02]  /*9310*/  ISETP.GE.AND P0, PT, R8.reuse, RZ, PT ;  /* 0x000000ff0800720c */ /* 0x040fe40003f06270 */
[----:B------:R-:W-:Y:S02]  /*9320*/  IADD3.X R25, PT, PT, R8, 0x1011c2ea, RZ, P2, !PT ;  /* 0x1011c2ea08197810 */ /* 0x000fe400017fe4ff */
[----:B------:R-:W-:Y:S02]  /*9330*/  SEL R22, R9, R10, !P0 ;  /* 0x0000000a09167207 */ /* 0x000fe40004000000 */
[----:B------:R-:W-:Y:S01]  /*9340*/  SEL R25, R25, R8, !P0 ;  /* 0x0000000819197207 */ /* 0x000fe20004000000 */
[----:B------:R-:W-:Y:S01]  /*9350*/  IMAD.MOV.U32 R8, RZ, RZ, R29 ;  /* 0x000000ffff087224 */ /* 0x000fe200078e001d */
[----:B------:R-:W-:Y:S01]  /*9360*/  ISETP.GE.U32.AND P0, PT, R22, 0x1, PT ;  /* 0x000000011600780c */ /* 0x000fe20003f06070 */
[----:B------:R-:W-:Y:S01]  /*9370*/  IMAD.MOV.U32 R29, RZ, RZ, RZ ;  /* 0x000000ffff1d7224 */ /* 0x000fe200078e00ff */
[----:B------:R-:W-:-:S02]  /*9380*/  LEA.HI.SX32 R11, P1, R12, R11, 0x6 ;  /* 0x0000000b0c0b7211 */ /* 0x000fc400078332ff */
[----:B------:R-:W-:Y:S02]  /*9390*/  ISETP.GE.AND.EX P0, PT, R25, RZ, PT, P0 ;  /* 0x000000ff1900720c */ /* 0x000fe40003f06300 */
[----:B------:R-:W-:-:S05]  /*93a0*/  LEA.HI.X.SX32 R9, R12, RZ, 0x1, P1 ;  /* 0x000000ff0c097211 */ /* 0x000fca00008f0eff */
[----:B------:R-:W-:Y:S02]  /*93b0*/  IMAD R10, R9, 0x5418281f, RZ ;  /* 0x5418281f090a7824 */ /* 0x000fe400078e02ff */
[----:B------:R-:W-:Y:S02]  /*93c0*/  IMAD.MOV.U32 R9, RZ, RZ, R26 ;  /* 0x000000ffff097224 */ /* 0x000fe400078e001a */
[----:B------:R-:W-:Y:S02]  /*93d0*/  IMAD.MOV.U32 R26, RZ, RZ, RZ ;  /* 0x000000ffff1a7224 */ /* 0x000fe400078e00ff */
[----:B------:R-:W-:-:S04]  /*93e0*/  IMAD.WIDE.U32 R8, R11, 0x5418281f, R8 ;  /* 0x5418281f0b087825 */ /* 0x000fc800078e0008 */
[----:B------:R-:W-:Y:S01]  /*93f0*/  IMAD R11, R11, -0x1011c2eb, R10 ;  /* 0xefee3d150b0b7824 */ /* 0x000fe200078e020a */
[----:B------:R-:W-:Y:S06]  /*9400*/  @!P0 BRA `(.L_x_278) ;  /* 0x00000004001c8947 */ /* 0x000fec0003800000 */
[----:B------:R-:W-:Y:S01]  /*9410*/  IMAD.IADD R10, R9, 0x1, R11 ;  /* 0x00000001090a7824 */ /* 0x000fe200078e020b */
[----:B------:R-:W-:Y:S01]  /*9420*/  IADD3 R9, P1, PT, R8, -0x5418281f, RZ ;  /* 0xabe7d7e108097810 */ /* 0x000fe20007f3e0ff */
[----:B------:R-:W-:Y:S02]  /*9430*/  IMAD.MOV.U32 R29, RZ, RZ, RZ ;  /* 0x000000ffff1d7224 */ /* 0x000fe400078e00ff */
[----:B------:R-:W-:Y:S01]  /*9440*/  IMAD.MOV.U32 R26, RZ, RZ, RZ ;  /* 0x000000ffff1a7224 */ /* 0x000fe200078e00ff */
[C---:B------:R-:W-:Y:S02]  /*9450*/  ISETP.GE.AND P0, PT, R10.reuse, RZ, PT ;  /* 0x000000ff0a00720c */ /* 0x040fe40003f06270 */
[----:B------:R-:W-:Y:S02]  /*9460*/  IADD3.X R15, PT, PT, R10, 0x1011c2ea, RZ, P1, !PT ;  /* 0x1011c2ea0a0f7810 */ /* 0x000fe40000ffe4ff */
[----:B------:R-:W-:Y:S02]  /*9470*/  SEL R14, R9, R8, !P0 ;  /* 0x00000008090e7207 */ /* 0x000fe40004000000 */
[----:B------:R-:W-:-:S07]  /*9480*/  SEL R15, R15, R10, !P0 ;  /* 0x0000000a0f0f7207 */ /* 0x000fce0004000000 */
.L_x_281:
        /* <DEDUP_REMOVED lines=52> */
.L_x_280:
[----:B------:R-:W-:Y:S05]  /*97d0*/  BSYNC.RECONVERGENT B2 ;  /* 0x0000000000027941 */ /* 0x000fea0003800200 */
.L_x_279:
        /* <DEDUP_REMOVED lines=10> */
.L_x_278:
[----:B------:R-:W-:Y:S05]  /*9880*/  BSYNC.RECONVERGENT B1 ;  /* 0x0000000000017941 */ /* 0x000fea0003800200 */
.L_x_277:
        /* <DEDUP_REMOVED lines=14> */
[----:B------:R-:W-:Y:S01]  /*9970*/  LEA.HI.SX32 R11, P0, R9, R8, 0x6 ;  /* 0x00000008090b7211 */ /* 0x000fe200078132ff */
[----:B------:R-:W-:-:S03]  /*9980*/  IMAD.MOV.U32 R8, RZ, RZ, R27 ;  /* 0x000000ffff087224 */ /* 0x000fc600078e001b */
[----:B------:R-:W-:-:S05]  /*9990*/  LEA.HI.X.SX32 R9, R9, RZ, 0x1, P0 ;  /* 0x000000ff09097211 */ /* 0x000fca00000f0eff */
[----:B------:R-:W-:Y:S02]  /*99a0*/  IMAD R10, R9, 0x5418281f, RZ ;  /* 0x5418281f090a7824 */ /* 0x000fe400078e02ff */
[----:B------:R-:W-:Y:S02]  /*99b0*/  IMAD.MOV.U32 R9, RZ, RZ, R24 ;  /* 0x000000ffff097224 */ /* 0x000fe400078e0018 */
        /* <DEDUP_REMOVED lines=11> */
[----:B------:R-:W-:Y:S01]  /*9a70*/  CS2R R14, SRZ ;  /* 0x00000000000e7805 */ /* 0x000fe2000001ff00 */
[----:B------:R-:W-:Y:S02]  /*9a80*/  IMAD.MOV.U32 R25, RZ, RZ, R24 ;  /* 0x000000ffff197224 */ /* 0x000fe400078e0018 */
[----:B------:R-:W-:-:S07]  /*9a90*/  IMAD.MOV.U32 R22, RZ, RZ, R27 ;  /* 0x000000ffff167224 */ /* 0x000fce00078e001b */
.L_x_286:
        /* <DEDUP_REMOVED lines=52> */
.L_x_285:
[----:B------:R-:W-:Y:S05]  /*9de0*/  BSYNC.RECONVERGENT B2 ;  /* 0x0000000000027941 */ /* 0x000fea0003800200 */
.L_x_284:
        /* <DEDUP_REMOVED lines=10> */
.L_x_283:
[----:B------:R-:W-:Y:S05]  /*9e90*/  BSYNC.RECONVERGENT B1 ;  /* 0x0000000000017941 */ /* 0x000fea0003800200 */
.L_x_282:
[C---:B------:R-:W-:Y:S01]  /*9ea0*/  ISETP.GT.U32.AND P0, PT, R28.reuse, 0x1, PT ;  /* 0x000000011c00780c */ /* 0x040fe20003f04070 */
[----:B------:R-:W-:Y:S01]  /*9eb0*/  IMAD.MOV.U32 R27, RZ, RZ, R14 ;  /* 0x000000ffff1b7224 */ /* 0x000fe200078e000e */
[----:B------:R-:W-:Y:S01]  /*9ec0*/  SHF.R.U64 R8, R28, 0x1, R35 ;  /* 0x000000011c087819 */ /* 0x000fe20000001223 */
[----:B------:R-:W-:Y:S01]  /*9ed0*/  IMAD.MOV.U32 R24, RZ, RZ, R15 ;  /* 0x000000ffff187224 */ /* 0x000fe200078e000f */
[----:B------:R-:W-:Y:S02]  /*9ee0*/  ISETP.GT.U32.AND.EX P0, PT, R35, RZ, PT, P0 ;  /* 0x000000ff2300720c */ /* 0x000fe40003f04100 */
[----:B------:R-:W-:Y:S01]  /*9ef0*/  SHF.R.U32.HI R9, RZ, 0x1, R35 ;  /* 0x00000001ff097819 */ /* 0x000fe20000011623 */
[----:B------:R-:W-:-:S04]  /*9f00*/  IMAD.MOV.U32 R28, RZ, RZ, R8 ;  /* 0x000000ffff1c7224 */ /* 0x000fc800078e0008 */
[----:B------:R-:W-:-:S06]  /*9f10*/  IMAD.MOV.U32 R35, RZ, RZ, R9 ;  /* 0x000000ffff237224 */ /* 0x000fcc00078e0009 */
[----:B------:R-:W-:Y:S05]  /*9f20*/  @P0 BRA `(.L_x_287) ;  /* 0xfffffff000600947 */ /* 0x000fea000383ffff */
[----:B------:R-:W-:Y:S05]  /*9f30*/  BSYNC.RECONVERGENT B0 ;  /* 0x0000000000007941 */ /* 0x000fea0003800200 */
.L_x_276:
[----:B------:R-:W-:-:S04]  /*9f40*/  ISETP.NE.U32.AND P0, PT, R29, 0x1, PT ;  /* 0x000000011d00780c */ /* 0x000fc80003f05070 */
[----:B------:R-:W-:-:S13]  /*9f50*/  ISETP.NE.AND.EX P0, PT, R26, RZ, PT, P0 ;  /* 0x000000ff1a00720c */ /* 0x000fda0003f05300 */
[----:B------:R-:W-:Y:S05]  /*9f60*/  @!P0 BREAK.RELIABLE B7 ;  /* 0x0000000000078942 */ /* 0x000fea0003800100 */
[----:B------:R-:W-:Y:S05]  /*9f70*/  @!P0 BRA `(.L_x_288) ;  /* 0x0000000000588947 */ /* 0x000fea0003800000 */
[----:B------:R-:W-:-:S05]  /*9f80*/  IADD3 R0, P0, PT, R0, 0x1, RZ ;  /* 0x0000000100007810 */ /* 0x000fca0007f1e0ff */
[----:B------:R-:W-:Y:S01]  /*9f90*/  IMAD.X R3, RZ, RZ, R3, P0 ;  /* 0x000000ffff037224 */ /* 0x000fe200000e0603 */
[----:B------:R-:W-:-:S04]  /*9fa0*/  ISETP.NE.U32.AND P0, PT, R0, 0x3e9, PT ;  /* 0x000003e90000780c */ /* 0x000fc80003f05070 */
[----:B------:R-:W-:-:S13]  /*9fb0*/  ISETP.NE.AND.EX P0, PT, R3, RZ, PT, P0 ;  /* 0x000000ff0300720c */ /* 0x000fda0003f05300 */
[----:B------:R-:W-:Y:S05]  /*9fc0*/  @P0 BRA `(.L_x_289) ;  /* 0xffffffd800880947 */ /* 0x000fea000383ffff */
[----:B------:R-:W-:Y:S05]  /*9fd0*/  BSYNC.RELIABLE B7 ;  /* 0x0000000000077941 */ /* 0x000fea0003800100 */
.L_x_258:
[----:B------:R-:W-:Y:S01]  /*9fe0*/  IMAD.MOV.U32 R0, RZ, RZ, 0x3e8 ;  /* 0x000003e8ff007424 */ /* 0x000fe200078e00ff */
[----:B------:R-:W-:Y:S01]  /*9ff0*/  MOV R3, 0x0 ;  /* 0x0000000000037802 */ /* 0x000fe20000000f00 */
[----:B------:R-:W0:Y:S01]  /*a000*/  LDCU.64 UR4, c[0x4][0x8] ;  /* 0x01000100ff0477ac */ /* 0x000e220008000a00 */
[----:B------:R-:W-:Y:S02]  /*a010*/  IMAD.MOV.U32 R6, RZ, RZ, R2 ;  /* 0x000000ffff067224 */ /* 0x000fe400078e0002 */
[----:B------:R1:W-:Y:S01]  /*a020*/  STL [R1], R0 ;  /* 0x0000000001007387 */ /* 0x0003e20000100800 */
[----:B------:R1:W2:Y:S01]  /*a030*/  LDC.64 R8, c[0x4][R3] ;  /* 0x0100000003087b82 */ /* 0x0002a20000000a00 */
[----:B------:R-:W-:Y:S02]  /*a040*/  IMAD.MOV.U32 R7, RZ, RZ, R16 ;  /* 0x000000ffff077224 */ /* 0x000fe400078e0010 */
[----:B0-----:R-:W-:Y:S02]  /*a050*/  IMAD.U32 R4, RZ, RZ, UR4 ;  /* 0x00000004ff047e24 */ /* 0x001fe4000f8e00ff */
[----:B-1----:R-:W-:-:S07]  /*a060*/  IMAD.U32 R5, RZ, RZ, UR5 ;  /* 0x00000005ff057e24 */ /* 0x002fce000f8e00ff */
[----:B------:R-:W-:-:S07]  /*a070*/  LEPC R20, `(.L_x_290) ;  /* 0x000000001014794e */ /* 0x000fce0000000000 */
[----:B--2---:R-:W-:Y:S05]  /*a080*/  CALL.ABS.NOINC R8 ;  /* 0x0000000008007343 */ /* 0x004fea0003c00000 */
.L_x_290:
[----:B------:R-:W-:Y:S02]  /*a090*/  CS2R R18, SRZ ;  /* 0x0000000000127805 */ /* 0x000fe4000001ff00 */
[----:B------:R-:W-:Y:S01]  /*a0a0*/  CS2R R16, SRZ ;  /* 0x0000000000107805 */ /* 0x000fe2000001ff00 */
[----:B------:R-:W-:Y:S02]  /*a0b0*/  IMAD.MOV.U32 R0, RZ, RZ, 0x3e9 ;  /* 0x000003e9ff007424 */ /* 0x000fe400078e00ff */
[----:B------:R-:W-:Y:S01]  /*a0c0*/  IMAD.MOV.U32 R3, RZ, RZ, RZ ;  /* 0x000000ffff037224 */ /* 0x000fe200078e00ff */
[----:B------:R-:W-:Y:S06]  /*a0d0*/  BRA `(.L_x_291) ;  /* 0x00000068000c7947 */ /* 0x000fec0003800000 */
.L_x_288:
[----:B------:R-:W-:Y:S01]  /*a0e0*/  BSSY.RECONVERGENT B0, `(.L_x_292) ;  /* 0x0000107000007945 */ /* 0x000fe20003800200 */
[----:B------:R-:W-:Y:S02]  /*a0f0*/  IMAD.MOV.U32 R37, RZ, RZ, 0x2 ;  /* 0x00000002ff257424 */ /* 0x000fe400078e00ff */
[----:B------:R-:W-:-:S07]  /*a100*/  IMAD.MOV.U32 R28, RZ, RZ, RZ ;  /* 0x000000ffff1c7224 */ /* 0x000fce00078e00ff */
.L_x_305:
[----:B------:R-:W-:Y:S01]  /*a110*/  IMAD.WIDE.U32 R4, R28, 0x970da87, RZ ;  /* 0x0970da871c047825 */ /* 0x000fe200078e00ff */
[----:B------:R-:W-:Y:S03]  /*a120*/  BSSY.RECONVERGENT B1, `(.L_x_293) ;  /* 0x00000fd000017945 */ /* 0x000fe60003800200 */
[----:B------:R-:W-:Y:S02]  /*a130*/  IMAD.MOV.U32 R26, RZ, RZ, 0x55f3ebf0 ;  /* 0x55f3ebf0ff1a7424 */ /* 0x000fe400078e00ff */
[----:B------:R-:W-:-:S04]  /*a140*/  IMAD.WIDE.U32 R8, P0, R37, 0x3fb942dc, R4 ;  /* 0x3fb942dc25087825 */ /* 0x000fc80007800004 */
[----:B------:R-:W-:-:S04]  /*a150*/  IMAD.WIDE.U32 R4, R37, 0x970da87, RZ ;  /* 0x0970da8725047825 */ /* 0x000fc800078e00ff */
[----:B------:R-:W-:Y:S01]  /*a160*/  IMAD.X R11, RZ, RZ, RZ, P0 ;  /* 0x000000ffff0b7224 */ /* 0x000fe200000e06ff */
[----:B------:R-:W-:Y:S01]  /*a170*/  IADD3 RZ, P0, PT, R5, R8, RZ ;  /* 0x0000000805ff7210 */ /* 0x000fe20007f1e0ff */
[----:B------:R-:W-:Y:S02]  /*a180*/  IMAD.MOV.U32 R10, RZ, RZ, R9 ;  /* 0x000000ffff0a7224 */ /* 0x000fe400078e0009 */
[----:B------:R-:W-:Y:S02]  /*a190*/  IMAD.MOV.U32 R4, RZ, RZ, R37 ;  /* 0x000000ffff047224 */ /* 0x000fe400078e0025 */
[----:B------:R-:W-:-:S04]  /*a1a0*/  IMAD.HI.U32.X R9, R28, 0x3fb942dc, R10, P0 ;  /* 0x3fb942dc1c097827 */ /* 0x000fc800000e040a */
[----:B------:R-:W-:Y:S01]  /*a1b0*/  IMAD.MOV.U32 R5, RZ, RZ, R28 ;  /* 0x000000ffff057224 */ /* 0x000fe200078e001c */
[----:B------:R-:W-:Y:S01]  /*a1c0*/  SHF.R.U32.HI R9, RZ, 0x1a, R9 ;  /* 0x0000001aff097819 */ /* 0x000fe20000011609 */
[----:B------:R-:W-:Y:S02]  /*a1d0*/  IMAD.MOV.U32 R35, RZ, RZ, 0x808e175 ;  /* 0x0808e175ff237424 */ /* 0x000fe400078e00ff */
[----:B------:R-:W-:Y:S02]  /*a1e0*/  IMAD.MOV.U32 R29, RZ, RZ, 0x1 ;  /* 0x00000001ff1d7424 */ /* 0x000fe400078e00ff */
[----:B------:R-:W-:-:S04]  /*a1f0*/  IMAD.WIDE.U32 R4, R9, 0x5418281f, R4 ;  /* 0x5418281f09047825 */ /* 0x000fc800078e0004 */
[----:B------:R-:W-:Y:S02]  /*a200*/  IMAD R9, R9, -0x1011c2eb, R5 ;  /* 0xefee3d1509097824 */ /* 0x000fe400078e0205 */
[--C-:B------:R-:W-:Y:S02]  /*a210*/  IMAD.MOV.U32 R2, RZ, RZ, R4.reuse ;  /* 0x000000ffff027224 */ /* 0x100fe400078e0004 */
[----:B------:R-:W-:Y:S02]  /*a220*/  IMAD.MOV.U32 R27, RZ, RZ, R4 ;  /* 0x000000ffff1b7224 */ /* 0x000fe400078e0004 */
[----:B------:R-:W-:Y:S02]  /*a230*/  IMAD.MOV.U32 R24, RZ, RZ, RZ ;  /* 0x000000ffff187224 */ /* 0x000fe400078e00ff */
[----:B------:R-:W-:-:S07]  /*a240*/  IMAD.MOV.U32 R22, RZ, RZ, R9 ;  /* 0x000000ffff167224 */ /* 0x000fce00078e0009 */
.L_x_304:
        /* <DEDUP_REMOVED lines=27> */
[----:B------:R-:W-:Y:S01]  /*a400*/  ISETP.LT.AND P1, PT, R24, RZ, PT ;  /* 0x000000ff1800720c */ /* 0x000fe20003f21270 */
[----:B------:R-:W-:Y:S01]  /*a410*/  IMAD.MOV.U32 R11, RZ, RZ, R22 ;  /* 0x000000ffff0b7224 */ /* 0x000fe200078e0016 */
[----:B------:R-:W-:Y:S01]  /*a420*/  IADD3 RZ, P0, PT, R4, -0x970da87, RZ ;  /* 0xf68f257904ff7810 */ /* 0x000fe20007f1e0ff */
[----:B------:R-:W-:-:S02]  /*a430*/  IMAD R8, R8, 0x5418281f, RZ ;  /* 0x5418281f08087824 */ /* 0x000fc400078e02ff */
[----:B------:R-:W-:Y:S01]  /*a440*/  IMAD.WIDE.U32 R10, R15, 0x5418281f, R10 ;  /* 0x5418281f0f0a7825 */ /* 0x000fe200078e000a */
[----:B------:R-:W-:-:S03]  /*a450*/  IADD3.X R4, PT, PT, R5, -0x3fb942dd, RZ, P0, !PT ;  /* 0xc046bd2305047810 */ /* 0x000fc600007fe4ff */
        /* <DEDUP_REMOVED lines=29> */
.L_x_298:
[C---:B------:R-:W-:Y:S01]  /*a630*/  SHF.L.U64.HI R21, R14.reuse, 0x1, R15 ;  /* 0x000000010e157819 */ /* 0x040fe2000001020f */
[----:B------:R-:W-:Y:S01]  /*a640*/  IMAD.SHL.U32 R20, R14, 0x2, RZ ;  /* 0x000000020e147824 */ /* 0x000fe200078e00ff */
[----:B------:R-:W-:Y:S01]  /*a650*/  LOP3.LUT R8, R16, 0x1, RZ, 0xc0, !PT ;  /* 0x0000000110087812 */ /* 0x000fe200078ec0ff */
[----:B------:R-:W-:Y:S01]  /*a660*/  BSSY.RECONVERGENT B3, `(.L_x_296) ;  /* 0x0000031000037945 */ /* 0x000fe20003800200 */
        /* <DEDUP_REMOVED lines=48> */
.L_x_297:
[----:B------:R-:W-:Y:S05]  /*a970*/  BSYNC.RECONVERGENT B3 ;  /* 0x0000000000037941 */ /* 0x000fea0003800200 */
.L_x_296:
        /* <DEDUP_REMOVED lines=10> */
.L_x_295:
[----:B------:R-:W-:Y:S05]  /*aa20*/  BSYNC.RECONVERGENT B2 ;  /* 0x0000000000027941 */ /* 0x000fea0003800200 */
.L_x_294:
        /* <DEDUP_REMOVED lines=26> */
[----:B------:R-:W-:Y:S01]  /*abd0*/  SEL R25, R8, R11, !P0 ;  /* 0x0000000b08197207 */ /* 0x000fe20004000000 */
[----:B------:R-:W-:Y:S01]  /*abe0*/  IMAD.MOV.U32 R8, RZ, RZ, RZ ;  /* 0x000000ffff087224 */ /* 0x000fe200078e00ff */
[----:B------:R-:W-:-:S04]  /*abf0*/  ISETP.GE.U32.AND P0, PT, R22, 0x1, PT ;  /* 0x000000011600780c */ /* 0x000fc80003f06070 */
[----:B------:R-:W-:-:S13]  /*ac00*/  ISETP.GE.AND.EX P0, PT, R25, RZ, PT, P0 ;  /* 0x000000ff1900720c */ /* 0x000fda0003f06300 */
[----:B------:R-:W-:Y:S05]  /*ac10*/  @!P0 BRA `(.L_x_300) ;  /* 0x00000004000c8947 */ /* 0x000fea0003800000 */
[----:B------:R-:W-:Y:S02]  /*ac20*/  IMAD.MOV.U32 R14, RZ, RZ, RZ ;  /* 0x000000ffff0e7224 */ /* 0x000fe400078e00ff */
[----:B------:R-:W-:Y:S02]  /*ac30*/  IMAD.MOV.U32 R8, RZ, RZ, RZ ;  /* 0x000000ffff087224 */ /* 0x000fe400078e00ff */
[----:B------:R-:W-:Y:S02]  /*ac40*/  IMAD.MOV.U32 R15, RZ, RZ, R22 ;  /* 0x000000ffff0f7224 */ /* 0x000fe400078e0016 */
[----:B------:R-:W-:-:S07]  /*ac50*/  IMAD.MOV.U32 R16, RZ, RZ, R25 ;  /* 0x000000ffff107224 */ /* 0x000fce00078e0019 */
.L_x_303:
        /* <DEDUP_REMOVED lines=52> */
.L_x_302:
[----:B------:R-:W-:Y:S05]  /*afa0*/  BSYNC.RECONVERGENT B3 ;  /* 0x0000000000037941 */ /* 0x000fea0003800200 */
.L_x_301:
        /* <DEDUP_REMOVED lines=10> */
.L_x_300:
[----:B------:R-:W-:Y:S05]  /*b050*/  BSYNC.RECONVERGENT B2 ;  /* 0x0000000000027941 */ /* 0x000fea0003800200 */
.L_x_299:
[C---:B------:R-:W-:Y:S01]  /*b060*/  ISETP.GT.U32.AND P0, PT, R26.reuse, 0x1, PT ;  /* 0x000000011a00780c */ /* 0x040fe20003f04070 */
[----:B------:R-:W-:Y:S01]  /*b070*/  IMAD.MOV.U32 R27, RZ, RZ, R14 ;  /* 0x000000ffff1b7224 */ /* 0x000fe200078e000e */
[--C-:B------:R-:W-:Y:S01]  /*b080*/  SHF.R.U64 R4, R26, 0x1, R35.reuse ;  /* 0x000000011a047819 */ /* 0x100fe20000001223 */
[----:B------:R-:W-:Y:S01]  /*b090*/  IMAD.MOV.U32 R22, RZ, RZ, R8 ;  /* 0x000000ffff167224 */ /* 0x000fe200078e0008 */
[----:B------:R-:W-:Y:S02]  /*b0a0*/  ISETP.GT.U32.AND.EX P0, PT, R35, RZ, PT, P0 ;  /* 0x000000ff2300720c */ /* 0x000fe40003f04100 */
[----:B------:R-:W-:Y:S01]  /*b0b0*/  SHF.R.U32.HI R5, RZ, 0x1, R35 ;  /* 0x00000001ff057819 */ /* 0x000fe20000011623 */
[----:B------:R-:W-:-:S04]  /*b0c0*/  IMAD.MOV.U32 R26, RZ, RZ, R4 ;  /* 0x000000ffff1a7224 */ /* 0x000fc800078e0004 */
[----:B------:R-:W-:-:S06]  /*b0d0*/  IMAD.MOV.U32 R35, RZ, RZ, R5 ;  /* 0x000000ffff237224 */ /* 0x000fcc00078e0005 */
[----:B------:R-:W-:Y:S05]  /*b0e0*/  @P0 BRA `(.L_x_304) ;  /* 0xfffffff000580947 */ /* 0x000fea000383ffff */
[----:B------:R-:W-:Y:S05]  /*b0f0*/  BSYNC.RECONVERGENT B1 ;  /* 0x0000000000017941 */ /* 0x000fea0003800200 */
.L_x_293:
[----:B------:R-:W-:Y:S02]  /*b100*/  ISETP.NE.U32.AND P0, PT, R29, 0x1, PT ;  /* 0x000000011d00780c */ /* 0x000fe40003f05070 */
[----:B------:R-:W-:Y:S02]  /*b110*/  IADD3 R37, P1, PT, R37, 0x1, RZ ;  /* 0x0000000125257810 */ /* 0x000fe40007f3e0ff */
[----:B------:R-:W-:-:S03]  /*b120*/  ISETP.NE.AND.EX P0, PT, R24, RZ, PT, P0 ;  /* 0x000000ff1800720c */ /* 0x000fc60003f05300 */
[----:B------:R-:W-:-:S10]  /*b130*/  IMAD.X R28, RZ, RZ, R28, P1 ;  /* 0x000000ffff1c7224 */ /* 0x000fd400008e061c */
[----:B------:R-:W-:Y:S05]  /*b140*/  @!P0 BRA `(.L_x_305) ;  /* 0xffffffec00f08947 */ /* 0x000fea000383ffff */
[----:B------:R-:W-:Y:S05]  /*b150*/  BSYNC.RECONVERGENT B0 ;  /* 0x0000000000007941 */ /* 0x000fea0003800200 */
.L_x_292:
[----:B------:R-:W-:Y:S01]  /*b160*/  BSSY.RECONVERGENT B0, `(.L_x_306) ;  /* 0x00000e8000007945 */ /* 0x000fe20003800200 */
[----:B------:R-:W-:Y:S02]  /*b170*/  IMAD.MOV.U32 R26, RZ, RZ, 0x555f3ebf ;  /* 0x555f3ebfff1a7424 */ /* 0x000fe400078e00ff */
[----:B------:R-:W-:Y:S02]  /*b180*/  IMAD.MOV.U32 R29, RZ, RZ, 0x808e17 ;  /* 0x00808e17ff1d7424 */ /* 0x000fe400078e00ff */
[----:B------:R-:W-:Y:S02]  /*b190*/  IMAD.MOV.U32 R4, RZ, RZ, 0x1 ;  /* 0x00000001ff047424 */ /* 0x000fe400078e00ff */
[----:B------:R-:W-:-:S07]  /*b1a0*/  IMAD.MOV.U32 R5, RZ, RZ, RZ ;  /* 0x000000ffff057224 */ /* 0x000fce00078e00ff */
.L_x_317:
        /* <DEDUP_REMOVED lines=23> */
[----:B------:R-:W-:-:S03]  /*b320*/  LEA.HI.SX32 R19, P1, R8, R19, 0x6 ;  /* 0x0000001308137211 */ /* 0x000fc600078332ff */
[C---:B------:R-:W-:Y:S01]  /*b330*/  IMAD.WIDE.U32.X R10, R5.reuse, 0x3fb942dc, R14, P0 ;  /* 0x3fb942dc050a7825 */ /* 0x040fe200000e040e */
[----:B------:R-:W-:Y:S02]  /*b340*/  LEA.HI.X.SX32 R8, R8, RZ, 0x1, P1 ;  /* 0x000000ff08087211 */ /* 0x000fe400008f0eff */
[----:B------:R-:W-:Y:S02]  /*b350*/  ISETP.LT.AND P1, PT, R5, RZ, PT ;  /* 0x000000ff0500720c */ /* 0x000fe40003f21270 */
[----:B------:R-:W-:Y:S01]  /*b360*/  IADD3 RZ, P0, PT, R10, -0x970da87, RZ ;  /* 0xf68f25790aff7810 */ /* 0x000fe20007f1e0ff */
[----:B------:R-:W-:Y:S02]  /*b370*/  IMAD R14, R8, 0x5418281f, RZ ;  /* 0x5418281f080e7824 */ /* 0x000fe400078e02ff */
[----:B------:R-:W-:Y:S01]  /*b380*/  IMAD.MOV.U32 R8, RZ, RZ, R2 ;  /* 0x000000ffff087224 */ /* 0x000fe200078e0002 */
[----:B------:R-:W-:-:S03]  /*b390*/  IADD3.X R10, PT, PT, R11, -0x3fb942dd, RZ, P0, !PT ;  /* 0xc046bd230b0a7810 */ /* 0x000fc600007fe4ff */
[----:B------:R-:W-:Y:S01]  /*b3a0*/  IMAD.WIDE.U32 R12, R19, 0x5418281f, R8 ;  /* 0x5418281f130c7825 */ /* 0x000fe200078e0008 */
[----:B------:R-:W-:-:S03]  /*b3b0*/  SEL R10, R10, R11, P1 ;  /* 0x0000000b0a0a7207 */ /* 0x000fc60000800000 */
[----:B------:R-:W-:Y:S01]  /*b3c0*/  IMAD R19, R19, -0x1011c2eb, R14 ;  /* 0xefee3d1513137824 */ /* 0x000fe200078e020e */
[----:B------:R-:W-:-:S03]  /*b3d0*/  IADD3 R11, P2, PT, R12, -0x5418281f, RZ ;  /* 0xabe7d7e10c0b7810 */ /* 0x000fc60007f5e0ff */
[----:B------:R-:W-:Y:S01]  /*b3e0*/  IMAD.IADD R8, R13, 0x1, R19 ;  /* 0x000000010d087824 */ /* 0x000fe200078e0213 */
[----:B------:R-:W-:-:S04]  /*b3f0*/  SHF.R.U32.HI R13, RZ, 0x1f, R10 ;  /* 0x0000001fff0d7819 */ /* 0x000fc8000001160a */
[C---:B------:R-:W-:Y:S02]  /*b400*/  ISETP.GE.AND P0, PT, R8.reuse, RZ, PT ;  /* 0x000000ff0800720c */ /* 0x040fe40003f06270 */
[----:B------:R-:W-:Y:S02]  /*b410*/  IADD3.X R25, PT, PT, R8, 0x1011c2ea, RZ, P2, !PT ;  /* 0x1011c2ea08197810 */ /* 0x000fe400017fe4ff */
[----:B------:R-:W-:Y:S02]  /*b420*/  SEL R24, R11, R12, !P0 ;  /* 0x0000000c0b187207 */ /* 0x000fe40004000000 */
[----:B------:R-:W-:Y:S02]  /*b430*/  SEL R25, R25, R8, !P0 ;  /* 0x0000000819197207 */ /* 0x000fe40004000000 */
[----:B------:R-:W-:Y:S02]  /*b440*/  ISETP.GE.U32.AND P0, PT, R24, 0x1, PT ;  /* 0x000000011800780c */ /* 0x000fe40003f06070 */
[----:B------:R-:W-:-:S02]  /*b450*/  LEA.HI.SX32 R13, P1, R10, R13, 0x6 ;  /* 0x0000000d0a0d7211 */ /* 0x000fc400078332ff */
[----:B------:R-:W-:Y:S02]  /*b460*/  ISETP.GE.AND.EX P0, PT, R25, RZ, PT, P0 ;  /* 0x000000ff1900720c */ /* 0x000fe40003f06300 */
[----:B------:R-:W-:-:S05]  /*b470*/  LEA.HI.X.SX32 R10, R10, RZ, 0x1, P1 ;  /* 0x000000ff0a0a7211 */ /* 0x000fca00008f0eff */
[----:B------:R-:W-:Y:S02]  /*b480*/  IMAD R8, R10, 0x5418281f, RZ ;  /* 0x5418281f0a087824 */ /* 0x000fe400078e02ff */
[----:B------:R-:W-:Y:S01]  /*b490*/  IMAD.WIDE.U32 R10, R13, 0x5418281f, R4 ;  /* 0x5418281f0d0a7825 */ /* 0x000fe200078e0004 */
[----:B------:R-:W-:-:S03]  /*b4a0*/  CS2R R4, SRZ ;  /* 0x0000000000047805 */ /* 0x000fc6000001ff00 */
[----:B------:R-:W-:Y:S01]  /*b4b0*/  IMAD R13, R13, -0x1011c2eb, R8 ;  /* 0xefee3d150d0d7824 */ /* 0x000fe200078e0208 */
[----:B------:R-:W-:Y:S06]  /*b4c0*/  @!P0 BRA `(.L_x_308) ;  /* 0x0000000400188947 */ /* 0x000fec0003800000 */
[----:B------:R-:W-:Y:S01]  /*b4d0*/  IMAD.IADD R13, R11, 0x1, R13 ;  /* 0x000000010b0d7824 */ /* 0x000fe200078e020d */
[----:B------:R-:W-:Y:S02]  /*b4e0*/  IADD3 R23, P1, PT, R10, -0x5418281f, RZ ;  /* 0xabe7d7e10a177810 */ /* 0x000fe40007f3e0ff */
[----:B------:R-:W-:Y:S02]  /*b4f0*/  CS2R R4, SRZ ;  /* 0x0000000000047805 */ /* 0x000fe4000001ff00 */
[C---:B------:R-:W-:Y:S02]  /*b500*/  ISETP.GE.AND P0, PT, R13.reuse, RZ, PT ;  /* 0x000000ff0d00720c */ /* 0x040fe40003f06270 */
[----:B------:R-:W-:Y:S02]  /*b510*/  IADD3.X R22, PT, PT, R13, 0x1011c2ea, RZ, P1, !PT ;  /* 0x1011c2ea0d167810 */ /* 0x000fe40000ffe4ff */
[----:B------:R-:W-:Y:S02]  /*b520*/  SEL R23, R23, R10, !P0 ;  /* 0x0000000a17177207 */ /* 0x000fe40004000000 */
[----:B------:R-:W-:-:S07]  /*b530*/  SEL R22, R22, R13, !P0 ;  /* 0x0000000d16167207 */ /* 0x000fce0004000000 */
.L_x_311:
        /* <DEDUP_REMOVED lines=52> */
.L_x_310:
[----:B------:R-:W-:Y:S05]  /*b880*/  BSYNC.RECONVERGENT B2 ;  /* 0x0000000000027941 */ /* 0x000fea0003800200 */
.L_x_309:
        /* <DEDUP_REMOVED lines=10> */
.L_x_308:
[----:B------:R-:W-:Y:S05]  /*b930*/  BSYNC.RECONVERGENT B1 ;  /* 0x0000000000017941 */ /* 0x000fea0003800200 */
.L_x_307:
        /* <DEDUP_REMOVED lines=12> */
[----:B------:R-:W-:-:S03]  /*ba00*/  IMAD.MOV.U32 R15, RZ, RZ, RZ ;  /* 0x000000ffff0f7224 */ /* 0x000fc600078e00ff */
[----:B------:R-:W-:-:S04]  /*ba10*/  SHF.R.U32.HI R8, RZ, 0x1f, R11 ;  /* 0x0000001fff087819 */ /* 0x000fc8000001160b */
[----:B------:R-:W-:Y:S01]  /*ba20*/  LEA.HI.SX32 R13, P0, R11, R8, 0x6 ;  /* 0x000000080b0d7211 */ /* 0x000fe200078132ff */
[----:B------:R-:W-:-:S03]  /*ba30*/  IMAD.MOV.U32 R8, RZ, RZ, R2 ;  /* 0x000000ffff087224 */ /* 0x000fc600078e0002 */
        /* <DEDUP_REMOVED lines=18> */
.L_x_316:
        /* <DEDUP_REMOVED lines=52> */
.L_x_315:
[----:B------:R-:W-:Y:S05]  /*bea0*/  BSYNC.RECONVERGENT B2 ;  /* 0x0000000000027941 */ /* 0x000fea0003800200 */
.L_x_314:
        /* <DEDUP_REMOVED lines=10> */
.L_x_313:
[----:B------:R-:W-:Y:S05]  /*bf50*/  BSYNC.RECONVERGENT B1 ;  /* 0x0000000000017941 */ /* 0x000fea0003800200 */
.L_x_312:
[C---:B------:R-:W-:Y:S01]  /*bf60*/  ISETP.GT.U32.AND P0, PT, R26.reuse, 0x1, PT ;  /* 0x000000011a00780c */ /* 0x040fe20003f04070 */
[----:B------:R-:W-:Y:S01]  /*bf70*/  IMAD.MOV.U32 R9, RZ, RZ, R15 ;  /* 0x000000ffff097224 */ /* 0x000fe200078e000f */
[--C-:B------:R-:W-:Y:S02]  /*bf80*/  SHF.R.U64 R8, R26, 0x1, R29.reuse ;  /* 0x000000011a087819 */ /* 0x100fe4000000121d */
[----:B------:R-:W-:Y:S02]  /*bf90*/  ISETP.GT.U32.AND.EX P0, PT, R29, RZ, PT, P0 ;  /* 0x000000ff1d00720c */ /* 0x000fe40003f04100 */
[----:B------:R-:W-:Y:S01]  /*bfa0*/  SHF.R.U32.HI R10, RZ, 0x1, R29 ;  /* 0x00000001ff0a7819 */ /* 0x000fe2000001161d */
[----:B------:R-:W-:-:S04]  /*bfb0*/  IMAD.MOV.U32 R26, RZ, RZ, R8 ;  /* 0x000000ffff1a7224 */ /* 0x000fc800078e0008 */
[----:B------:R-:W-:-:S06]  /*bfc0*/  IMAD.MOV.U32 R29, RZ, RZ, R10 ;  /* 0x000000ffff1d7224 */ /* 0x000fcc00078e000a */
[----:B------:R-:W-:Y:S05]  /*bfd0*/  @P0 BRA `(.L_x_317) ;  /* 0xfffffff000740947 */ /* 0x000fea000383ffff */
[----:B------:R-:W-:Y:S05]  /*bfe0*/  BSYNC.RECONVERGENT B0 ;  /* 0x0000000000007941 */ /* 0x000fea0003800200 */
.L_x_306:
[----:B------:R-:W-:Y:S01]  /*bff0*/  BSSY.RECONVERGENT B0, `(.L_x_318) ;  /* 0x00000ed000007945 */ /* 0x000fe20003800200 */
[----:B------:R-:W-:Y:S02]  /*c000*/  IMAD.MOV.U32 R28, RZ, RZ, 0x555f3ebf ;  /* 0x555f3ebfff1c7424 */ /* 0x000fe400078e00ff */
[----:B------:R-:W-:Y:S02]  /*c010*/  IMAD.MOV.U32 R29, RZ, RZ, 0x808e17 ;  /* 0x00808e17ff1d7424 */ /* 0x000fe400078e00ff */
[----:B------:R-:W-:Y:S02]  /*c020*/  IMAD.MOV.U32 R8, RZ, RZ, 0x1 ;  /* 0x00000001ff087424 */ /* 0x000fe400078e00ff */
[----:B------:R-:W-:Y:S02]  /*c030*/  IMAD.MOV.U32 R9, RZ, RZ, RZ ;  /* 0x000000ffff097224 */ /* 0x000fe400078e00ff */
[----:B------:R-:W-:Y:S02]  /*c040*/  IMAD.MOV.U32 R27, RZ, RZ, R6 ;  /* 0x000000ffff1b7224 */ /* 0x000fe400078e0006 */
[----:B------:R-:W-:-:S07]  /*c050*/  IMAD.MOV.U32 R26, RZ, RZ, R7 ;  /* 0x000000ffff1a7224 */ /* 0x000fce00078e0007 */
.L_x_329:
        /* <DEDUP_REMOVED lines=23> */
[C---:B------:R-:W-:Y:S01]  /*c1d0*/  LEA.HI.SX32 R19, P1, R2.reuse, R19, 0x6 ;  /* 0x0000001302137211 */ /* 0x040fe200078332ff */
[----:B------:R-:W-:Y:S02]  /*c1e0*/  IMAD.MOV.U32 R12, RZ, RZ, R27 ;  /* 0x000000ffff0c7224 */ /* 0x000fe400078e001b */
[C---:B------:R-:W-:Y:S01]  /*c1f0*/  IMAD.WIDE.U32.X R10, R9.reuse, 0x3fb942dc, R14, P0 ;  /* 0x3fb942dc090a7825 */ /* 0x040fe200000e040e */
        /* <DEDUP_REMOVED lines=32> */
.L_x_323:
        /* <DEDUP_REMOVED lines=52> */
.L_x_322:
[----:B------:R-:W-:Y:S05]  /*c740*/  BSYNC.RECONVERGENT B2 ;  /* 0x0000000000027941 */ /* 0x000fea0003800200 */
.L_x_321:
        /* <DEDUP_REMOVED lines=10> */
.L_x_320:
[----:B------:R-:W-:Y:S05]  /*c7f0*/  BSYNC.RECONVERGENT B1 ;  /* 0x0000000000017941 */ /* 0x000fea0003800200 */
.L_x_319:
        /* <DEDUP_REMOVED lines=9> */
[----:B------:R-:W-:Y:S02]  /*c890*/  IMAD.MOV.U32 R10, RZ, RZ, R27 ;  /* 0x000000ffff0a7224 */ /* 0x000fe400078e001b */
        /* <DEDUP_REMOVED lines=25> */
.L_x_328:
        /* <DEDUP_REMOVED lines=52> */
.L_x_327:
[----:B------:R-:W-:Y:S05]  /*cd70*/  BSYNC.RECONVERGENT B2 ;  /* 0x0000000000027941 */ /* 0x000fea0003800200 */
.L_x_326:
        /* <DEDUP_REMOVED lines=10> */
.L_x_325:
[----:B------:R-:W-:Y:S05]  /*ce20*/  BSYNC.RECONVERGENT B1 ;  /* 0x0000000000017941 */ /* 0x000fea0003800200 */
.L_x_324:
        /* <DEDUP_REMOVED lines=10> */
.L_x_318:
[----:B------:R-:W-:Y:S01]  /*ced0*/  BSSY.RECONVERGENT B0, `(.L_x_330) ;  /* 0x00000e3000007945 */ /* 0x000fe20003800200 */
[----:B------:R-:W-:Y:S02]  /*cee0*/  IMAD.MOV.U32 R29, RZ, RZ, 0x555f3ec0 ;  /* 0x555f3ec0ff1d7424 */ /* 0x000fe400078e00ff */
[----:B------:R-:W-:Y:S02]  /*cef0*/  IMAD.MOV.U32 R36, RZ, RZ, 0x808e17 ;  /* 0x00808e17ff247424 */ /* 0x000fe400078e00ff */
[----:B------:R-:W-:Y:S02]  /*cf00*/  IMAD.MOV.U32 R16, RZ, RZ, 0x1 ;  /* 0x00000001ff107424 */ /* 0x000fe400078e00ff */
[----:B------:R-:W-:-:S07]  /*cf10*/  IMAD.MOV.U32 R19, RZ, RZ, RZ ;  /* 0x000000ffff137224 */ /* 0x000fce00078e00ff */
.L_x_341:
[----:B------:R-:W-:Y:S01]  /*cf20*/  LOP3.LUT P0, RZ, R29, 0x2, RZ, 0xc0, !PT ;  /* 0x000000021dff7812 */ /* 0x000fe2000780c0ff */
[----:B------:R-:W-:-:S12]  /*cf30*/  BSSY.RECONVERGENT B1, `(.L_x_331) ;  /* 0x0000078000017945 */ /* 0x000fd80003800200 */
[----:B------:R-:W-:Y:S05]  /*cf40*/  @!P0 BRA `(.L_x_332) ;  /* 0x0000000400d88947 */ /* 0x000fea0003800000 */
        /* <DEDUP_REMOVED lines=21> */
[----:B------:R-:W-:Y:S01]  /*d0a0*/  ISETP.LT.AND P1, PT, R19, RZ, PT ;  /* 0x000000ff1300720c */ /* 0x000fe20003f21270 */
[----:B------:R-:W-:Y:S01]  /*d0b0*/  IMAD.WIDE.U32 R12, R21, 0x5418281f, R6 ;  /* 0x5418281f150c7825 */ /* 0x000fe200078e0006 */
[----:B------:R-:W-:-:S03]  /*d0c0*/  IADD3 RZ, P0, PT, R10, -0x970da87, RZ ;  /* 0xf68f25790aff7810 */ /* 0x000fc60007f1e0ff */
[----:B------:R-:W-:Y:S01]  /*d0d0*/  IMAD R2, R2, 0x5418281f, RZ ;  /* 0x5418281f02027824 */ /* 0x000fe200078e02ff */
[----:B------:R-:W-:Y:S02]  /*d0e0*/  IADD3.X R10, PT, PT, R11, -0x3fb942dd, RZ, P0, !PT ;  /* 0xc046bd230b0a7810 */ /* 0x000fe400007fe4ff */
[----:B------:R-:W-:Y:S01]  /*d0f0*/  IADD3 R27, P2, PT, R12, -0x5418281f, RZ ;  /* 0xabe7d7e10c1b7810 */ /* 0x000fe20007f5e0ff */
[----:B------:R-:W-:Y:S01]  /*d100*/  IMAD R21, R21, -0x1011c2eb, R2 ;  /* 0xefee3d1515157824 */ /* 0x000fe200078e0202 */
[----:B------:R-:W-:Y:S01]  /*d110*/  SEL R2, R10, R11, P1 ;  /* 0x0000000b0a027207 */ /* 0x000fe20000800000 */
[----:B------:R-:W-:Y:S02]  /*d120*/  IMAD.MOV.U32 R10, RZ, RZ, R16 ;  /* 0x000000ffff0a7224 */ /* 0x000fe400078e0010 */
[----:B------:R-:W-:Y:S01]  /*d130*/  IMAD.IADD R11, R13, 0x1, R21 ;  /* 0x000000010d0b7824 */ /* 0x000fe200078e0215 */
[----:B------:R-:W-:Y:S01]  /*d140*/  SHF.R.U32.HI R13, RZ, 0x1f, R2 ;  /* 0x0000001fff0d7819 */ /* 0x000fe20000011602 */
[----:B------:R-:W-:-:S03]  /*d150*/  IMAD.MOV.U32 R16, RZ, RZ, RZ ;  /* 0x000000ffff107224 */ /* 0x000fc600078e00ff */
        /* <DEDUP_REMOVED lines=9> */
[----:B------:R-:W-:Y:S01]  /*d1f0*/  LEA.HI.X.SX32 R2, R2, RZ, 0x1, P1 ;  /* 0x000000ff02027211 */ /* 0x000fe200008f0eff */
[----:B------:R-:W-:-:S04]  /*d200*/  IMAD.WIDE.U32 R10, R13, 0x5418281f, R10 ;  /* 0x5418281f0d0a7825 */ /* 0x000fc800078e000a */
[----:B------:R-:W-:-:S04]  /*d210*/  IMAD R2, R2, 0x5418281f, RZ ;  /* 0x5418281f02027824 */ /* 0x000fc800078e02ff */
[----:B------:R-:W-:Y:S02]  /*d220*/  IMAD R13, R13, -0x1011c2eb, R2 ;  /* 0xefee3d150d0d7824 */ /* 0x000fe400078e0202 */
[----:B------:R-:W-:Y:S05]  /*d230*/  @!P0 BRA `(.L_x_332) ;  /* 0x00000004001c8947 */ /* 0x000fea0003800000 */
        /* <DEDUP_REMOVED lines=8> */
.L_x_335:
        /* <DEDUP_REMOVED lines=52> */
.L_x_334:
[----:B------:R-:W-:Y:S05]  /*d600*/  BSYNC.RECONVERGENT B2 ;  /* 0x0000000000027941 */ /* 0x000fea0003800200 */
.L_x_333:
        /* <DEDUP_REMOVED lines=10> */
.L_x_332:
[----:B------:R-:W-:Y:S05]  /*d6b0*/  BSYNC.RECONVERGENT B1 ;  /* 0x0000000000017941 */ /* 0x000fea0003800200 */
.L_x_331:
        /* <DEDUP_REMOVED lines=23> */
[----:B------:R-:W-:Y:S02]  /*d830*/  CS2R R6, SRZ ;  /* 0x0000000000067805 */ /* 0x000fe4000001ff00 */
[----:B------:R-:W-:Y:S02]  /*d840*/  SEL R27, R2, R13, !P0 ;  /* 0x0000000d021b7207 */ /* 0x000fe40004000000 */
[----:B------:R-:W-:-:S04]  /*d850*/  ISETP.GE.U32.AND P0, PT, R26, 0x1, PT ;  /* 0x000000011a00780c */ /* 0x000fc80003f06070 */
[----:B------:R-:W-:-:S13]  /*d860*/  ISETP.GE.AND.EX P0, PT, R27, RZ, PT, P0 ;  /* 0x000000ff1b00720c */ /* 0x000fda0003f06300 */
[----:B------:R-:W-:Y:S05]  /*d870*/  @!P0 BRA `(.L_x_337) ;  /* 0x0000000400088947 */ /* 0x000fea0003800000 */
[----:B------:R-:W-:Y:S01]  /*d880*/  CS2R R6, SRZ ;  /* 0x0000000000067805 */ /* 0x000fe2000001ff00 */
[----:B------:R-:W-:Y:S02]  /*d890*/  IMAD.MOV.U32 R25, RZ, RZ, R26 ;  /* 0x000000ffff197224 */ /* 0x000fe400078e001a */
[----:B------:R-:W-:-:S07]  /*d8a0*/  IMAD.MOV.U32 R24, RZ, RZ, R27 ;  /* 0x000000ffff187224 */ /* 0x000fce00078e001b */
.L_x_340:
        /* <DEDUP_REMOVED lines=52> */
.L_x_339:
[----:B------:R-:W-:Y:S05]  /*dbf0*/  BSYNC.RECONVERGENT B2 ;  /* 0x0000000000027941 */ /* 0x000fea0003800200 */
.L_x_338:
        /* <DEDUP_REMOVED lines=10> */
.L_x_337:
[----:B------:R-:W-:Y:S05]  /*dca0*/  BSYNC.RECONVERGENT B1 ;  /* 0x0000000000017941 */ /* 0x000fea0003800200 */
.L_x_336:
[C---:B------:R-:W-:Y:S02]  /*dcb0*/  ISETP.GT.U32.AND P0, PT, R29.reuse, 0x3, PT ;  /* 0x000000031d00780c */ /* 0x040fe40003f04070 */
[--C-:B------:R-:W-:Y:S02]  /*dcc0*/  SHF.R.U64 R29, R29, 0x1, R36.reuse ;  /* 0x000000011d1d7819 */ /* 0x100fe40000001224 */
[----:B------:R-:W-:Y:S02]  /*dcd0*/  ISETP.GT.U32.AND.EX P0, PT, R36, RZ, PT, P0 ;  /* 0x000000ff2400720c */ /* 0x000fe40003f04100 */
[----:B------:R-:W-:-:S11]  /*dce0*/  SHF.R.U32.HI R36, RZ, 0x1, R36 ;  /* 0x00000001ff247819 */ /* 0x000fd60000011624 */
[----:B------:R-:W-:Y:S05]  /*dcf0*/  @P0 BRA `(.L_x_341) ;  /* 0xfffffff000880947 */ /* 0x000fea000383ffff */
[----:B------:R-:W-:Y:S05]  /*dd00*/  BSYNC.RECONVERGENT B0 ;  /* 0x0000000000007941 */ /* 0x000fea0003800200 */
.L_x_330:
[----:B------:R-:W-:-:S04]  /*dd10*/  ISETP.GE.U32.AND P0, PT, R8, 0x2, PT ;  /* 0x000000020800780c */ /* 0x000fc80003f06070 */
[----:B------:R-:W-:-:S13]  /*dd20*/  ISETP.GE.U32.AND.EX P0, PT, R9, RZ, PT, P0 ;  /* 0x000000ff0900720c */ /* 0x000fda0003f06100 */
[----:B------:R-:W-:Y:S05]  /*dd30*/  @!P0 BRA `(.L_x_291) ;  /* 0x0000002800f48947 */ /* 0x000fea0003800000 */
[----:B------:R-:W-:Y:S02]  /*dd40*/  IMAD.MOV.U32 R35, RZ, RZ, 0x5 ;  /* 0x00000005ff237424 */ /* 0x000fe400078e00ff */
[----:B------:R-:W-:-:S07]  /*dd50*/  IMAD.MOV.U32 R37, RZ, RZ, RZ ;  /* 0x000000ffff257224 */ /* 0x000fce00078e00ff */
.L_x_377:
[----:B------:R-:W-:Y:S01]  /*dd60*/  ISETP.NE.U32.AND P0, PT, R35, RZ, PT ;  /* 0x000000ff2300720c */ /* 0x000fe20003f05070 */
[----:B------:R-:W-:Y:S01]  /*dd70*/  BSSY.RECONVERGENT B0, `(.L_x_342) ;  /* 0x0000074000007945 */ /* 0x000fe20003800200 */
[----:B------:R-:W-:Y:S02]  /*dd80*/  IMAD.MOV.U32 R2, RZ, RZ, RZ ;  /* 0x000000ffff027224 */ /* 0x000fe400078e00ff */
[----:B------:R-:W-:Y:S01]  /*dd90*/  ISETP.NE.AND.EX P0, PT, R37, RZ, PT, P0 ;  /* 0x000000ff2500720c */ /* 0x000fe20003f05300 */
[----:B------:R-:W-:-:S12]  /*dda0*/  IMAD.MOV.U32 R6, RZ, RZ, RZ ;  /* 0x000000ffff067224 */ /* 0x000fd800078e00ff */
[----:B------:R-:W-:Y:S05]  /*ddb0*/  @!P0 BRA `(.L_x_343) ;  /* 0x0000000400bc8947 */ /* 0x000fea0003800000 */
[----:B------:R-:W-:Y:S02]  /*ddc0*/  IMAD.MOV.U32 R2, RZ, RZ, RZ ;  /* 0x000000ffff027224 */ /* 0x000fe400078e00ff */
[----:B------:R-:W-:Y:S02]  /*ddd0*/  IMAD.MOV.U32 R6, RZ, RZ, RZ ;  /* 0x000000ffff067224 */ /* 0x000fe400078e00ff */
[----:B------:R-:W-:Y:S02]  /*dde0*/  IMAD.MOV.U32 R20, RZ, RZ, R8 ;  /* 0x000000ffff147224 */ /* 0x000fe400078e0008 */
[----:B------:R-:W-:-:S07]  /*ddf0*/  IMAD.MOV.U32 R21, RZ, RZ, R9 ;  /* 0x000000ffff157224 */ /* 0x000fce00078e0009 */
.L_x_349:
        /* <DEDUP_REMOVED lines=17> */
[----:B------:R-:W-:Y:S02]  /*df10*/  IMAD.MOV.U32 R10, RZ, RZ, R20 ;  /* 0x000000ffff0a7224 */ /* 0x000fe400078e0014 */
[----:B------:R-:W-:Y:S02]  /*df20*/  IMAD.MOV.U32 R20, RZ, RZ, RZ ;  /* 0x000000ffff147224 */ /* 0x000fe400078e00ff */
        /* <DEDUP_REMOVED lines=16> */
.L_x_348:
        /* <DEDUP_REMOVED lines=52> */
.L_x_347:
[----:B------:R-:W-:Y:S05]  /*e370*/  BSYNC.RECONVERGENT B2 ;  /* 0x0000000000027941 */ /* 0x000fea0003800200 */
.L_x_346:
        /* <DEDUP_REMOVED lines=10> */
.L_x_345:
[----:B------:R-:W-:Y:S05]  /*e420*/  BSYNC.RECONVERGENT B1 ;  /* 0x0000000000017941 */ /* 0x000fea0003800200 */
.L_x_344:
[----:B------:R-:W-:Y:S01]  /*e430*/  IADD3 R2, P1, PT, R2, 0x1, RZ ;  /* 0x0000000102027810 */ /* 0x000fe20007f3e0ff */
[----:B------:R-:W-:Y:S01]  /*e440*/  IMAD.MOV.U32 R21, RZ, RZ, R7 ;  /* 0x000000ffff157224 */ /* 0x000fe200078e0007 */
[----:B------:R-:W-:-:S03]  /*e450*/  ISETP.NE.U32.AND P0, PT, R20, 0x1, PT ;  /* 0x000000011400780c */ /* 0x000fc60003f05070 */
[----:B------:R-:W-:Y:S01]  /*e460*/  IMAD.X R6, RZ, RZ, R6, P1 ;  /* 0x000000ffff067224 */ /* 0x000fe200008e0606 */
[----:B------:R-:W-:Y:S02]  /*e470*/  ISETP.GE.U32.AND P1, PT, R2, R35, PT ;  /* 0x000000230200720c */ /* 0x000fe40003f26070 */
[----:B------:R-:W-:Y:S02]  /*e480*/  ISETP.NE.AND.EX P2, PT, R7, RZ, PT, P0 ;  /* 0x000000ff0700720c */ /* 0x000fe40003f45300 */
[----:B------:R-:W-:-:S13]  /*e490*/  ISETP.GE.U32.AND.EX P0, PT, R6, R37, PT, P1 ;  /* 0x000000250600720c */ /* 0x000fda0003f06110 */
[----:B------:R-:W-:Y:S05]  /*e4a0*/  @!P0 BRA P2, `(.L_x_349) ;  /* 0xfffffff800548947 */ /* 0x000fea000103ffff */
.L_x_343:
[----:B------:R-:W-:Y:S05]  /*e4b0*/  BSYNC.RECONVERGENT B0 ;  /* 0x0000000000007941 */ /* 0x000fea0003800200 */
.L_x_342:
        /* <DEDUP_REMOVED lines=21> */
[----:B------:R-:W-:Y:S01]  /*e610*/  IMAD R7, R7, -0x1011c2eb, R10 ;  /* 0xefee3d1507077824 */ /* 0x000fe200078e020a */
[----:B------:R-:W-:-:S03]  /*e620*/  LOP3.LUT R10, RZ, R2, RZ, 0x33, !PT ;  /* 0x00000002ff0a7212 */ /* 0x000fc600078e33ff */
[----:B------:R-:W-:Y:S02]  /*e630*/  IMAD.IADD R7, R5, 0x1, R7 ;  /* 0x0000000105077824 */ /* 0x000fe400078e0207 */
[----:B------:R-:W-:-:S03]  /*e640*/  IMAD.IADD R5, R10, 0x1, R35 ;  /* 0x000000010a057824 */ /* 0x000fc600078e0223 */
[C---:B------:R-:W-:Y:S02]  /*e650*/  ISETP.GE.AND P0, PT, R7.reuse, RZ, PT ;  /* 0x000000ff0700720c */ /* 0x040fe40003f06270 */
[----:B------:R-:W-:Y:S02]  /*e660*/  IADD3.X R24, PT, PT, R7, 0x1011c2ea, RZ, P1, !PT ;  /* 0x1011c2ea07187810 */ /* 0x000fe40000ffe4ff */
[----:B------:R-:W-:Y:S02]  /*e670*/  SHF.L.U32 R28, R28, R5, RZ ;  /* 0x000000051c1c7219 */ /* 0x000fe400000006ff */
[----:B------:R-:W-:Y:S02]  /*e680*/  SEL R27, R27, R4, !P0 ;  /* 0x000000041b1b7207 */ /* 0x000fe40004000000 */
[----:B------:R-:W-:Y:S02]  /*e690*/  SEL R24, R24, R7, !P0 ;  /* 0x0000000718187207 */ /* 0x000fe40004000000 */
[----:B------:R-:W-:-:S07]  /*e6a0*/  SHF.R.S32.HI R35, RZ, 0x1f, R28 ;  /* 0x0000001fff237819 */ /* 0x000fce000001141c */
.L_x_361:
        /* <DEDUP_REMOVED lines=62> */
.L_x_355:
        /* <DEDUP_REMOVED lines=52> */
.L_x_354:
[----:B------:R-:W-:Y:S05]  /*edd0*/  BSYNC.RECONVERGENT B2 ;  /* 0x0000000000027941 */ /* 0x000fea0003800200 */
.L_x_353:
        /* <DEDUP_REMOVED lines=10> */
.L_x_352:
[----:B------:R-:W-:Y:S05]  /*ee80*/  BSYNC.RECONVERGENT B1 ;  /* 0x0000000000017941 */ /* 0x000fea0003800200 */
.L_x_351:
        /* <DEDUP_REMOVED lines=35> */
.L_x_360:
        /* <DEDUP_REMOVED lines=52> */
.L_x_359:
[----:B------:R-:W-:Y:S05]  /*f400*/  BSYNC.RECONVERGENT B2 ;  /* 0x0000000000027941 */ /* 0x000fea0003800200 */
.L_x_358:
        /* <DEDUP_REMOVED lines=10> */
.L_x_357:
[----:B------:R-:W-:Y:S05]  /*f4b0*/  BSYNC.RECONVERGENT B1 ;  /* 0x0000000000017941 */ /* 0x000fea0003800200 */
.L_x_356:
[C---:B------:R-:W-:Y:S01]  /*f4c0*/  ISETP.GT.U32.AND P0, PT, R28.reuse, 0x1, PT ;  /* 0x000000011c00780c */ /* 0x040fe20003f04070 */
[----:B------:R-:W-:Y:S01]  /*f4d0*/  IMAD.MOV.U32 R27, RZ, RZ, R14 ;  /* 0x000000ffff1b7224 */ /* 0x000fe200078e000e */
[----:B------:R-:W-:Y:S01]  /*f4e0*/  SHF.R.S64 R4, R28, 0x1, R35 ;  /* 0x000000011c047819 */ /* 0x000fe20000001023 */
[----:B------:R-:W-:Y:S01]  /*f4f0*/  IMAD.MOV.U32 R24, RZ, RZ, R7 ;  /* 0x000000ffff187224 */ /* 0x000fe200078e0007 */
[----:B------:R-:W-:Y:S02]  /*f500*/  ISETP.GT.U32.AND.EX P0, PT, R35, RZ, PT, P0 ;  /* 0x000000ff2300720c */ /* 0x000fe40003f04100 */
[----:B------:R-:W-:Y:S01]  /*f510*/  SHF.R.S32.HI R5, RZ, 0x1, R35 ;  /* 0x00000001ff057819 */ /* 0x000fe20000011423 */
[----:B------:R-:W-:-:S04]  /*f520*/  IMAD.MOV.U32 R28, RZ, RZ, R4 ;  /* 0x000000ffff1c7224 */ /* 0x000fc800078e0004 */
[----:B------:R-:W-:-:S06]  /*f530*/  IMAD.MOV.U32 R35, RZ, RZ, R5 ;  /* 0x000000ffff237224 */ /* 0x000fcc00078e0005 */
[----:B------:R-:W-:Y:S05]  /*f540*/  @P0 BRA `(.L_x_361) ;  /* 0xfffffff000580947 */ /* 0x000fea000383ffff */
[----:B------:R-:W-:Y:S05]  /*f550*/  BSYNC.RECONVERGENT B0 ;  /* 0x0000000000007941 */ /* 0x000fea0003800200 */
.L_x_350:
        /* <DEDUP_REMOVED lines=26> */
[----:B------:R-:W-:Y:S02]  /*f700*/  CS2R R4, SRZ ;  /* 0x0000000000047805 */ /* 0x000fe4000001ff00 */
[----:B------:R-:W-:-:S04]  /*f710*/  ISETP.GE.U32.AND P0, PT, R7, 0x1, PT ;  /* 0x000000010700780c */ /* 0x000fc80003f06070 */
[----:B------:R-:W-:-:S13]  /*f720*/  ISETP.GE.AND.EX P0, PT, R10, RZ, PT, P0 ;  /* 0x000000ff0a00720c */ /* 0x000fda0003f06300 */
[----:B------:R-:W-:Y:S05]  /*f730*/  @!P0 BRA `(.L_x_363) ;  /* 0x0000000400108947 */ /* 0x000fea0003800000 */
[----:B------:R-:W-:Y:S01]  /*f740*/  CS2R R4, SRZ ;  /* 0x0000000000047805 */ /* 0x000fe2000001ff00 */
[--C-:B------:R-:W-:Y:S02]  /*f750*/  IMAD.MOV.U32 R28, RZ, RZ, R7.reuse ;  /* 0x000000ffff1c7224 */ /* 0x100fe400078e0007 */
[--C-:B------:R-:W-:Y:S02]  /*f760*/  IMAD.MOV.U32 R29, RZ, RZ, R10.reuse ;  /* 0x000000ffff1d7224 */ /* 0x100fe400078e000a */
[----:B------:R-:W-:Y:S02]  /*f770*/  IMAD.MOV.U32 R27, RZ, RZ, R7 ;  /* 0x000000ffff1b7224 */ /* 0x000fe400078e0007 */
[----:B------:R-:W-:-:S07]  /*f780*/  IMAD.MOV.U32 R26, RZ, RZ, R10 ;  /* 0x000000ffff1a7224 */ /* 0x000fce00078e000a */
.L_x_366:
        /* <DEDUP_REMOVED lines=52> */
.L_x_365:
[----:B------:R-:W-:Y:S05]  /*fad0*/  BSYNC.RECONVERGENT B1 ;  /* 0x0000000000017941 */ /* 0x000fea0003800200 */
.L_x_364:
        /* <DEDUP_REMOVED lines=10> */
.L_x_363:
[----:B------:R-:W-:Y:S05]  /*fb80*/  BSYNC.RECONVERGENT B0 ;  /* 0x0000000000007941 */ /* 0x000fea0003800200 */
.L_x_362:
[C---:B------:R-:W-:Y:S01]  /*fb90*/  IMAD.WIDE.U32 R12, R5.reuse, 0x970da87, RZ ;  /* 0x0970da87050c7825 */ /* 0x040fe200078e00ff */
[----:B------:R-:W-:Y:S01]  /*fba0*/  ISETP.LT.AND P1, PT, R5, RZ, PT ;  /* 0x000000ff0500720c */ /* 0x000fe20003f21270 */
[----:B------:R-:W-:Y:S02]  /*fbb0*/  BSSY.RECONVERGENT B0, `(.L_x_367) ;  /* 0x0000071000007945 */ /* 0x000fe40003800200 */
        /* <DEDUP_REMOVED lines=17> */
[----:B------:R-:W-:Y:S01]  /*fcd0*/  IMAD.WIDE.U32.X R12, R9, 0x3fb942dc, R20, P0 ;  /* 0x3fb942dc090c7825 */ /* 0x000fe200000e0414 */
[----:B------:R-:W-:Y:S02]  /*fce0*/  LEA.HI.X.SX32 R11, R11, RZ, 0x1, P1 ;  /* 0x000000ff0b0b7211 */ /* 0x000fe400008f0eff */
[----:B------:R-:W-:Y:S01]  /*fcf0*/  ISETP.LT.AND P1, PT, R9, RZ, PT ;  /* 0x000000ff0900720c */ /* 0x000fe20003f21270 */
[----:B------:R-:W-:Y:S01]  /*fd00*/  IMAD.WIDE.U32 R14, R23, 0x5418281f, R4 ;  /* 0x5418281f170e7825 */ /* 0x000fe200078e0004 */
[----:B------:R-:W-:-:S03]  /*fd10*/  IADD3 RZ, P0, PT, R12, -0x970da87, RZ ;  /* 0xf68f25790cff7810 */ /* 0x000fc60007f1e0ff */
[----:B------:R-:W-:Y:S01]  /*fd20*/  IMAD R12, R11, 0x5418281f, RZ ;  /* 0x5418281f0b0c7824 */ /* 0x000fe200078e02ff */
        /* <DEDUP_REMOVED lines=13> */
[----:B------:R-:W-:Y:S01]  /*fe00*/  LEA.HI.X.SX32 R11, R20, RZ, 0x1, P1 ;  /* 0x000000ff140b7211 */ /* 0x000fe200008f0eff */
[----:B------:R-:W-:Y:S01]  /*fe10*/  IMAD.WIDE.U32 R12, R15, 0x5418281f, R8 ;  /* 0x5418281f0f0c7825 */ /* 0x000fe200078e0008 */
[----:B------:R-:W-:-:S03]  /*fe20*/  CS2R R8, SRZ ;  /* 0x0000000000087805 */ /* 0x000fc6000001ff00 */
[----:B------:R-:W-:-:S04]  /*fe30*/  IMAD R14, R11, 0x5418281f, RZ ;  /* 0x5418281f0b0e7824 */ /* 0x000fc800078e02ff */
[----:B------:R-:W-:Y:S02]  /*fe40*/  IMAD R15, R15, -0x1011c2eb, R14 ;  /* 0xefee3d150f0f7824 */ /* 0x000fe400078e020e */
[----:B------:R-:W-:Y:S05]  /*fe50*/  @!P0 BRA `(.L_x_368) ;  /* 0x0000000400188947 */ /* 0x000fea0003800000 */
[----:B------:R-:W-:Y:S01]  /*fe60*/  IMAD.IADD R15, R13, 0x1, R15 ;  /* 0x000000010d0f7824 */ /* 0x000fe200078e020f */
[----:B------:R-:W-:Y:S02]  /*fe70*/  IADD3 R27, P1, PT, R12, -0x5418281f, RZ ;  /* 0xabe7d7e10c1b7810 */ /* 0x000fe40007f3e0ff */
[----:B------:R-:W-:Y:S02]  /*fe80*/  CS2R R8, SRZ ;  /* 0x0000000000087805 */ /* 0x000fe4000001ff00 */
[C---:B------:R-:W-:Y:S02]  /*fe90*/  ISETP.GE.AND P0, PT, R15.reuse, RZ, PT ;  /* 0x000000ff0f00720c */ /* 0x040fe40003f06270 */
[----:B------:R-:W-:Y:S02]  /*fea0*/  IADD3.X R26, PT, PT, R15, 0x1011c2ea, RZ, P1, !PT ;  /* 0x1011c2ea0f1a7810 */ /* 0x000fe40000ffe4ff */
[----:B------:R-:W-:Y:S02]  /*feb0*/  SEL R27, R27, R12, !P0 ;  /* 0x0000000c1b1b7207 */ /* 0x000fe40004000000 */
[----:B------:R-:W-:-:S07]  /*fec0*/  SEL R26, R26, R15, !P0 ;  /* 0x0000000f1a1a7207 */ /* 0x000fce0004000000 */
.L_x_371:
        /* <DEDUP_REMOVED lines=52> */
.L_x_370:
[----:B------:R-:W-:Y:S05]  /*10210*/  BSYNC.RECONVERGENT B1 ;  /* 0x0000000000017941 */ /* 0x000fea0003800200 */
.L_x_369:
        /* <DEDUP_REMOVED lines=10> */
.L_x_368:
[----:B------:R-:W-:Y:S05]  /*102c0*/  BSYNC.RECONVERGENT B0 ;  /* 0x0000000000007941 */ /* 0x000fea0003800200 */
.L_x_367:
        /* <DEDUP_REMOVED lines=10> */
[----:B------:R-:W-:Y:S02]  /*10370*/  IADD3.X R12, PT, PT, R13, -0x3fb942dd, RZ, P0, !PT ;  /* 0xc046bd230d0c7810 */ /* 0x000fe400007fe4ff */
[----:B------:R-:W-:Y:S02]  /*10380*/  ISETP.GE.U32.AND P0, PT, R7, 0x1, PT ;  /* 0x000000010700780c */ /* 0x000fe40003f06070 */
[----:B------:R-:W-:Y:S01]  /*10390*/  SEL R12, R12, R13, P1 ;  /* 0x0000000d0c0c7207 */ /* 0x000fe20000800000 */
[----:B------:R-:W-:Y:S01]  /*103a0*/  IMAD.MOV.U32 R13, RZ, RZ, R19 ;  /* 0x000000ffff0d7224 */ /* 0x000fe200078e0013 */
[----:B------:R-:W-:Y:S01]  /*103b0*/  ISETP.GE.AND.EX P0, PT, R10, RZ, PT, P0 ;  /* 0x000000ff0a00720c */ /* 0x000fe20003f06300 */
[----:B------:R-:W-:Y:S01]  /*103c0*/  IMAD.MOV.U32 R19, RZ, RZ, RZ ;  /* 0x000000ffff137224 */ /* 0x000fe200078e00ff */
[----:B------:R-:W-:-:S04]  /*103d0*/  SHF.R.U32.HI R11, RZ, 0x1f, R12 ;  /* 0x0000001fff0b7819 */ /* 0x000fc8000001160c */
[----:B------:R-:W-:-:S04]  /*103e0*/  LEA.HI.SX32 R11, P1, R12, R11, 0x6 ;  /* 0x0000000b0c0b7211 */ /* 0x000fc800078332ff */
        /* <DEDUP_REMOVED lines=15> */
.L_x_376:
        /* <DEDUP_REMOVED lines=52> */
.L_x_375:
[----:B------:R-:W-:Y:S05]  /*10820*/  BSYNC.RECONVERGENT B1 ;  /* 0x0000000000017941 */ /* 0x000fea0003800200 */
.L_x_374:
[----:B------:R-:W-:Y:S02]  /*10830*/  ISETP.GE.U32.AND.EX P0, PT, R10, RZ, PT, P0 ;  /* 0x000000ff0a00720c */ /* 0x000fe40003f06100 */
[C---:B------:R-:W-:Y:S02]  /*10840*/  ISETP.GE.AND P1, PT, R27.reuse, RZ, PT ;  /* 0x000000ff1b00720c */ /* 0x040fe40003f26270 */
[----:B------:R-:W-:Y:S02]  /*10850*/  IADD3.X R12, PT, PT, R27, 0x1011c2ea, RZ, P2, !PT ;  /* 0x1011c2ea1b0c7810 */ /* 0x000fe400017fe4ff */
[--C-:B------:R-:W-:Y:S02]  /*10860*/  SHF.R.U64 R7, R7, 0x1, R10.reuse ;  /* 0x0000000107077819 */ /* 0x100fe4000000120a */
[----:B------:R-:W-:Y:S02]  /*10870*/  SHF.R.U32.HI R10, RZ, 0x1, R10 ;  /* 0x00000001ff0a7819 */ /* 0x000fe4000001160a */
[----:B------:R-:W-:-:S02]  /*10880*/  SEL R23, R11, R24, !P1 ;  /* 0x000000180b177207 */ /* 0x000fc40004800000 */
[----:B------:R-:W-:Y:S01]  /*10890*/  SEL R26, R12, R27, !P1 ;  /* 0x0000001b0c1a7207 */ /* 0x000fe20004800000 */
[----:B------:R-:W-:Y:S06]  /*108a0*/  @P0 BRA `(.L_x_376) ;  /* 0xfffffffc000c0947 */ /* 0x000fec000383ffff */
.L_x_373:
[----:B------:R-:W-:Y:S05]  /*108b0*/  BSYNC.RECONVERGENT B0 ;  /* 0x0000000000007941 */ /* 0x000fea0003800200 */
.L_x_372:
[----:B------:R-:W-:Y:S01]  /*108c0*/  ISETP.GE.U32.AND P0, PT, R8, 0x2, PT ;  /* 0x000000020800780c */ /* 0x000fe20003f06070 */
[----:B------:R-:W-:Y:S02]  /*108d0*/  IMAD.MOV.U32 R35, RZ, RZ, R2 ;  /* 0x000000ffff237224 */ /* 0x000fe400078e0002 */
[----:B------:R-:W-:Y:S01]  /*108e0*/  IMAD.MOV.U32 R37, RZ, RZ, R6 ;  /* 0x000000ffff257224 */ /* 0x000fe200078e0006 */
[----:B------:R-:W-:-:S13]  /*108f0*/  ISETP.GE.U32.AND.EX P0, PT, R9, RZ, PT, P0 ;  /* 0x000000ff0900720c */ /* 0x000fda0003f06100 */
[----:B------:R-:W-:Y:S05]  /*10900*/  @P0 BRA `(.L_x_377) ;  /* 0xffffffd400140947 */ /* 0x000fea000383ffff */
.L_x_291:
[----:B------:R-:W-:Y:S05]  /*10910*/  BSYNC.RECONVERGENT B8 ;  /* 0x0000000000087941 */ /* 0x000fea0003800200 */
.L_x_257:
[----:B------:R-:W0:Y:S01]  /*10920*/  S2R R2, SR_TID.X ;  /* 0x0000000000027919 */ /* 0x000e220000002100 */
[----:B------:R-:W0:Y:S01]  /*10930*/  LDC R7, c[0x0][0x360] ;  /* 0x0000d800ff077b82 */ /* 0x000e220000000800 */
[----:B------:R-:W1:Y:S07]  /*10940*/  LDCU.64 UR4, c[0x0][0x390] ;  /* 0x00007200ff0477ac */ /* 0x000e6e0008000a00 */
[----:B------:R-:W2:Y:S08]  /*10950*/  LDC.64 R4, c[0x0][0x3a0] ;  /* 0x0000e800ff047b82 */ /* 0x000eb00000000a00 */
[----:B------:R-:W3:Y:S01]  /*10960*/  LDC.64 R22, c[0x0][0x398] ;  /* 0x0000e600ff167b82 */ /* 0x000ee20000000a00 */
[----:B-1----:R-:W-:-:S04]  /*10970*/  UISETP.GE.U32.AND UP0, UPT, UR4, 0x1, UPT ;  /* 0x000000010400788c */ /* 0x002fc8000bf06070 */
[----:B------:R-:W-:Y:S01]  /*10980*/  UISETP.GE.AND.EX UP0, UPT, UR5, URZ, UPT, UP0 ;  /* 0x000000ff0500728c */ /* 0x000fe2000bf06300 */
[----:B0-----:R-:W-:Y:S02]  /*10990*/  IMAD R7, R7, UR38, R2 ;  /* 0x0000002607077c24 */ /* 0x001fe4000f8e0202 */
[----:B------:R-:W-:Y:S02]  /*109a0*/  IMAD.MOV.U32 R2, RZ, RZ, R0 ;  /* 0x000000ffff027224 */ /* 0x000fe400078e0000 */
[----:B--2---:R-:W-:-:S04]  /*109b0*/  IMAD.WIDE R4, R7, 0x8, R4 ;  /* 0x0000000807047825 */ /* 0x004fc800078e0204 */
[----:B------:R-:W-:Y:S01]  /*109c0*/  IMAD.SHL.U32 R7, R7, 0x2, RZ ;  /* 0x0000000207077824 */ /* 0x000fe200078e00ff */
[----:B------:R0:W-:Y:S03]  /*109d0*/  STG.E.64 desc[UR36][R4.64], R2 ;  /* 0x0000000204007986 */ /* 0x0001e6000c101b24 */
[----:B---3--:R-:W-:Y:S01]  /*109e0*/  IMAD.WIDE R22, R7, 0x18, R22 ;  /* 0x0000001807167825 */ /* 0x008fe200078e0216 */
[----:B------:R-:W-:Y:S06]  /*109f0*/  BRA.U !UP0, `(.L_x_378) ;  /* 0x000000f108847547 */ /* 0x000fec000b800000 */
[----:B------:R-:W1:Y:S01]  /*10a00*/  LDCU.64 UR4, c[0x0][0x390] ;  /* 0x00007200ff0477ac */ /* 0x000e620008000a00 */
[----:B------:R-:W-:Y:S01]  /*10a10*/  BSSY.RECONVERGENT B10, `(.L_x_379) ;  /* 0x00007910000a7945 */ /* 0x000fe20003800200 */
[----:B------:R-:W-:Y:S01]  /*10a20*/  IMAD.MOV.U32 R45, RZ, RZ, 0x1 ;  /* 0x00000001ff2d7424 */ /* 0x000fe200078e00ff */
[----:B------:R-:W-:Y:S01]  /*10a30*/  CS2R R36, SRZ ;  /* 0x0000000000247805 */ /* 0x000fe2000001ff00 */
[----:B------:R-:W-:Y:S01]  /*10a40*/  IMAD.MOV.U32 R35, RZ, RZ, 0x1 ;  /* 0x00000001ff237424 */ /* 0x000fe200078e00ff */
[----:B------:R-:W-:Y:S01]  /*10a50*/  PRMT R40, RZ, 0x7610, R40 ;  /* 0x00007610ff287816 */ /* 0x000fe20000000028 */
[----:B------:R-:W-:Y:S02]  /*10a60*/  IMAD.MOV.U32 R39, RZ, RZ, 0x1db6b4d3 ;  /* 0x1db6b4d3ff277424 */ /* 0x000fe400078e00ff */
[----:B------:R-:W-:Y:S02]  /*10a70*/  IMAD.MOV.U32 R41, RZ, RZ, 0x4ffebea ;  /* 0x04ffebeaff297424 */ /* 0x000fe400078e00ff */
[----:B------:R-:W-:-:S02]  /*10a80*/  IMAD.MOV.U32 R38, RZ, RZ, RZ ;  /* 0x000000ffff267224 */ /* 0x000fc400078e00ff */
[----:B------:R-:W-:Y:S02]  /*10a90*/  IMAD.MOV.U32 R47, RZ, RZ, RZ ;  /* 0x000000ffff2f7224 */ /* 0x000fe400078e00ff */
[----:B------:R-:W-:Y:S02]  /*10aa0*/  IMAD.MOV.U32 R43, RZ, RZ, RZ ;  /* 0x000000ffff2b7224 */ /* 0x000fe400078e00ff */
[----:B-1----:R-:W-:Y:S02]  /*10ab0*/  IMAD.U32 R29, RZ, RZ, UR4 ;  /* 0x00000004ff1d7e24 */ /* 0x002fe4000f8e00ff */
[----:B------:R-:W-:-:S07]  /*10ac0*/  IMAD.U32 R28, RZ, RZ, UR5 ;  /* 0x00000005ff1c7e24 */ /* 0x000fce000f8e00ff */
.L_x_479:
        /* <DEDUP_REMOVED lines=12> */
[----:B0-----:R-:W-:Y:S01]  /*10b90*/  IMAD.MOV.U32 R2, RZ, RZ, R36 ;  /* 0x000000ffff027224 */ /* 0x001fe200078e0024 */
        /* <DEDUP_REMOVED lines=22> */
[----:B------:R-:W-:-:S03]  /*10d00*/  ISETP.LT.AND P2, PT, R41, RZ, PT ;  /* 0x000000ff2900720c */ /* 0x000fc60003f41270 */
        /* <DEDUP_REMOVED lines=10> */
[----:B------:R-:W-:Y:S02]  /*10db0*/  IMAD.MOV.U32 R47, RZ, RZ, RZ ;  /* 0x000000ffff2f7224 */ /* 0x000fe400078e00ff */
        /* <DEDUP_REMOVED lines=20> */
.L_x_384:
        /* <DEDUP_REMOVED lines=38> */
.L_x_392:
        /* <DEDUP_REMOVED lines=52> */
.L_x_391:
[----:B------:R-:W-:Y:S05]  /*114a0*/  BSYNC.RECONVERGENT B2 ;  /* 0x0000000000027941 */ /* 0x000fea0003800200 */
.L_x_390:
        /* <DEDUP_REMOVED lines=11> */
.L_x_389:
        /* <DEDUP_REMOVED lines=11> */
[----:B------:R-:W-:Y:S02]  /*11610*/  IMAD.MOV.U32 R6, RZ, RZ, R43 ;  /* 0x000000ffff067224 */ /* 0x000fe400078e002b */
[----:B------:R-:W-:Y:S01]  /*11620*/  IMAD.MOV.U32 R7, RZ, RZ, R36 ;  /* 0x000000ffff077224 */ /* 0x000fe200078e0024 */
[----:B------:R-:W-:-:S04]  /*11630*/  SHF.R.U32.HI R9, RZ, 0x1f, R0 ;  /* 0x0000001fff097819 */ /* 0x000fc80000011600 */
[----:B------:R-:W-:-:S04]  /*11640*/  LEA.HI.SX32 R9, P0, R0, R9, 0x6 ;  /* 0x0000000900097211 */ /* 0x000fc800078132ff */
[----:B------:R-:W-:Y:S01]  /*11650*/  LEA.HI.X.SX32 R0, R0, RZ, 0x1, P0 ;  /* 0x000000ff00007211 */ /* 0x000fe200000f0eff */
[----:B------:R-:W-:-:S04]  /*11660*/  IMAD.WIDE.U32 R6, R9, 0x5418281f, R6 ;  /* 0x5418281f09067825 */ /* 0x000fc800078e0006 */
[----:B------:R-:W-:-:S04]  /*11670*/  IMAD R0, R0, 0x5418281f, RZ ;  /* 0x5418281f00007824 */ /* 0x000fc800078e02ff */
[----:B------:R-:W-:-:S04]  /*11680*/  IMAD R9, R9, -0x1011c2eb, R0 ;  /* 0xefee3d1509097824 */ /* 0x000fc800078e0200 */
[----:B------:R-:W-:-:S07]  /*11690*/  IMAD.IADD R0, R7, 0x1, R9 ;  /* 0x0000000107007824 */ /* 0x000fce00078e0209 */
.L_x_388:
[----:B------:R-:W-:Y:S05]  /*116a0*/  BSYNC.RECONVERGENT B0 ;  /* 0x0000000000007941 */ /* 0x000fea0003800200 */
.L_x_387:
        /* <DEDUP_REMOVED lines=15> */
.L_x_398:
        /* <DEDUP_REMOVED lines=52> */
.L_x_397:
[----:B------:R-:W-:Y:S05]  /*11ae0*/  BSYNC.RECONVERGENT B2 ;  /* 0x0000000000027941 */ /* 0x000fea0003800200 */
.L_x_396:
        /* <DEDUP_REMOVED lines=11> */
.L_x_395:
        /* <DEDUP_REMOVED lines=21> */
.L_x_394:
[----:B------:R-:W-:Y:S05]  /*11cf0*/  BSYNC.RECONVERGENT B0 ;  /* 0x0000000000007941 */ /* 0x000fea0003800200 */
.L_x_393:
        /* <DEDUP_REMOVED lines=33> */
.L_x_403:
        /* <DEDUP_REMOVED lines=52> */
.L_x_402:
[----:B------:R-:W-:Y:S05]  /*12250*/  BSYNC.RECONVERGENT B1 ;  /* 0x0000000000017941 */ /* 0x000fea0003800200 */
.L_x_401:
        /* <DEDUP_REMOVED lines=10> */
.L_x_400:
[----:B------:R-:W-:Y:S05]  /*12300*/  BSYNC.RECONVERGENT B0 ;  /* 0x0000000000007941 */ /* 0x000fea0003800200 */
.L_x_399:
        /* <DEDUP_REMOVED lines=11> */
.L_x_405:
[----:B------:R-:W-:Y:S02]  /*123c0*/  IMAD.MOV.U32 R45, RZ, RZ, 0x1 ;  /* 0x00000001ff2d7424 */ /* 0x000fe400078e00ff */
[----:B------:R-:W-:Y:S02]  /*123d0*/  IMAD.MOV.U32 R36, RZ, RZ, RZ ;  /* 0x000000ffff247224 */ /* 0x000fe400078e00ff */
[----:B------:R-:W-:Y:S02]  /*123e0*/  IMAD.MOV.U32 R43, RZ, RZ, RZ ;  /* 0x000000ffff2b7224 */ /* 0x000fe400078e00ff */
[----:B------:R-:W-:Y:S02]  /*123f0*/  IMAD.MOV.U32 R38, RZ, RZ, RZ ;  /* 0x000000ffff267224 */ /* 0x000fe400078e00ff */
[----:B------:R-:W-:Y:S01]  /*12400*/  IMAD.MOV.U32 R47, RZ, RZ, RZ ;  /* 0x000000ffff2f7224 */ /* 0x000fe200078e00ff */
[----:B------:R-:W-:Y:S06]  /*12410*/  BRA `(.L_x_382) ;  /* 0x0000002800e87947 */ /* 0x000fec0003800000 */
.L_x_404:
[C---:B------:R-:W-:Y:S01]  /*12420*/  IMAD.WIDE.U32 R6, R12.reuse, 0x970da87, RZ ;  /* 0x0970da870c067825 */ /* 0x040fe200078e00ff */
[----:B------:R-:W-:Y:S01]  /*12430*/  ISETP.LT.AND P1, PT, R12, RZ, PT ;  /* 0x000000ff0c00720c */ /* 0x000fe20003f21270 */
[----:B------:R-:W-:Y:S01]  /*12440*/  BSSY.RECONVERGENT B0, `(.L_x_406) ;  /* 0x0000059000007945 */ /* 0x000fe20003800200 */
        /* <DEDUP_REMOVED lines=11> */
[----:B------:R-:W-:-:S03]  /*12500*/  IMAD.MOV.U32 R40, RZ, RZ, 0x1011c2ea ;  /* 0x1011c2eaff287424 */ /* 0x000fc600078e00ff */
        /* <DEDUP_REMOVED lines=16> */
.L_x_410:
        /* <DEDUP_REMOVED lines=32> */
.L_x_408:
        /* <DEDUP_REMOVED lines=11> */
.L_x_409:
[----:B------:R-:W-:Y:S05]  /*128c0*/  BSYNC.RECONVERGENT B1 ;  /* 0x0000000000017941 */ /* 0x000fea0003800200 */
.L_x_407:
        /* <DEDUP_REMOVED lines=17> */
.L_x_406:
        /* <DEDUP_REMOVED lines=37> */
.L_x_416:
        /* <DEDUP_REMOVED lines=55> */
.L_x_414:
[----:B------:R-:W-:Y:S05]  /*12fa0*/  BSYNC.RECONVERGENT B2 ;  /* 0x0000000000027941 */ /* 0x000fea0003800200 */
.L_x_413:
        /* <DEDUP_REMOVED lines=8> */
.L_x_415:
[----:B------:R-:W-:Y:S05]  /*13030*/  BSYNC.RECONVERGENT B1 ;  /* 0x0000000000017941 */ /* 0x000fea0003800200 */
.L_x_412:
[----:B------:R-:W-:Y:S05]  /*13040*/  BSYNC.RECONVERGENT B0 ;  /* 0x0000000000007941 */ /* 0x000fea0003800200 */
.L_x_411:
[----:B------:R-:W-:Y:S05]  /*13050*/  BRA `(.L_x_417) ;  /* 0x0000000c00907947 */ /* 0x000fea0003800000 */
.L_x_386:
        /* <DEDUP_REMOVED lines=36> */
.L_x_419:
[----:B------:R-:W-:Y:S02]  /*132a0*/  IMAD.MOV.U32 R45, RZ, RZ, 0x1 ;  /* 0x00000001ff2d7424 */ /* 0x000fe400078e00ff */
[----:B------:R-:W-:Y:S02]  /*132b0*/  IMAD.MOV.U32 R38, RZ, RZ, RZ ;  /* 0x000000ffff267224 */ /* 0x000fe400078e00ff */
[----:B------:R-:W-:Y:S02]  /*132c0*/  IMAD.MOV.U32 R47, RZ, RZ, RZ ;  /* 0x000000ffff2f7224 */ /* 0x000fe400078e00ff */
[----:B------:R-:W-:Y:S02]  /*132d0*/  IMAD.MOV.U32 R36, RZ, RZ, RZ ;  /* 0x000000ffff247224 */ /* 0x000fe400078e00ff */
[----:B------:R-:W-:Y:S01]  /*132e0*/  IMAD.MOV.U32 R43, RZ, RZ, RZ ;  /* 0x000000ffff2b7224 */ /* 0x000fe200078e00ff */
[----:B------:R-:W-:Y:S06]  /*132f0*/  BRA `(.L_x_385) ;  /* 0x0000001c00407947 */ /* 0x000fec0003800000 */
.L_x_418:
        /* <DEDUP_REMOVED lines=29> */
[----:B------:R-:W-:-:S07]  /*134d0*/  SEL R49, R49, R0, !P0 ;  /* 0x0000000031317207 */ /* 0x000fce0004000000 */
.L_x_424:
        /* <DEDUP_REMOVED lines=17> */
[----:B------:R-:W-:-:S04]  /*135f0*/  IMAD.HI.U32 R7, R7, R9, R6 ;  /* 0x0000000907077227 */ /* 0x000fc800078e0006 */
[----:B------:R-:W-:Y:S02]  /*13600*/  IMAD.MOV.U32 R9, RZ, RZ, RZ ;  /* 0x000000ffff097224 */ /* 0x000fe400078e00ff */
        /* <DEDUP_REMOVED lines=9> */
[----:B------:R-:W-:-:S04]  /*136a0*/  IMAD.MOV R7, RZ, RZ, -R8 ;  /* 0x000000ffff077224 */ /* 0x000fc800078e0a08 */
[----:B------:R-:W-:Y:S01]  /*136b0*/  IMAD R42, R42, R7, R48 ;  /* 0x000000072a2a7224 */ /* 0x000fe200078e0230 */
[----:B------:R-:W-:Y:S06]  /*136c0*/  BRA `(.L_x_423) ;  /* 0x00000000002c7947 */ /* 0x000fec0003800000 */
.L_x_422:
        /* <DEDUP_REMOVED lines=11> */
.L_x_423:
[----:B------:R-:W-:Y:S05]  /*13780*/  BSYNC.RECONVERGENT B1 ;  /* 0x0000000000017941 */ /* 0x000fea0003800200 */
.L_x_421:
[----:B------:R-:W-:Y:S01]  /*13790*/  IADD3 R0, P0, PT, RZ, -R8, RZ ;  /* 0x80000008ff007210 */ /* 0x000fe20007f1e0ff */
[----:B------:R-:W-:Y:S02]  /*137a0*/  IMAD.MOV.U32 R6, RZ, RZ, R21 ;  /* 0x000000ffff067224 */ /* 0x000fe400078e0015 */
[----:B------:R-:W-:Y:S02]  /*137b0*/  IMAD.MOV.U32 R7, RZ, RZ, R36 ;  /* 0x000000ffff077224 */ /* 0x000fe400078e0024 */
[----:B------:R-:W-:Y:S01]  /*137c0*/  IMAD.X R8, RZ, RZ, ~R9, P0 ;  /* 0x000000ffff087224 */ /* 0x000fe200000e0e09 */
[----:B------:R-:W-:Y:S01]  /*137d0*/  ISETP.NE.U32.AND P0, PT, R42, RZ, PT ;  /* 0x000000ff2a00720c */ /* 0x000fe20003f05070 */
[----:B------:R-:W-:-:S03]  /*137e0*/  IMAD.WIDE.U32 R6, R13, R0, R6 ;  /* 0x000000000d067225 */ /* 0x000fc600078e0006 */
[----:B------:R-:W-:Y:S01]  /*137f0*/  ISETP.NE.AND.EX P0, PT, R40, RZ, PT, P0 ;  /* 0x000000ff2800720c */ /* 0x000fe20003f05300 */
[----:B------:R-:W-:Y:S02]  /*13800*/  IMAD R9, R8, R13, RZ ;  /* 0x0000000d08097224 */ /* 0x000fe400078e02ff */
[----:B------:R-:W-:Y:S02]  /*13810*/  IMAD.MOV.U32 R13, RZ, RZ, R6 ;  /* 0x000000ffff0d7224 */ /* 0x000fe400078e0006 */
[----:B------:R-:W-:Y:S02]  /*13820*/  IMAD R9, R20, R0, R9 ;  /* 0x0000000014097224 */ /* 0x000fe400078e0209 */
[----:B------:R-:W-:Y:S02]  /*13830*/  IMAD.MOV.U32 R48, RZ, RZ, R38 ;  /* 0x000000ffff307224 */ /* 0x000fe400078e0026 */
[----:B------:R-:W-:Y:S02]  /*13840*/  IMAD.IADD R20, R7, 0x1, R9 ;  /* 0x0000000107147824 */ /* 0x000fe400078e0209 */
[----:B------:R-:W-:-:S02]  /*13850*/  IMAD.MOV.U32 R49, RZ, RZ, R43 ;  /* 0x000000ffff317224 */ /* 0x000fc400078e002b */
[----:B------:R-:W-:Y:S02]  /*13860*/  IMAD.MOV.U32 R21, RZ, RZ, R14 ;  /* 0x000000ffff157224 */ /* 0x000fe400078e000e */
[----:B------:R-:W-:Y:S01]  /*13870*/  IMAD.MOV.U32 R36, RZ, RZ, R15 ;  /* 0x000000ffff247224 */ /* 0x000fe200078e000f */
[----:B------:R-:W-:Y:S06]  /*13880*/  @P0 BRA `(.L_x_424) ;  /* 0xfffffffc00140947 */ /* 0x000fec000383ffff */
[----:B------:R-:W-:Y:S05]  /*13890*/  BSYNC.RECONVERGENT B0 ;  /* 0x0000000000007941 */ /* 0x000fea0003800200 */
.L_x_420:
        /* <DEDUP_REMOVED lines=29> */
[----:B------:R-:W-:Y:S01]  /*13a70*/  IADD3 R12, P0, PT, -R4, R39, RZ ;  /* 0x00000027040c7210 */ /* 0x000fe20007f1e1ff */
        /* <DEDUP_REMOVED lines=26> */
.L_x_428:
[C---:B------:R-:W-:Y:S01]  /*13c20*/  SHF.L.U64.HI R15, R12.reuse, 0x1, R13 ;  /* 0x000000010c0f7819 */ /* 0x040fe2000001020d */
[----:B------:R-:W-:Y:S01]  /*13c30*/  IMAD.SHL.U32 R14, R12, 0x2, RZ ;  /* 0x000000020c0e7824 */ /* 0x000fe200078e00ff */
[----:B------:R-:W-:Y:S01]  /*13c40*/  LOP3.LUT R0, R20, 0x1, RZ, 0xc0, !PT ;  /* 0x0000000114007812 */ /* 0x000fe200078ec0ff */
[----:B------:R-:W-:Y:S02]  /*13c50*/  BSSY.RECONVERGENT B1, `(.L_x_426) ;  /* 0x000001c000017945 */ /* 0x000fe40003800200 */
[----:B------:R-:W-:Y:S01]  /*13c60*/  IMAD.WIDE.U32 R6, R15, 0x970da87, RZ ;  /* 0x0970da870f067825 */ /* 0x000fe200078e00ff */
[----:B------:R-:W-:-:S04]  /*13c70*/  ISETP.NE.U32.AND P1, PT, R0, 0x1, PT ;  /* 0x000000010000780c */ /* 0x000fc80003f25070 */
[----:B------:R-:W-:Y:S01]  /*13c80*/  ISETP.NE.U32.AND.EX P1, PT, RZ, RZ, PT, P1 ;  /* 0x000000ffff00720c */ /* 0x000fe20003f25110 */
[----:B------:R-:W-:-:S04]  /*13c90*/  IMAD.WIDE.U32 R8, P0, R14, 0x3fb942dc, R6 ;  /* 0x3fb942dc0e087825 */ /* 0x000fc80007800006 */
[----:B------:R-:W-:-:S04]  /*13ca0*/  IMAD.WIDE.U32 R6, R14, 0x970da87, RZ ;  /* 0x0970da870e067825 */ /* 0x000fc800078e00ff */
[----:B------:R-:W-:Y:S01]  /*13cb0*/  IMAD.X R11, RZ, RZ, RZ, P0 ;  /* 0x000000ffff0b7224 */ /* 0x000fe200000e06ff */
[----:B------:R-:W-:Y:S01]  /*13cc0*/  IADD3 RZ, P2, PT, R7, R8, RZ ;  /* 0x0000000807ff7210 */ /* 0x000fe20007f5e0ff */
[----:B------:R-:W-:Y:S01]  /*13cd0*/  IMAD.MOV.U32 R10, RZ, RZ, R9 ;  /* 0x000000ffff0a7224 */ /* 0x000fe200078e0009 */
[----:B------:R-:W-:-:S03]  /*13ce0*/  ISETP.GT.U32.AND P0, PT, R20, 0x1, PT ;  /* 0x000000011400780c */ /* 0x000fc60003f04070 */
[----:B------:R-:W-:Y:S01]  /*13cf0*/  IMAD.HI.U32.X R21, R15, 0x3fb942dc, R10, P2 ;  /* 0x3fb942dc0f157827 */ /* 0x000fe200010e040a */
[----:B------:R-:W-:-:S04]  /*13d00*/  ISETP.GT.U32.AND.EX P0, PT, R43, RZ, PT, P0 ;  /* 0x000000ff2b00720c */ /* 0x000fc80003f04100 */
        /* <DEDUP_REMOVED lines=16> */
.L_x_427:
[----:B------:R-:W-:Y:S05]  /*13e10*/  BSYNC.RECONVERGENT B1 ;  /* 0x0000000000017941 */ /* 0x000fea0003800200 */
.L_x_426:
[----:B------:R-:W-:Y:S01]  /*13e20*/  SHF.R.U64 R0, R20, 0x1, R43 ;  /* 0x0000000114007819 */ /* 0x000fe2000000122b */
[----:B------:R-:W-:Y:S01]  /*13e30*/  IMAD R13, R21, -0x1011c2eb, R15 ;  /* 0xefee3d15150d7824 */ /* 0x000fe200078e020f */
[----:B------:R-:W-:Y:S01]  /*13e40*/  SHF.R.U32.HI R6, RZ, 0x1, R43 ;  /* 0x00000001ff067819 */ /* 0x000fe2000001162b */
[----:B------:R-:W-:Y:S02]  /*13e50*/  IMAD.MOV.U32 R12, RZ, RZ, R14 ;  /* 0x000000ffff0c7224 */ /* 0x000fe400078e000e */
[----:B------:R-:W-:Y:S02]  /*13e60*/  IMAD.MOV.U32 R20, RZ, RZ, R0 ;  /* 0x000000ffff147224 */ /* 0x000fe400078e0000 */
[----:B------:R-:W-:Y:S01]  /*13e70*/  IMAD.MOV.U32 R43, RZ, RZ, R6 ;  /* 0x000000ffff2b7224 */ /* 0x000fe200078e0006 */
[----:B------:R-:W-:Y:S06]  /*13e80*/  @P0 BRA `(.L_x_428) ;  /* 0xfffffffc00640947 */ /* 0x000fec000383ffff */
.L_x_425:
[----:B------:R-:W-:Y:S05]  /*13e90*/  BSYNC.RECONVERGENT B0 ;  /* 0x0000000000007941 */ /* 0x000fea0003800200 */
.L_x_417:
        /* <DEDUP_REMOVED lines=15> */
[----:B------:R-:W-:Y:S01]  /*13f90*/  SHF.R.U32.HI R9, RZ, 0x1f, R0 ;  /* 0x0000001fff097819 */ /* 0x000fe20000011600 */
[----:B------:R-:W-:-:S03]  /*13fa0*/  IMAD.MOV.U32 R45, RZ, RZ, RZ ;  /* 0x000000ffff2d7224 */ /* 0x000fc600078e00ff */
        /* <DEDUP_REMOVED lines=17> */
[----:B------:R-:W-:Y:S02]  /*140c0*/  IMAD.MOV.U32 R43, RZ, RZ, R42 ;  /* 0x000000ffff2b7224 */ /* 0x000fe400078e002a */
[----:B------:R-:W-:Y:S02]  /*140d0*/  IMAD.MOV.U32 R12, RZ, RZ, R40 ;  /* 0x000000ffff0c7224 */ /* 0x000fe400078e0028 */
[----:B------:R-:W-:-:S07]  /*140e0*/  IMAD.MOV.U32 R13, RZ, RZ, R42 ;  /* 0x000000ffff0d7224 */ /* 0x000fce00078e002a */
.L_x_433:
        /* <DEDUP_REMOVED lines=52> */
.L_x_432:
[----:B------:R-:W-:Y:S05]  /*14430*/  BSYNC.RECONVERGENT B1 ;  /* 0x0000000000017941 */ /* 0x000fea0003800200 */
.L_x_431:
        /* <DEDUP_REMOVED lines=10> */
.L_x_430:
[----:B------:R-:W-:Y:S05]  /*144e0*/  BSYNC.RECONVERGENT B0 ;  /* 0x0000000000007941 */ /* 0x000fea0003800200 */
.L_x_429:
[----:B------:R-:W-:Y:S01]  /*144f0*/  IADD3 R12, P0, PT, R2, R35, RZ ;  /* 0x00000023020c7210 */ /* 0x000fe20007f1e0ff */
[----:B------:R-:W-:Y:S01]  /*14500*/  BSSY.RECONVERGENT B0, `(.L_x_434) ;  /* 0x0000091000007945 */ /* 0x000fe20003800200 */
[----:B------:R-:W-:-:S03]  /*14510*/  IMAD.MOV.U32 R21, RZ, RZ, RZ ;  /* 0x000000ffff157224 */ /* 0x000fc600078e00ff */
        /* <DEDUP_REMOVED lines=80> */
.L_x_438:
        /* <DEDUP_REMOVED lines=52> */
.L_x_437:
[----:B------:R-:W-:Y:S05]  /*14d60*/  BSYNC.RECONVERGENT B1 ;  /* 0x0000000000017941 */ /* 0x000fea0003800200 */
.L_x_436:
        /* <DEDUP_REMOVED lines=10> */
.L_x_435:
[----:B------:R-:W-:Y:S05]  /*14e10*/  BSYNC.RECONVERGENT B0 ;  /* 0x0000000000007941 */ /* 0x000fea0003800200 */
.L_x_434:
        /* <DEDUP_REMOVED lines=26> */
.L_x_382:
[----:B------:R-:W-:Y:S01]  /*14fc0*/  LOP3.LUT P0, RZ, R44, 0xff, RZ, 0xc0, !PT ;  /* 0x000000ff2cff7812 */ /* 0x000fe2000780c0ff */
[----:B------:R-:W-:-:S12]  /*14fd0*/  IMAD.MOV.U32 R40, RZ, RZ, 0x1 ;  /* 0x00000001ff287424 */ /* 0x000fd800078e00ff */
[----:B------:R-:W-:Y:S05]  /*14fe0*/  @P0 BREAK.RELIABLE B8 ;  /* 0x0000000000080942 */ /* 0x000fea0003800100 */
[----:B------:R-:W-:Y:S05]  /*14ff0*/  @P0 BRA `(.L_x_383) ;  /* 0x0000003000b00947 */ /* 0x000fea0003800000 */
.L_x_385:
[----:B------:R-:W-:Y:S05]  /*15000*/  BSYNC.RELIABLE B8 ;  /* 0x0000000000087941 */ /* 0x000fea0003800100 */
.L_x_381:
[C---:B0-----:R-:W-:Y:S01]  /*15010*/  IMAD.WIDE.U32 R2, R27.reuse, 0x970da87, RZ ;  /* 0x0970da871b027825 */ /* 0x041fe200078e00ff */
[----:B------:R-:W-:-:S03]  /*15020*/  ISETP.LT.AND P1, PT, R27, RZ, PT ;  /* 0x000000ff1b00720c */ /* 0x000fc60003f21270 */
        /* <DEDUP_REMOVED lines=10> */
[----:B------:R-:W-:Y:S02]  /*150d0*/  IMAD.MOV.U32 R39, RZ, RZ, RZ ;  /* 0x000000ffff277224 */ /* 0x000fe400078e00ff */
        /* <DEDUP_REMOVED lines=47> */
[----:B------:R-:W-:Y:S01]  /*153d0*/  BSSY.RECONVERGENT B1, `(.L_x_441) ;  /* 0x0000043000017945 */ /* 0x000fe20003800200 */
[----:B------:R-:W-:Y:S01]  /*153e0*/  CS2R R20, SRZ ;  /* 0x0000000000147805 */ /* 0x000fe2000001ff00 */
[----:B------:R-:W-:Y:S02]  /*153f0*/  IMAD.MOV.U32 R10, RZ, RZ, R35 ;  /* 0x000000ffff0a7224 */ /* 0x000fe400078e0023 */
[----:B------:R-:W-:-:S07]  /*15400*/  IMAD.MOV.U32 R11, RZ, RZ, R42 ;  /* 0x000000ffff0b7224 */ /* 0x000fce00078e002a */
.L_x_444:
        /* <DEDUP_REMOVED lines=52> */
.L_x_443:
[----:B------:R-:W-:Y:S05]  /*15750*/  BSYNC.RECONVERGENT B2 ;  /* 0x0000000000027941 */ /* 0x000fea0003800200 */
.L_x_442:
        /* <DEDUP_REMOVED lines=11> */
.L_x_441:
        /* <DEDUP_REMOVED lines=20> */
.L_x_440:
[----:B------:R-:W-:Y:S05]  /*15950*/  BSYNC.RECONVERGENT B0 ;  /* 0x0000000000007941 */ /* 0x000fea0003800200 */
.L_x_439:
[----:B------:R-:W-:Y:S01]  /*15960*/  IADD3 R35, P1, PT, R4, -0x5418281f, RZ ;  /* 0xabe7d7e104237810 */ /* 0x000fe20007f3e0ff */
[----:B------:R-:W-:Y:S01]  /*15970*/  BSSY.RECONVERGENT B0, `(.L_x_445) ;  /* 0x0000063000007945 */ /* 0x000fe20003800200 */
[C---:B------:R-:W-:Y:S01]  /*15980*/  ISETP.GE.AND P0, PT, R5.reuse, RZ, PT ;  /* 0x000000ff0500720c */ /* 0x040fe20003f06270 */
[----:B------:R-:W-:Y:S01]  /*15990*/  IMAD.MOV.U32 R0, RZ, RZ, 0x3 ;  /* 0x00000003ff007424 */ /* 0x000fe200078e00ff */
[----:B------:R-:W-:Y:S02]  /*159a0*/  IADD3.X R42, PT, PT, R5, 0x1011c2ea, RZ, P1, !PT ;  /* 0x1011c2ea052a7810 */ /* 0x000fe40000ffe4ff */
[----:B------:R-:W-:Y:S01]  /*159b0*/  SEL R35, R35, R4, !P0 ;  /* 0x0000000423237207 */ /* 0x000fe20004000000 */
[----:B------:R-:W-:Y:S01]  /*159c0*/  IMAD.MOV.U32 R4, RZ, RZ, RZ ;  /* 0x000000ffff047224 */ /* 0x000fe200078e00ff */
        /* <DEDUP_REMOVED lines=8> */
.L_x_450:
        /* <DEDUP_REMOVED lines=52> */
.L_x_449:
[----:B------:R-:W-:Y:S05]  /*15d90*/  BSYNC.RECONVERGENT B2 ;  /* 0x0000000000027941 */ /* 0x000fea0003800200 */
.L_x_448:
        /* <DEDUP_REMOVED lines=11> */
.L_x_447:
        /* <DEDUP_REMOVED lines=21> */
.L_x_446:
[----:B------:R-:W-:Y:S05]  /*15fa0*/  BSYNC.RECONVERGENT B0 ;  /* 0x0000000000007941 */ /* 0x000fea0003800200 */
.L_x_445:
        /* <DEDUP_REMOVED lines=15> */
.L_x_455:
        /* <DEDUP_REMOVED lines=52> */
.L_x_454:
[----:B------:R-:W-:Y:S05]  /*163e0*/  BSYNC.RECONVERGENT B1 ;  /* 0x0000000000017941 */ /* 0x000fea0003800200 */
.L_x_453:
        /* <DEDUP_REMOVED lines=10> */
.L_x_452:
[----:B------:R-:W-:Y:S05]  /*16490*/  BSYNC.RECONVERGENT B0 ;  /* 0x0000000000007941 */ /* 0x000fea0003800200 */
.L_x_451:
        /* <DEDUP_REMOVED lines=11> */
.L_x_457:
[----:B------:R-:W-:Y:S02]  /*16550*/  IMAD.MOV.U32 R35, RZ, RZ, RZ ;  /* 0x000000ffff237224 */ /* 0x000fe400078e00ff */
[----:B------:R-:W-:Y:S02]  /*16560*/  IMAD.MOV.U32 R37, RZ, RZ, RZ ;  /* 0x000000ffff257224 */ /* 0x000fe400078e00ff */
[----:B------:R-:W-:Y:S02]  /*16570*/  IMAD.MOV.U32 R39, RZ, RZ, RZ ;  /* 0x000000ffff277224 */ /* 0x000fe400078e00ff */
[----:B------:R-:W-:Y:S01]  /*16580*/  IMAD.MOV.U32 R41, RZ, RZ, RZ ;  /* 0x000000ffff297224 */ /* 0x000fe200078e00ff */
[----:B------:R-:W-:Y:S06]  /*16590*/  BRA `(.L_x_383) ;  /* 0x0000001c00487947 */ /* 0x000fec0003800000 */
.L_x_456:
        /* <DEDUP_REMOVED lines=32> */
.L_x_462:
        /* <DEDUP_REMOVED lines=31> */
.L_x_460:
        /* <DEDUP_REMOVED lines=11> */
.L_x_461:
[----:B------:R-:W-:Y:S05]  /*16a40*/  BSYNC.RECONVERGENT B1 ;  /* 0x0000000000017941 */ /* 0x000fea0003800200 */
.L_x_459:
        /* <DEDUP_REMOVED lines=17> */
.L_x_458:
        /* <DEDUP_REMOVED lines=37> */
.L_x_468:
        /* <DEDUP_REMOVED lines=52> */
.L_x_467:
[----:B------:R-:W-:Y:S05]  /*170f0*/  BSYNC.RECONVERGENT B2 ;  /* 0x0000000000027941 */ /* 0x000fea0003800200 */
.L_x_466:
        /* <DEDUP_REMOVED lines=11> */
.L_x_465:
        /* <DEDUP_REMOVED lines=20> */
.L_x_464:
[----:B------:R-:W-:Y:S05]  /*172f0*/  BSYNC.RECONVERGENT B0 ;  /* 0x0000000000007941 */ /* 0x000fea0003800200 */
.L_x_463:
        /* <DEDUP_REMOVED lines=15> */
.L_x_473:
        /* <DEDUP_REMOVED lines=52> */
.L_x_472:
[----:B------:R-:W-:Y:S05]  /*17730*/  BSYNC.RECONVERGENT B1 ;  /* 0x0000000000017941 */ /* 0x000fea0003800200 */
.L_x_471:
        /* <DEDUP_REMOVED lines=10> */
.L_x_470:
[----:B------:R-:W-:Y:S05]  /*177e0*/  BSYNC.RECONVERGENT B0 ;  /* 0x0000000000007941 */ /* 0x000fea0003800200 */
.L_x_469:
[C---:B------:R-:W-:Y:S01]  /*177f0*/  SHF.L.U64.HI R9, R24.reuse, 0x1, R25 ;  /* 0x0000000118097819 */ /* 0x040fe20000010219 */
[----:B------:R-:W-:Y:S01]  /*17800*/  IMAD.SHL.U32 R8, R24, 0x2, RZ ;  /* 0x0000000218087824 */ /* 0x000fe200078e00ff */
[----:B------:R-:W-:Y:S01]  /*17810*/  BSSY.RECONVERGENT B0, `(.L_x_474) ;  /* 0x0000090000007945 */ /* 0x000fe20003800200 */
[----:B------:R-:W-:Y:S01]  /*17820*/  IMAD.MOV.U32 R15, RZ, RZ, RZ ;  /* 0x000000ffff0f7224 */ /* 0x000fe200078e00ff */
        /* <DEDUP_REMOVED lines=79> */
.L_x_478:
        /* <DEDUP_REMOVED lines=52> */
.L_x_477:
[----:B------:R-:W-:Y:S05]  /*18060*/  BSYNC.RECONVERGENT B1 ;  /* 0x0000000000017941 */ /* 0x000fea0003800200 */
.L_x_476:
        /* <DEDUP_REMOVED lines=10> */
.L_x_475:
[----:B------:R-:W-:Y:S05]  /*18110*/  BSYNC.RECONVERGENT B0 ;  /* 0x0000000000007941 */ /* 0x000fea0003800200 */
.L_x_474:
        /* <DEDUP_REMOVED lines=25> */
[----:B------:R-:W-:-:S07]  /*182b0*/  SEL R41, R41, R0, !P0 ;  /* 0x0000000029297207 */ /* 0x000fce0004000000 */
.L_x_383:
[----:B------:R-:W-:Y:S05]  /*182c0*/  BSYNC.RECONVERGENT B9 ;  /* 0x0000000000097941 */ /* 0x000fea0003800200 */
.L_x_380:
[C---:B------:R-:W-:Y:S02]  /*182d0*/  ISETP.GT.U32.AND P0, PT, R29.reuse, 0x1, PT ;  /* 0x000000011d00780c */ /* 0x040fe40003f04070 */
[--C-:B------:R-:W-:Y:S02]  /*182e0*/  SHF.R.U64 R29, R29, 0x1, R28.reuse ;  /* 0x000000011d1d7819 */ /* 0x100fe4000000121c */
[----:B------:R-:W-:Y:S02]  /*182f0*/  ISETP.GT.U32.AND.EX P0, PT, R28, RZ, PT, P0 ;  /* 0x000000ff1c00720c */ /* 0x000fe40003f04100 */
[----:B------:R-:W-:-:S11]  /*18300*/  SHF.R.U32.HI R28, RZ, 0x1, R28 ;  /* 0x00000001ff1c7819 */ /* 0x000fd6000001161c */
[----:B------:R-:W-:Y:S05]  /*18310*/  @P0 BRA `(.L_x_479) ;  /* 0xffffff8400ec0947 */ /* 0x000fea000383ffff */
[----:B------:R-:W-:Y:S05]  /*18320*/  BSYNC.RECONVERGENT B10 ;  /* 0x00000000000a7941 */ /* 0x000fea0003800200 */
.L_x_379:
[----:B------:R-:W-:Y:S01]  /*18330*/  IMAD.MOV.U32 R42, RZ, RZ, R36 ;  /* 0x000000ffff2a7224 */ /* 0x000fe200078e0024 */
[----:B------:R1:W-:Y:S01]  /*18340*/  STG.E.U8 desc[UR36][R22.64+0x10], R45 ;  /* 0x0000102d16007986 */ /* 0x0003e2000c101124 */
[----:B------:R-:W-:Y:S01]  /*18350*/  IMAD.MOV.U32 R46, RZ, RZ, R38 ;  /* 0x000000ffff2e7224 */ /* 0x000fe200078e0026 */
[----:B------:R-:W2:Y:S01]  /*18360*/  LDCU.64 UR4, c[0x0][0x390] ;  /* 0x00007200ff0477ac */ /* 0x000ea20008000a00 */
[----:B------:R-:W-:Y:S01]  /*18370*/  BSSY.RECONVERGENT B10, `(.L_x_480) ;  /* 0x00007860000a7945 */ /* 0x000fe20003800200 */
[----:B------:R1:W-:Y:S01]  /*18380*/  STG.E.64 desc[UR36][R22.64], R42 ;  /* 0x0000002a16007986 */ /* 0x0003e2000c101b24 */
[----:B------:R-:W-:Y:S01]  /*18390*/  IMAD.MOV.U32 R37, RZ, RZ, 0x1 ;  /* 0x00000001ff257424 */ /* 0x000fe200078e00ff */
[----:B------:R-:W-:Y:S01]  /*183a0*/  CS2R R38, SRZ ;  /* 0x0000000000267805 */ /* 0x000fe2000001ff00 */
[----:B------:R-:W-:Y:S01]  /*183b0*/  IMAD.MOV.U32 R35, RZ, RZ, RZ ;  /* 0x000000ffff237224 */ /* 0x000fe200078e00ff */
[----:B------:R1:W-:Y:S01]  /*183c0*/  STG.E.64 desc[UR36][R22.64+0x8], R46 ;  /* 0x0000082e16007986 */ /* 0x0003e2000c101b24 */
[----:B------:R-:W-:-:S02]  /*183d0*/  IMAD.MOV.U32 R36, RZ, RZ, RZ ;  /* 0x000000ffff247224 */ /* 0x000fc400078e00ff */
[----:B--2---:R-:W-:Y:S02]  /*183e0*/  IMAD.U32 R28, RZ, RZ, UR4 ;  /* 0x00000004ff1c7e24 */ /* 0x004fe4000f8e00ff */
[----:B-1----:R-:W-:-:S07]  /*183f0*/  IMAD.U32 R29, RZ, RZ, UR5 ;  /* 0x00000005ff1d7e24 */ /* 0x002fce000f8e00ff */
.L_x_580:
        /* <DEDUP_REMOVED lines=65> */
.L_x_485:
        /* <DEDUP_REMOVED lines=34> */
[----:B------:R-:W-:Y:S01]  /*18a30*/  CS2R R34, SRZ ;  /* 0x0000000000227805 */ /* 0x000fe2000001ff00 */
[----:B------:R-:W-:Y:S02]  /*18a40*/  IMAD.MOV.U32 R12, RZ, RZ, R36 ;  /* 0x000000ffff0c7224 */ /* 0x000fe400078e0024 */
[----:B------:R-:W-:-:S07]  /*18a50*/  IMAD.MOV.U32 R13, RZ, RZ, R37 ;  /* 0x000000ffff0d7224 */ /* 0x000fce00078e0025 */
.L_x_493:
        /* <DEDUP_REMOVED lines=52> */
.L_x_492:
[----:B------:R-:W-:Y:S05]  /*18da0*/  BSYNC.RECONVERGENT B2 ;  /* 0x0000000000027941 */ /* 0x000fea0003800200 */
.L_x_491:
        /* <DEDUP_REMOVED lines=11> */
.L_x_490:
        /* <DEDUP_REMOVED lines=20> */
.L_x_489:
[----:B------:R-:W-:Y:S05]  /*18fa0*/  BSYNC.RECONVERGENT B0 ;  /* 0x0000000000007941 */ /* 0x000fea0003800200 */
.L_x_488:
        /* <DEDUP_REMOVED lines=15> */
.L_x_499:
        /* <DEDUP_REMOVED lines=52> */
.L_x_498:
[----:B------:R-:W-:Y:S05]  /*193e0*/  BSYNC.RECONVERGENT B2 ;  /* 0x0000000000027941 */ /* 0x000fea0003800200 */
.L_x_497:
        /* <DEDUP_REMOVED lines=11> */
.L_x_496:
        /* <DEDUP_REMOVED lines=21> */
.L_x_495:
[----:B------:R-:W-:Y:S05]  /*195f0*/  BSYNC.RECONVERGENT B0 ;  /* 0x0000000000007941 */ /* 0x000fea0003800200 */
.L_x_494:
        /* <DEDUP_REMOVED lines=33> */
.L_x_504:
        /* <DEDUP_REMOVED lines=52> */
.L_x_503:
[----:B------:R-:W-:Y:S05]  /*19b50*/  BSYNC.RECONVERGENT B1 ;  /* 0x0000000000017941 */ /* 0x000fea0003800200 */
.L_x_502:
        /* <DEDUP_REMOVED lines=10> */
.L_x_501:
[----:B------:R-:W-:Y:S05]  /*19c00*/  BSYNC.RECONVERGENT B0 ;  /* 0x0000000000007941 */ /* 0x000fea0003800200 */
.L_x_500:
        /* <DEDUP_REMOVED lines=11> */
.L_x_506:
[----:B------:R-:W-:Y:S01]  /*19cc0*/  IMAD.MOV.U32 R37, RZ, RZ, 0x1 ;  /* 0x00000001ff257424 */ /* 0x000fe200078e00ff */
[----:B------:R-:W-:Y:S01]  /*19cd0*/  CS2R R38, SRZ ;  /* 0x0000000000267805 */ /* 0x000fe2000001ff00 */
[----:B------:R-:W-:Y:S02]  /*19ce0*/  IMAD.MOV.U32 R35, RZ, RZ, RZ ;  /* 0x000000ffff237224 */ /* 0x000fe400078e00ff */
[----:B------:R-:W-:Y:S01]  /*19cf0*/  IMAD.MOV.U32 R36, RZ, RZ, RZ ;  /* 0x000000ffff247224 */ /* 0x000fe200078e00ff */
[----:B------:R-:W-:Y:S06]  /*19d00*/  BRA `(.L_x_483) ;  /* 0x0000002800dc7947 */ /* 0x000fec0003800000 */
.L_x_505:
        /* <DEDUP_REMOVED lines=31> */
.L_x_511:
        /* <DEDUP_REMOVED lines=32> */
.L_x_509:
        /* <DEDUP_REMOVED lines=11> */
.L_x_510:
[----:B------:R-:W-:Y:S05]  /*1a1b0*/  BSYNC.RECONVERGENT B1 ;  /* 0x0000000000017941 */ /* 0x000fea0003800200 */
.L_x_508:
        /* <DEDUP_REMOVED lines=17> */
.L_x_507:
        /* <DEDUP_REMOVED lines=37> */
.L_x_517:
        /* <DEDUP_REMOVED lines=55> */
.L_x_515:
[----:B------:R-:W-:Y:S05]  /*1a890*/  BSYNC.RECONVERGENT B2 ;  /* 0x0000000000027941 */ /* 0x000fea0003800200 */
.L_x_514:
        /* <DEDUP_REMOVED lines=8> */
.L_x_516:
[----:B------:R-:W-:Y:S05]  /*1a920*/  BSYNC.RECONVERGENT B1 ;  /* 0x0000000000017941 */ /* 0x000fea0003800200 */
.L_x_513:
[----:B------:R-:W-:Y:S05]  /*1a930*/  BSYNC.RECONVERGENT B0 ;  /* 0x0000000000007941 */ /* 0x000fea0003800200 */
.L_x_512:
[----:B------:R-:W-:Y:S05]  /*1a940*/  BRA `(.L_x_518) ;  /* 0x0000000c008c7947 */ /* 0x000fea0003800000 */
.L_x_487:
        /* <DEDUP_REMOVED lines=36> */
.L_x_520:
[----:B------:R-:W-:Y:S01]  /*1ab90*/  IMAD.MOV.U32 R37, RZ, RZ, 0x1 ;  /* 0x00000001ff257424 */ /* 0x000fe200078e00ff */
[----:B------:R-:W-:Y:S01]  /*1aba0*/  CS2R R38, SRZ ;  /* 0x0000000000267805 */ /* 0x000fe2000001ff00 */
[----:B------:R-:W-:Y:S02]  /*1abb0*/  IMAD.MOV.U32 R35, RZ, RZ, RZ ;  /* 0x000000ffff237224 */ /* 0x000fe400078e00ff */
[----:B------:R-:W-:Y:S01]  /*1abc0*/  IMAD.MOV.U32 R36, RZ, RZ, RZ ;  /* 0x000000ffff247224 */ /* 0x000fe200078e00ff */
[----:B------:R-:W-:Y:S06]  /*1abd0*/  BRA `(.L_x_486) ;  /* 0x0000001c00387947 */ /* 0x000fec0003800000 */
.L_x_519:
        /* <DEDUP_REMOVED lines=30> */
.L_x_525:
        /* <DEDUP_REMOVED lines=31> */
.L_x_523:
        /* <DEDUP_REMOVED lines=11> */
.L_x_524:
[----:B------:R-:W-:Y:S05]  /*1b060*/  BSYNC.RECONVERGENT B1 ;  /* 0x0000000000017941 */ /* 0x000fea0003800200 */
.L_x_522:
        /* <DEDUP_REMOVED lines=17> */
.L_x_521:
        /* <DEDUP_REMOVED lines=56> */
.L_x_529:
        /* <DEDUP_REMOVED lines=31> */
.L_x_528:
[----:B------:R-:W-:Y:S05]  /*1b6f0*/  BSYNC.RECONVERGENT B1 ;  /* 0x0000000000017941 */ /* 0x000fea0003800200 */
.L_x_527:
[----:B------:R-:W-:Y:S01]  /*1b700*/  SHF.R.U64 R0, R20, 0x1, R35 ;  /* 0x0000000114007819 */ /* 0x000fe20000001223 */
[----:B------:R-:W-:Y:S01]  /*1b710*/  IMAD R13, R21, -0x1011c2eb, R15 ;  /* 0xefee3d15150d7824 */ /* 0x000fe200078e020f */
[----:B------:R-:W-:Y:S01]  /*1b720*/  SHF.R.U32.HI R6, RZ, 0x1, R35 ;  /* 0x00000001ff067819 */ /* 0x000fe20000011623 */
[----:B------:R-:W-:Y:S02]  /*1b730*/  IMAD.MOV.U32 R12, RZ, RZ, R14 ;  /* 0x000000ffff0c7224 */ /* 0x000fe400078e000e */
[----:B------:R-:W-:Y:S02]  /*1b740*/  IMAD.MOV.U32 R20, RZ, RZ, R0 ;  /* 0x000000ffff147224 */ /* 0x000fe400078e0000 */
[----:B------:R-:W-:Y:S01]  /*1b750*/  IMAD.MOV.U32 R35, RZ, RZ, R6 ;  /* 0x000000ffff237224 */ /* 0x000fe200078e0006 */
[----:B------:R-:W-:Y:S06]  /*1b760*/  @P0 BRA `(.L_x_529) ;  /* 0xfffffffc00640947 */ /* 0x000fec000383ffff */
.L_x_526:
[----:B------:R-:W-:Y:S05]  /*1b770*/  BSYNC.RECONVERGENT B0 ;  /* 0x0000000000007941 */ /* 0x000fea0003800200 */
.L_x_518:
        /* <DEDUP_REMOVED lines=12> */
[----:B------:R-:W-:Y:S01]  /*1b840*/  IMAD.MOV.U32 R6, RZ, RZ, R37 ;  /* 0x000000ffff067224 */ /* 0x000fe200078e0025 */
[----:B------:R-:W-:Y:S01]  /*1b850*/  CS2R R36, SRZ ;  /* 0x0000000000247805 */ /* 0x000fe2000001ff00 */
[----:B------:R-:W-:Y:S01]  /*1b860*/  IMAD.MOV.U32 R7, RZ, RZ, R34 ;  /* 0x000000ffff077224 */ /* 0x000fe200078e0022 */
        /* <DEDUP_REMOVED lines=20> */
.L_x_534:
        /* <DEDUP_REMOVED lines=52> */
.L_x_533:
[----:B------:R-:W-:Y:S05]  /*1bcf0*/  BSYNC.RECONVERGENT B1 ;  /* 0x0000000000017941 */ /* 0x000fea0003800200 */
.L_x_532:
        /* <DEDUP_REMOVED lines=10> */
.L_x_531:
[----:B------:R-:W-:Y:S05]  /*1bda0*/  BSYNC.RECONVERGENT B0 ;  /* 0x0000000000007941 */ /* 0x000fea0003800200 */
.L_x_530:
        /* <DEDUP_REMOVED lines=83> */
.L_x_539:
        /* <DEDUP_REMOVED lines=52> */
.L_x_538:
[----:B------:R-:W-:Y:S05]  /*1c620*/  BSYNC.RECONVERGENT B1 ;  /* 0x0000000000017941 */ /* 0x000fea0003800200 */
.L_x_537:
        /* <DEDUP_REMOVED lines=10> */
.L_x_536:
[----:B------:R-:W-:Y:S05]  /*1c6d0*/  BSYNC.RECONVERGENT B0 ;  /* 0x0000000000007941 */ /* 0x000fea0003800200 */
.L_x_535:
        /* <DEDUP_REMOVED lines=26> */
.L_x_483:
[----:B------:R-:W-:Y:S01]  /*1c880*/  LOP3.LUT P0, RZ, R41, 0xff, RZ, 0xc0, !PT ;  /* 0x000000ff29ff7812 */ /* 0x000fe2000780c0ff */
[----:B------:R-:W-:-:S12]  /*1c890*/  IMAD.MOV.U32 R34, RZ, RZ, 0x1 ;  /* 0x00000001ff227424 */ /* 0x000fd800078e00ff */
[----:B------:R-:W-:Y:S05]  /*1c8a0*/  @P0 BREAK.RELIABLE B8 ;  /* 0x0000000000080942 */ /* 0x000fea0003800100 */
[----:B------:R-:W-:Y:S05]  /*1c8b0*/  @P0 BRA `(.L_x_484) ;  /* 0x0000003000ac0947 */ /* 0x000fea0003800000 */
.L_x_486:
[----:B------:R-:W-:Y:S05]  /*1c8c0*/  BSYNC.RELIABLE B8 ;  /* 0x0000000000087941 */ /* 0x000fea0003800100 */
.L_x_482:
[C---:B0-----:R-:W-:Y:S01]  /*1c8d0*/  IMAD.WIDE.U32 R2, R27.reuse, 0x970da87, RZ ;  /* 0x0970da871b027825 */ /* 0x041fe200078e00ff */
        /* <DEDUP_REMOVED lines=62> */
.L_x_545:
        /* <DEDUP_REMOVED lines=52> */
.L_x_544:
[----:B------:R-:W-:Y:S05]  /*1d000*/  BSYNC.RECONVERGENT B2 ;  /* 0x0000000000027941 */ /* 0x000fea0003800200 */
.L_x_543:
        /* <DEDUP_REMOVED lines=11> */
.L_x_542:
        /* <DEDUP_REMOVED lines=20> */
.L_x_541:
[----:B------:R-:W-:Y:S05]  /*1d200*/  BSYNC.RECONVERGENT B0 ;  /* 0x0000000000007941 */ /* 0x000fea0003800200 */
.L_x_540:
[----:B------:R-:W-:Y:S01]  /*1d210*/  IADD3 R30, P1, PT, R4, -0x5418281f, RZ ;  /* 0xabe7d7e1041e7810 */ /* 0x000fe20007f3e0ff */
[----:B------:R-:W-:Y:S01]  /*1d220*/  BSSY.RECONVERGENT B0, `(.L_x_546) ;  /* 0x0000063000007945 */ /* 0x000fe20003800200 */
[C---:B------:R-:W-:Y:S02]  /*1d230*/  ISETP.GE.AND P0, PT, R0.reuse, RZ, PT ;  /* 0x000000ff0000720c */ /* 0x040fe40003f06270 */
[----:B------:R-:W-:Y:S02]  /*1d240*/  IADD3.X R31, PT, PT, R0, 0x1011c2ea, RZ, P1, !PT ;  /* 0x1011c2ea001f7810 */ /* 0x000fe40000ffe4ff */
[----:B------:R-:W-:Y:S01]  /*1d250*/  SEL R30, R30, R4, !P0 ;  /* 0x000000041e1e7207 */ /* 0x000fe20004000000 */
[----:B------:R-:W-:Y:S01]  /*1d260*/  IMAD.MOV.U32 R4, RZ, RZ, RZ ;  /* 0x000000ffff047224 */ /* 0x000fe200078e00ff */
        /* <DEDUP_REMOVED lines=9> */
.L_x_551:
        /* <DEDUP_REMOVED lines=52> */
.L_x_550:
[----:B------:R-:W-:Y:S05]  /*1d640*/  BSYNC.RECONVERGENT B2 ;  /* 0x0000000000027941 */ /* 0x000fea0003800200 */
.L_x_549:
        /* <DEDUP_REMOVED lines=11> */
.L_x_548:
        /* <DEDUP_REMOVED lines=21> */
.L_x_547:
[----:B------:R-:W-:Y:S05]  /*1d850*/  BSYNC.RECONVERGENT B0 ;  /* 0x0000000000007941 */ /* 0x000fea0003800200 */
.L_x_546:
        /* <DEDUP_REMOVED lines=15> */
.L_x_556:
        /* <DEDUP_REMOVED lines=52> */
.L_x_555:
[----:B------:R-:W-:Y:S05]  /*1dc90*/  BSYNC.RECONVERGENT B1 ;  /* 0x0000000000017941 */ /* 0x000fea0003800200 */
.L_x_554:
        /* <DEDUP_REMOVED lines=10> */
.L_x_553:
[----:B------:R-:W-:Y:S05]  /*1dd40*/  BSYNC.RECONVERGENT B0 ;  /* 0x0000000000007941 */ /* 0x000fea0003800200 */
.L_x_552:
        /* <DEDUP_REMOVED lines=11> */
.L_x_558:
[----:B------:R-:W-:Y:S02]  /*1de00*/  CS2R R30, SRZ ;  /* 0x00000000001e7805 */ /* 0x000fe4000001ff00 */
[----:B------:R-:W-:Y:S01]  /*1de10*/  CS2R R32, SRZ ;  /* 0x0000000000207805 */ /* 0x000fe2000001ff00 */
[----:B------:R-:W-:Y:S06]  /*1de20*/  BRA `(.L_x_484) ;  /* 0x0000001c00507947 */ /* 0x000fec0003800000 */
.L_x_557:
        /* <DEDUP_REMOVED lines=32> */
.L_x_563:
        /* <DEDUP_REMOVED lines=31> */
.L_x_561:
        /* <DEDUP_REMOVED lines=11> */
.L_x_562:
[----:B------:R-:W-:Y:S05]  /*1e2d0*/  BSYNC.RECONVERGENT B1 ;  /* 0x0000000000017941 */ /* 0x000fea0003800200 */
.L_x_560:
        /* <DEDUP_REMOVED lines=17> */
.L_x_559:
        /* <DEDUP_REMOVED lines=37> */
.L_x_569:
        /* <DEDUP_REMOVED lines=52> */
.L_x_568:
[----:B------:R-:W-:Y:S05]  /*1e980*/  BSYNC.RECONVERGENT B2 ;  /* 0x0000000000027941 */ /* 0x000fea0003800200 */
.L_x_567:
        /* <DEDUP_REMOVED lines=11> */
.L_x_566:
        /* <DEDUP_REMOVED lines=20> */
.L_x_565:
[----:B------:R-:W-:Y:S05]  /*1eb80*/  BSYNC.RECONVERGENT B0 ;  /* 0x0000000000007941 */ /* 0x000fea0003800200 */
.L_x_564:
        /* <DEDUP_REMOVED lines=17> */
.L_x_574:
        /* <DEDUP_REMOVED lines=52> */
.L_x_573:
[----:B------:R-:W-:Y:S05]  /*1efe0*/  BSYNC.RECONVERGENT B1 ;  /* 0x0000000000017941 */ /* 0x000fea0003800200 */
.L_x_572:
        /* <DEDUP_REMOVED lines=10> */
.L_x_571:
[----:B------:R-:W-:Y:S05]  /*1f090*/  BSYNC.RECONVERGENT B0 ;  /* 0x0000000000007941 */ /* 0x000fea0003800200 */
.L_x_570:
        /* <DEDUP_REMOVED lines=83> */
.L_x_579:
        /* <DEDUP_REMOVED lines=52> */
.L_x_578:
[----:B------:R-:W-:Y:S05]  /*1f910*/  BSYNC.RECONVERGENT B1 ;  /* 0x0000000000017941 */ /* 0x000fea0003800200 */
.L_x_577:
        /* <DEDUP_REMOVED lines=10> */
.L_x_576:
[----:B------:R-:W-:Y:S05]  /*1f9c0*/  BSYNC.RECONVERGENT B0 ;  /* 0x0000000000007941 */ /* 0x000fea0003800200 */
.L_x_575:
        /* <DEDUP_REMOVED lines=26> */
.L_x_484:
[----:B------:R-:W-:Y:S05]  /*1fb70*/  BSYNC.RECONVERGENT B9 ;  /* 0x0000000000097941 */ /* 0x000fea0003800200 */
.L_x_481:
[C---:B------:R-:W-:Y:S02]  /*1fb80*/  ISETP.GT.U32.AND P0, PT, R28.reuse, 0x1, PT ;  /* 0x000000011c00780c */ /* 0x040fe40003f04070 */
[--C-:B------:R-:W-:Y:S02]  /*1fb90*/  SHF.R.U64 R28, R28, 0x1, R29.reuse ;  /* 0x000000011c1c7819 */ /* 0x100fe4000000121d */
[----:B------:R-:W-:Y:S02]  /*1fba0*/  ISETP.GT.U32.AND.EX P0, PT, R29, RZ, PT, P0 ;  /* 0x000000ff1d00720c */ /* 0x000fe40003f04100 */
[----:B------:R-:W-:-:S11]  /*1fbb0*/  SHF.R.U32.HI R29, RZ, 0x1, R29 ;  /* 0x00000001ff1d7819 */ /* 0x000fd6000001161d */
[----:B------:R-:W-:Y:S05]  /*1fbc0*/  @P0 BRA `(.L_x_580) ;  /* 0xffffff88000c0947 */ /* 0x000fea000383ffff */
[----:B------:R-:W-:Y:S05]  /*1fbd0*/  BSYNC.RECONVERGENT B10 ;  /* 0x00000000000a7941 */ /* 0x000fea0003800200 */
.L_x_480:
[----:B------:R-:W-:-:S04]  /*1fbe0*/  LOP3.LUT P0, RZ, R37, 0xff, RZ, 0xc0, !PT ;  /* 0x000000ff25ff7812 */ /* 0x000fc8000780c0ff */
[----:B------:R-:W-:Y:S01]  /*1fbf0*/  PLOP3.LUT P0, PT, P0, PT, PT, 0x8, 0x80 ;  /* 0x000000000080781c */ /* 0x000fe2000070e170 */
[----:B------:R-:W-:-:S12]  /*1fc00*/  BRA `(.L_x_581) ;  /* 0x0000000000207947 */ /* 0x000fd80003800000 */
.L_x_378:
[----:B------:R-:W-:Y:S01]  /*1fc10*/  IMAD.MOV.U32 R11, RZ, RZ, 0x1 ;  /* 0x00000001ff0b7424 */ /* 0x000fe200078e00ff */
[----:B------:R1:W-:Y:S01]  /*1fc20*/  STG.E.64 desc[UR36][R22.64], RZ ;  /* 0x000000ff16007986 */ /* 0x0003e2000c101b24 */
[----:B------:R-:W-:Y:S01]  /*1fc30*/  PLOP3.LUT P0, PT, PT, PT, PT, 0x8, 0x80 ;  /* 0x000000000080781c */ /* 0x000fe20003f0e170 */
[----:B------:R-:W-:Y:S01]  /*1fc40*/  IMAD.MOV.U32 R35, RZ, RZ, RZ ;  /* 0x000000ffff237224 */ /* 0x000fe200078e00ff */
[----:B------:R-:W-:Y:S01]  /*1fc50*/  CS2R R38, SRZ ;  /* 0x0000000000267805 */ /* 0x000fe2000001ff00 */
[----:B------:R1:W-:Y:S01]  /*1fc60*/  STG.E.64 desc[UR36][R22.64+0x8], RZ ;  /* 0x000008ff16007986 */ /* 0x0003e2000c101b24 */
[----:B------:R-:W-:-:S03]  /*1fc70*/  IMAD.MOV.U32 R36, RZ, RZ, RZ ;  /* 0x000000ffff247224 */ /* 0x000fc600078e00ff */
[----:B------:R1:W-:Y:S06]  /*1fc80*/  STG.E.U8 desc[UR36][R22.64+0x10], R11 ;  /* 0x0000100b16007986 */ /* 0x0003ec000c101124 */
.L_x_581:
[----:B------:R-:W-:Y:S01]  /*1fc90*/  BSSY.RECONVERGENT B8, `(.L_x_582) ;  /* 0x0000451000087945 */ /* 0x000fe20003800200 */
[----:B------:R-:W-:Y:S01]  /*1fca0*/  IMAD.MOV.U32 R21, RZ, RZ, R18 ;  /* 0x000000ffff157224 */ /* 0x000fe200078e0012 */
[----:B-1----:R-:W-:Y:S01]  /*1fcb0*/  PRMT R11, RZ, 0x7610, R11 ;  /* 0x00007610ff0b7816 */ /* 0x002fe2000000000b */
[----:B------:R-:W-:Y:S02]  /*1fcc0*/  IMAD.MOV.U32 R20, RZ, RZ, R17 ;  /* 0x000000ffff147224 */ /* 0x000fe400078e0011 */
[----:B0-----:R-:W-:Y:S02]  /*1fcd0*/  IMAD.MOV.U32 R4, RZ, RZ, R16 ;  /* 0x000000ffff047224 */ /* 0x001fe400078e0010 */
[----:B------:R-:W-:Y:S01]  /*1fce0*/  IMAD.MOV.U32 R5, RZ, RZ, R19 ;  /* 0x000000ffff057224 */ /* 0x000fe200078e0013 */
[----:B------:R-:W-:Y:S06]  /*1fcf0*/  @!P0 BRA `(.L_x_583) ;  /* 0x0000004400288947 */ /* 0x000fec0003800000 */
[----:B------:R-:W-:Y:S01]  /*1fd00*/  ISETP.NE.U32.AND P0, PT, R35, R18, PT ;  /* 0x000000122300720c */ /* 0x000fe20003f05070 */
[----:B------:R-:W-:Y:S03]  /*1fd10*/  BSSY.RELIABLE B0, `(.L_x_584) ;  /* 0x0000024000007945 */ /* 0x000fe60003800100 */
        /* <DEDUP_REMOVED lines=30> */
[----:B------:R-:W-:Y:S02]  /*1ff00*/  ISETP.NE.U32.AND P1, PT, R16, R3, PT ;  /* 0x000000031000720c */ /* 0x000fe40003f25070 */
[----:B------:R-:W-:Y:S02]  /*1ff10*/  CS2R R4, SRZ ;  /* 0x0000000000047805 */ /* 0x000fe4000001ff00 */
[----:B------:R-:W-:-:S13]  /*1ff20*/  ISETP.NE.AND.EX P1, PT, R19, R0, PT, P1 ;  /* 0x000000001300720c */ /* 0x000fda0003f25310 */
[----:B------:R-:W-:Y:S05]  /*1ff30*/  @!P1 BREAK.RELIABLE B0 ;  /* 0x0000000000009942 */ /* 0x000fea0003800100 */
[----:B------:R-:W-:Y:S05]  /*1ff40*/  @!P1 BRA `(.L_x_583) ;  /* 0x0000004000949947 */ /* 0x000fea0003800000 */
.L_x_585:
[----:B------:R-:W-:Y:S05]  /*1ff50*/  BSYNC.RELIABLE B0 ;  /* 0x0000000000007941 */ /* 0x000fea0003800100 */
.L_x_584:
        /* <DEDUP_REMOVED lines=40> */
.L_x_593:
        /* <DEDUP_REMOVED lines=52> */
.L_x_592:
[----:B------:R-:W-:Y:S05]  /*20520*/  BSYNC.RECONVERGENT B2 ;  /* 0x0000000000027941 */ /* 0x000fea0003800200 */
.L_x_591:
        /* <DEDUP_REMOVED lines=11> */
.L_x_590:
        /* <DEDUP_REMOVED lines=20> */
.L_x_589:
[----:B------:R-:W-:Y:S05]  /*20720*/  BSYNC.RECONVERGENT B0 ;  /* 0x0000000000007941 */ /* 0x000fea0003800200 */
.L_x_588:
        /* <DEDUP_REMOVED lines=15> */
.L_x_599:
        /* <DEDUP_REMOVED lines=52> */
.L_x_598:
[----:B------:R-:W-:Y:S05]  /*20b60*/  BSYNC.RECONVERGENT B2 ;  /* 0x0000000000027941 */ /* 0x000fea0003800200 */
.L_x_597:
        /* <DEDUP_REMOVED lines=11> */
.L_x_596:
        /* <DEDUP_REMOVED lines=21> */
.L_x_595:
[----:B------:R-:W-:Y:S05]  /*20d70*/  BSYNC.RECONVERGENT B0 ;  /* 0x0000000000007941 */ /* 0x000fea0003800200 */
.L_x_594:
        /* <DEDUP_REMOVED lines=33> */
.L_x_604:
        /* <DEDUP_REMOVED lines=52> */
.L_x_603:
[----:B------:R-:W-:Y:S05]  /*212d0*/  BSYNC.RECONVERGENT B1 ;  /* 0x0000000000017941 */ /* 0x000fea0003800200 */
.L_x_602:
        /* <DEDUP_REMOVED lines=10> */
.L_x_601:
[----:B------:R-:W-:Y:S05]  /*21380*/  BSYNC.RECONVERGENT B0 ;  /* 0x0000000000007941 */ /* 0x000fea0003800200 */
.L_x_600:
        /* <DEDUP_REMOVED lines=12> */
.L_x_606:
[----:B------:R-:W-:Y:S01]  /*21450*/  IMAD.MOV.U32 R11, RZ, RZ, 0x1 ;  /* 0x00000001ff0b7424 */ /* 0x000fe200078e00ff */
[----:B------:R-:W-:Y:S02]  /*21460*/  CS2R R20, SRZ ;  /* 0x0000000000147805 */ /* 0x000fe4000001ff00 */
[----:B------:R-:W-:Y:S01]  /*21470*/  CS2R R4, SRZ ;  /* 0x0000000000047805 */ /* 0x000fe2000001ff00 */
[----:B------:R-:W-:Y:S06]  /*21480*/  BRA `(.L_x_583) ;  /* 0x0000002c00447947 */ /* 0x000fec0003800000 */
.L_x_605:
        /* <DEDUP_REMOVED lines=9> */
[----:B------:R-:W-:Y:S02]  /*21520*/  IMAD.MOV.U32 R42, RZ, RZ, -0x5418281f ;  /* 0xabe7d7e1ff2a7424 */ /* 0x000fe400078e00ff */
[----:B------:R-:W-:-:S04]  /*21530*/  IMAD.WIDE.U32.X R4, R20, 0x3fb942dc, R8, P0 ;  /* 0x3fb942dc14047825 */ /* 0x000fc800000e0408 */
[----:B------:R-:W-:Y:S01]  /*21540*/  IMAD.MOV.U32 R40, RZ, RZ, 0x1011c2ea ;  /* 0x1011c2eaff287424 */ /* 0x000fe200078e00ff */
[----:B------:R-:W-:Y:S01]  /*21550*/  IADD3 RZ, P0, PT, R4, -0x970da87, RZ ;  /* 0xf68f257904ff7810 */ /* 0x000fe20007f1e0ff */
[----:B------:R-:W-:Y:S02]  /*21560*/  IMAD.MOV.U32 R13, RZ, RZ, RZ ;  /* 0x000000ffff0d7224 */ /* 0x000fe400078e00ff */
        /* <DEDUP_REMOVED lines=18> */
.L_x_611:
        /* <DEDUP_REMOVED lines=31> */
.L_x_609:
        /* <DEDUP_REMOVED lines=11> */
.L_x_610:
[----:B------:R-:W-:Y:S05]  /*21930*/  BSYNC.RECONVERGENT B1 ;  /* 0x0000000000017941 */ /* 0x000fea0003800200 */
.L_x_608:
        /* <DEDUP_REMOVED lines=17> */
.L_x_607:
        /* <DEDUP_REMOVED lines=30> */
[C---:B------:R-:W-:Y:S02]  /*21c30*/  ISETP.GE.AND P0, PT, R2.reuse, RZ, PT ;  /* 0x000000ff0200720c */ /* 0x040fe40003f06270 */
[----:B------:R-:W-:Y:S02]  /*21c40*/  CS2R R20, SRZ ;  /* 0x0000000000147805 */ /* 0x000fe4000001ff00 */
[----:B------:R-:W-:Y:S02]  /*21c50*/  IADD3.X R9, PT, PT, R2, 0x1011c2ea, RZ, P1, !PT ;  /* 0x1011c2ea02097810 */ /* 0x000fe40000ffe4ff */
[----:B------:R-:W-:Y:S02]  /*21c60*/  SEL R8, R3, R0, !P0 ;  /* 0x0000000003087207 */ /* 0x000fe40004000000 */
[----:B------:R-:W-:-:S07]  /*21c70*/  SEL R9, R9, R2, !P0 ;  /* 0x0000000209097207 */ /* 0x000fce0004000000 */
.L_x_617:
        /* <DEDUP_REMOVED lines=55> */
.L_x_615:
[----:B------:R-:W-:Y:S05]  /*21ff0*/  BSYNC.RECONVERGENT B2 ;  /* 0x0000000000027941 */ /* 0x000fea0003800200 */
.L_x_614:
        /* <DEDUP_REMOVED lines=8> */
.L_x_616:
[----:B------:R-:W-:Y:S05]  /*22080*/  BSYNC.RECONVERGENT B1 ;  /* 0x0000000000017941 */ /* 0x000fea0003800200 */
.L_x_613:
[----:B------:R-:W-:Y:S05]  /*22090*/  BSYNC.RECONVERGENT B0 ;  /* 0x0000000000007941 */ /* 0x000fea0003800200 */
.L_x_612:
[----:B------:R-:W-:Y:S05]  /*220a0*/  BRA `(.L_x_618) ;  /* 0x0000000c00f87947 */ /* 0x000fea0003800000 */
.L_x_587:
        /* <DEDUP_REMOVED lines=22> */
[----:B------:R-:W-:Y:S01]  /*22210*/  IMAD.WIDE.U32.X R2, R9, 0x3fb942dc, R6, P0 ;  /* 0x3fb942dc09027825 */ /* 0x000fe200000e0406 */
[C---:B------:R-:W-:Y:S02]  /*22220*/  LEA.HI.SX32 R5, P1, R11.reuse, R0, 0x6 ;  /* 0x000000000b057211 */ /* 0x040fe400078332ff */
        /* <DEDUP_REMOVED lines=8> */
[----:B------:R-:W-:Y:S02]  /*222b0*/  IADD3 R11, P2, PT, R2, -0x5418281f, RZ ;  /* 0xabe7d7e1020b7810 */ /* 0x000fe40007f5e0ff */
[----:B------:R-:W-:Y:S01]  /*222c0*/  SHF.R.U32.HI R5, RZ, 0x1f, R4 ;  /* 0x0000001fff057819 */ /* 0x000fe20000011604 */
[----:B------:R-:W-:-:S03]  /*222d0*/  IMAD.IADD R3, R3, 0x1, R7 ;  /* 0x0000000103037824 */ /* 0x000fc600078e0207 */
[----:B------:R-:W-:Y:S02]  /*222e0*/  LEA.HI.SX32 R5, P1, R4, R5, 0x6 ;  /* 0x0000000504057211 */ /* 0x000fe400078332ff */
[C---:B------:R-:W-:Y:S02]  /*222f0*/  ISETP.GE.AND P0, PT, R3.reuse, RZ, PT ;  /* 0x000000ff0300720c */ /* 0x040fe40003f06270 */
[----:B------:R-:W-:Y:S02]  /*22300*/  IADD3.X R0, PT, PT, R3, 0x1011c2ea, RZ, P2, !PT ;  /* 0x1011c2ea03007810 */ /* 0x000fe400017fe4ff */
[----:B------:R-:W-:Y:S02]  /*22310*/  SEL R10, R11, R2, !P0 ;  /* 0x000000020b0a7207 */ /* 0x000fe40004000000 */
[----:B------:R-:W-:Y:S01]  /*22320*/  SEL R11, R0, R3, !P0 ;  /* 0x00000003000b7207 */ /* 0x000fe20004000000 */
[----:B------:R-:W-:Y:S01]  /*22330*/  IMAD.WIDE.U32 R2, R5, 0x5418281f, R8 ;  /* 0x5418281f05027825 */ /* 0x000fe200078e0008 */
[----:B------:R-:W-:-:S02]  /*22340*/  ISETP.NE.U32.AND P0, PT, R10, RZ, PT ;  /* 0x000000ff0a00720c */ /* 0x000fc40003f05070 */
[----:B------:R-:W-:Y:S02]  /*22350*/  LEA.HI.X.SX32 R4, R4, RZ, 0x1, P1 ;  /* 0x000000ff04047211 */ /* 0x000fe400008f0eff */
        /* <DEDUP_REMOVED lines=14> */
.L_x_620:
[----:B------:R-:W-:Y:S01]  /*22440*/  IMAD.MOV.U32 R11, RZ, RZ, 0x1 ;  /* 0x00000001ff0b7424 */ /* 0x000fe200078e00ff */
[----:B------:R-:W-:Y:S02]  /*22450*/  CS2R R20, SRZ ;  /* 0x0000000000147805 */ /* 0x000fe4000001ff00 */
[----:B------:R-:W-:Y:S01]  /*22460*/  CS2R R4, SRZ ;  /* 0x0000000000047805 */ /* 0x000fe2000001ff00 */
[----:B------:R-:W-:Y:S06]  /*22470*/  BRA `(.L_x_583) ;  /* 0x0000001c00487947 */ /* 0x000fec0003800000 */
.L_x_619:
        /* <DEDUP_REMOVED lines=30> */
.L_x_625:
        /* <DEDUP_REMOVED lines=31> */
.L_x_623:
        /* <DEDUP_REMOVED lines=11> */
.L_x_624:
[----:B------:R-:W-:Y:S05]  /*22900*/  BSYNC.RECONVERGENT B1 ;  /* 0x0000000000017941 */ /* 0x000fea0003800200 */
.L_x_622:
        /* <DEDUP_REMOVED lines=17> */
.L_x_621:
        /* <DEDUP_REMOVED lines=24> */
[----:B------:R-:W-:Y:S02]  /*22ba0*/  ISETP.NE.U32.AND P0, PT, R14, RZ, PT ;  /* 0x000000ff0e00720c */ /* 0x000fe40003f05070 */
[----:B------:R-:W-:-:S02]  /*22bb0*/  IADD3 R3, P2, PT, R2, -0x5418281f, RZ ;  /* 0xabe7d7e102037810 */ /* 0x000fc40007f5e0ff */
[----:B------:R-:W-:Y:S02]  /*22bc0*/  ISETP.NE.AND.EX P0, PT, R15, RZ, PT, P0 ;  /* 0x000000ff0f00720c */ /* 0x000fe40003f05300 */
[C---:B------:R-:W-:Y:S02]  /*22bd0*/  ISETP.GE.AND P1, PT, R21.reuse, RZ, PT ;  /* 0x000000ff1500720c */ /* 0x040fe40003f26270 */
[----:B------:R-:W-:Y:S02]  /*22be0*/  IADD3.X R0, PT, PT, R21, 0x1011c2ea, RZ, P2, !PT ;  /* 0x1011c2ea15007810 */ /* 0x000fe400017fe4ff */
[----:B------:R-:W-:Y:S02]  /*22bf0*/  SEL R3, R3, R2, !P1 ;  /* 0x0000000203037207 */ /* 0x000fe40004800000 */
[----:B------:R-:W-:Y:S02]  /*22c00*/  SEL R0, R0, R21, !P1 ;  /* 0x0000001500007207 */ /* 0x000fe40004800000 */
[----:B------:R-:W-:-:S03]  /*22c10*/  CS2R R20, SRZ ;  /* 0x0000000000147805 */ /* 0x000fc6000001ff00 */
[----:B------:R-:W-:Y:S05]  /*22c20*/  @!P0 BRA `(.L_x_626) ;  /* 0x0000000400148947 */ /* 0x000fea0003800000 */
[----:B------:R-:W-:Y:S02]  /*22c30*/  IADD3 R8, P1, PT, R3, -0x5418281f, RZ ;  /* 0xabe7d7e103087810 */ /* 0x000fe40007f3e0ff */
[----:B------:R-:W-:Y:S02]  /*22c40*/  CS2R R20, SRZ ;  /* 0x0000000000147805 */ /* 0x000fe4000001ff00 */
[C---:B------:R-:W-:Y:S02]  /*22c50*/  ISETP.GE.AND P0, PT, R0.reuse, RZ, PT ;  /* 0x000000ff0000720c */ /* 0x040fe40003f06270 */
[----:B------:R-:W-:Y:S02]  /*22c60*/  IADD3.X R9, PT, PT, R0, 0x1011c2ea, RZ, P1, !PT ;  /* 0x1011c2ea00097810 */ /* 0x000fe40000ffe4ff */
[----:B------:R-:W-:Y:S02]  /*22c70*/  SEL R8, R8, R3, !P0 ;  /* 0x0000000308087207 */ /* 0x000fe40004000000 */
[----:B------:R-:W-:-:S07]  /*22c80*/  SEL R9, R9, R0, !P0 ;  /* 0x0000000009097207 */ /* 0x000fce0004000000 */
.L_x_629:
        /* <DEDUP_REMOVED lines=52> */
.L_x_628:
[----:B------:R-:W-:Y:S05]  /*22fd0*/  BSYNC.RECONVERGENT B1 ;  /* 0x0000000000017941 */ /* 0x000fea0003800200 */
.L_x_627:
        /* <DEDUP_REMOVED lines=10> */
.L_x_626:
[----:B------:R-:W-:Y:S05]  /*23080*/  BSYNC.RECONVERGENT B0 ;  /* 0x0000000000007941 */ /* 0x000fea0003800200 */
.L_x_618:
[----:B------:R-:W-:Y:S05]  /*23090*/  BSYNC.RELIABLE B9 ;  /* 0x0000000000097941 */ /* 0x000fea0003800100 */
.L_x_586:
        /* <DEDUP_REMOVED lines=14> */
[----:B------:R-:W-:Y:S02]  /*23180*/  SHF.R.U32.HI R5, RZ, 0x1f, R0 ;  /* 0x0000001fff057819 */ /* 0x000fe40000011600 */
[----:B------:R-:W-:Y:S02]  /*23190*/  CS2R R20, SRZ ;  /* 0x0000000000147805 */ /* 0x000fe4000001ff00 */
        /* <DEDUP_REMOVED lines=19> */
.L_x_634:
        /* <DEDUP_REMOVED lines=52> */
.L_x_633:
[----:B------:R-:W-:Y:S05]  /*23610*/  BSYNC.RECONVERGENT B1 ;  /* 0x0000000000017941 */ /* 0x000fea0003800200 */
.L_x_632:
        /* <DEDUP_REMOVED lines=10> */
.L_x_631:
[----:B------:R-:W-:Y:S05]  /*236c0*/  BSYNC.RECONVERGENT B0 ;  /* 0x0000000000007941 */ /* 0x000fea0003800200 */
.L_x_630:
        /* <DEDUP_REMOVED lines=70> */
[----:B------:R-:W-:Y:S01]  /*23b30*/  IADD3 R15, P1, PT, R2, -0x5418281f, RZ ;  /* 0xabe7d7e1020f7810 */ /* 0x000fe20007f3e0ff */
[----:B------:R-:W-:Y:S02]  /*23b40*/  IMAD.MOV.U32 R9, RZ, RZ, RZ ;  /* 0x000000ffff097224 */ /* 0x000fe400078e00ff */
        /* <DEDUP_REMOVED lines=11> */
.L_x_639:
        /* <DEDUP_REMOVED lines=52> */
.L_x_638:
[----:B------:R-:W-:Y:S05]  /*23f40*/  BSYNC.RECONVERGENT B1 ;  /* 0x0000000000017941 */ /* 0x000fea0003800200 */
.L_x_637:
        /* <DEDUP_REMOVED lines=10> */
.L_x_636:
[----:B------:R-:W-:Y:S05]  /*23ff0*/  BSYNC.RECONVERGENT B0 ;  /* 0x0000000000007941 */ /* 0x000fea0003800200 */
.L_x_635:
[----:B------:R-:W-:Y:S02]  /*24000*/  IADD3 R16, P0, PT, -R16, R9, RZ ;  /* 0x0000000910107210 */ /* 0x000fe40007f1e1ff */
        /* <DEDUP_REMOVED lines=25> */
.L_x_583:
[----:B------:R-:W-:Y:S05]  /*241a0*/  BSYNC.RECONVERGENT B8 ;  /* 0x0000000000087941 */ /* 0x000fea0003800200 */
.L_x_582:
[----:B------:R-:W-:Y:S01]  /*241b0*/  IMAD.MOV.U32 R2, RZ, RZ, R21 ;  /* 0x000000ffff027224 */ /* 0x000fe200078e0015 */
[----:B------:R-:W-:Y:S01]  /*241c0*/  STG.E.U8 desc[UR36][R22.64+0x28], R11 ;  /* 0x0000280b16007986 */ /* 0x000fe2000c101124 */
[----:B------:R-:W-:-:S03]  /*241d0*/  IMAD.MOV.U32 R3, RZ, RZ, R20 ;  /* 0x000000ffff037224 */ /* 0x000fc600078e0014 */
[----:B------:R-:W-:Y:S04]  /*241e0*/  STG.E.64 desc[UR36][R22.64+0x20], R4 ;  /* 0x0000200416007986 */ /* 0x000fe8000c101b24 */
[----:B------:R-:W-:Y:S01]  /*241f0*/  STG.E.64 desc[UR36][R22.64+0x18], R2 ;  /* 0x0000180216007986 */ /* 0x000fe2000c101b24 */
[----:B------:R-:W-:Y:S05]  /*24200*/  EXIT ;  /* 0x000000000000794d */ /* 0x000fea0003800000 */
        .weak           $__internal_1_$__cuda_sm20_div_s64
        .type           $__internal_1_$__cuda_sm20_div_s64,@function
        .size           $__internal_1_$__cuda_sm20_div_s64,(.L_x_642 - $__internal_1_$__cuda_sm20_div_s64)
$__internal_1_$__cuda_sm20_div_s64:
        /* <DEDUP_REMOVED lines=11> */
[----:B------:R-:W-:Y:S01]  /*242c0*/  IMAD R11, R8, R7, R11 ;  /* 0x00000007080b7224 */ /* 0x000fe200078e020b */
[----:B------:R-:W-:-:S03]  /*242d0*/  IADD3 R51, P0, PT, RZ, -R10, RZ ;  /* 0x8000000aff337210 */ /* 0x000fc60007f1e0ff */
[----:B------:R-:W-:Y:S02]  /*242e0*/  IMAD R11, R9, R6, R11 ;  /* 0x00000006090b7224 */ /* 0x000fe400078e020b */
[----:B------:R-:W-:-:S04]  /*242f0*/  IMAD.HI.U32 R10, R8, R51, RZ ;  /* 0x00000033080a7227 */ /* 0x000fc800078e00ff */
[----:B------:R-:W-:Y:S02]  /*24300*/  IMAD.X R53, RZ, RZ, ~R11, P0 ;  /* 0x000000ffff357224 */ /* 0x000fe400000e0e0b */
[----:B------:R-:W-:Y:S02]  /*24310*/  IMAD.MOV.U32 R11, RZ, RZ, R8 ;  /* 0x000000ffff0b7224 */ /* 0x000fe400078e0008 */
[----:B------:R-:W-:-:S04]  /*24320*/  IMAD.WIDE.U32 R10, P0, R8, R53, R10 ;  /* 0x00000035080a7225 */ /* 0x000fc8000780000a */
[----:B------:R-:W-:-:S04]  /*24330*/  IMAD.HI.U32 R10, P1, R9, R51, R10 ;  /* 0x00000033090a7227 */ /* 0x000fc8000782000a */
[----:B------:R-:W-:-:S04]  /*24340*/  IMAD.HI.U32 R11, R9, R53, RZ ;  /* 0x00000035090b7227 */ /* 0x000fc800078e00ff */
[----:B------:R-:W-:Y:S02]  /*24350*/  IMAD.X R8, R11, 0x1, R9, P0 ;  /* 0x000000010b087824 */ /* 0x000fe400000e0609 */
[----:B------:R-:W-:Y:S01]  /*24360*/  IMAD R9, R9, R53, RZ ;  /* 0x0000003509097224 */ /* 0x000fe200078e02ff */
[----:B------:R-:W-:-:S04]  /*24370*/  IADD3 R53, P3, PT, RZ, -R48, RZ ;  /* 0x80000030ff357210 */ /* 0x000fc80007f7e0ff */
[----:B------:R-:W-:Y:S02]  /*24380*/  IADD3 R9, P0, PT, R9, R10, RZ ;  /* 0x0000000a09097210 */ /* 0x000fe40007f1e0ff */
[----:B------:R-:W-:Y:S02]  /*24390*/  SEL R53, R53, R48, !P2 ;  /* 0x0000003035357207 */ /* 0x000fe40005000000 */
[----:B------:R-:W-:Y:S01]  /*243a0*/  IADD3.X R51, PT, PT, RZ, RZ, R8, P0, P1 ;  /* 0x000000ffff337210 */ /* 0x000fe200007e2408 */
[----:B------:R-:W-:-:S04]  /*243b0*/  IMAD.WIDE.U32 R10, R9, R6, RZ ;  /* 0x00000006090a7225 */ /* 0x000fc800078e00ff */
[----:B------:R-:W-:Y:S01]  /*243c0*/  IMAD R8, R9, R7, R11 ;  /* 0x0000000709087224 */ /* 0x000fe200078e020b */
[----:B------:R-:W-:-:S03]  /*243d0*/  IADD3 R11, P0, PT, RZ, -R10, RZ ;  /* 0x8000000aff0b7210 */ /* 0x000fc60007f1e0ff */
[----:B------:R-:W-:-:S04]  /*243e0*/  IMAD R8, R51, R6, R8 ;  /* 0x0000000633087224 */ /* 0x000fc800078e0208 */
[----:B------:R-:W-:Y:S02]  /*243f0*/  IMAD.X R10, RZ, RZ, ~R8, P0 ;  /* 0x000000ffff0a7224 */ /* 0x000fe400000e0e08 */
[----:B------:R-:W-:-:S04]  /*24400*/  IMAD.HI.U32 R8, R9, R11, RZ ;  /* 0x0000000b09087227 */ /* 0x000fc800078e00ff */
[----:B------:R-:W-:-:S04]  /*24410*/  IMAD.HI.U32 R46, R51, R10, RZ ;  /* 0x0000000a332e7227 */ /* 0x000fc800078e00ff */
[----:B------:R-:W-:-:S04]  /*24420*/  IMAD.WIDE.U32 R8, P1, R9, R10, R8 ;  /* 0x0000000a09087225 */ /* 0x000fc80007820008 */
[----:B------:R-:W-:-:S04]  /*24430*/  IMAD.HI.U32 R8, P0, R51, R11, R8 ;  /* 0x0000000b33087227 */ /* 0x000fc80007800008 */
[----:B------:R-:W-:Y:S02]  /*24440*/  IMAD R11, R51, R10, RZ ;  /* 0x0000000a330b7224 */ /* 0x000fe400078e02ff */
[----:B------:R-:W-:Y:S02]  /*24450*/  IMAD.X R51, R46, 0x1, R51, P1 ;  /* 0x000000012e337824 */ /* 0x000fe400008e0633 */
[----:B------:R-:W-:Y:S01]  /*24460*/  IMAD.X R46, RZ, RZ, ~R49, P3 ;  /* 0x000000ffff2e7224 */ /* 0x000fe200018e0e31 */
[----:B------:R-:W-:Y:S01]  /*24470*/  IADD3 R11, P1, PT, R11, R8, RZ ;  /* 0x000000080b0b7210 */ /* 0x000fe20007f3e0ff */
[----:B------:R-:W-:-:S03]  /*24480*/  IMAD.MOV.U32 R9, RZ, RZ, RZ ;  /* 0x000000ffff097224 */ /* 0x000fc600078e00ff */
[----:B------:R-:W-:Y:S01]  /*24490*/  SEL R46, R46, R49, !P2 ;  /* 0x000000312e2e7207 */ /* 0x000fe20005000000 */
[----:B------:R-:W-:Y:S01]  /*244a0*/  IMAD.HI.U32 R8, R11, R53, RZ ;  /* 0x000000350b087227 */ /* 0x000fe200078e00ff */
[----:B------:R-:W-:-:S03]  /*244b0*/  IADD3.X R51, PT, PT, RZ, RZ, R51, P1, P0 ;  /* 0x000000ffff337210 */ /* 0x000fc60000fe0433 */
[----:B------:R-:W-:-:S04]  /*244c0*/  IMAD.WIDE.U32 R8, R11, R46, R8 ;  /* 0x0000002e0b087225 */ /* 0x000fc800078e0008 */
[C---:B------:R-:W-:Y:S02]  /*244d0*/  IMAD R11, R51.reuse, R46, RZ ;  /* 0x0000002e330b7224 */ /* 0x040fe400078e02ff */
[----:B------:R-:W-:-:S05]  /*244e0*/  IMAD.HI.U32 R8, P0, R51, R53, R8 ;  /* 0x0000003533087227 */ /* 0x000fca0007800008 */
[----:B------:R-:W-:-:S05]  /*244f0*/  IADD3 R11, P1, PT, R11, R8, RZ ;  /* 0x000000080b0b7210 */ /* 0x000fca0007f3e0ff */
[----:B------:R-:W-:-:S04]  /*24500*/  IMAD.WIDE.U32 R8, R11, R6, RZ ;  /* 0x000000060b087225 */ /* 0x000fc800078e00ff */
[----:B------:R-:W-:Y:S01]  /*24510*/  IMAD R10, R11, R7, R9 ;  /* 0x000000070b0a7224 */ /* 0x000fe200078e0209 */
[----:B------:R-:W-:Y:S01]  /*24520*/  IADD3 R53, P2, PT, -R8, R53, RZ ;  /* 0x0000003508357210 */ /* 0x000fe20007f5e1ff */
[----:B------:R-:W-:-:S04]  /*24530*/  IMAD.HI.U32 R8, R51, R46, RZ ;  /* 0x0000002e33087227 */ /* 0x000fc800078e00ff */
[----:B------:R-:W-:Y:S01]  /*24540*/  IMAD.X R8, RZ, RZ, R8, P0 ;  /* 0x000000ffff087224 */ /* 0x000fe200000e0608 */
[----:B------:R-:W-:-:S03]  /*24550*/  ISETP.GE.U32.AND P0, PT, R53, R6, PT ;  /* 0x000000063500720c */ /* 0x000fc60003f06070 */
[----:B------:R-:W-:-:S04]  /*24560*/  IMAD.X R9, RZ, RZ, R8, P1 ;  /* 0x000000ffff097224 */ /* 0x000fc800008e0608 */
[----:B------:R-:W-:-:S04]  /*24570*/  IMAD R10, R9, R6, R10 ;  /* 0x00000006090a7224 */ /* 0x000fc800078e020a */
[----:B------:R-:W-:Y:S01]  /*24580*/  IMAD.X R55, R46, 0x1, ~R10, P2 ;  /* 0x000000012e377824 */ /* 0x000fe200010e0e0a */
[----:B------:R-:W-:Y:S02]  /*24590*/  IADD3 R51, P2, PT, R53, -R6, RZ ;  /* 0x8000000635337210 */ /* 0x000fe40007f5e0ff */
[----:B------:R-:W-:Y:S02]  /*245a0*/  LOP3.LUT R10, R40, R49, RZ, 0x3c, !PT ;  /* 0x00000031280a7212 */ /* 0x000fe400078e3cff */
[----:B------:R-:W-:-:S04]  /*245b0*/  ISETP.GE.U32.AND.EX P0, PT, R55, R7, PT, P0 ;  /* 0x000000073700720c */ /* 0x000fc80003f06100 */
[----:B------:R-:W-:-:S04]  /*245c0*/  SEL R51, R51, R53, P0 ;  /* 0x0000003533337207 */ /* 0x000fc80000000000 */
[----:B------:R-:W-:Y:S01]  /*245d0*/  ISETP.GE.U32.AND P1, PT, R51, R6, PT ;  /* 0x000000063300720c */ /* 0x000fe20003f26070 */
[----:B------:R-:W-:-:S05]  /*245e0*/  IMAD.X R6, R55, 0x1, ~R7, P2 ;  /* 0x0000000137067824 */ /* 0x000fca00010e0e07 */
[----:B------:R-:W-:-:S04]  /*245f0*/  SEL R6, R6, R55, P0 ;  /* 0x0000003706067207 */ /* 0x000fc80000000000 */
[----:B------:R-:W-:Y:S02]  /*24600*/  ISETP.GE.U32.AND.EX P1, PT, R6, R7, PT, P1 ;  /* 0x000000070600720c */ /* 0x000fe40003f26110 */
[----:B------:R-:W-:-:S04]  /*24610*/  IADD3 R6, P2, PT, R11, 0x1, RZ ;  /* 0x000000010b067810 */ /* 0x000fc80007f5e0ff */
[----:B------:R-:W-:Y:S01]  /*24620*/  SEL R11, R6, R11, P0 ;  /* 0x0000000b060b7207 */ /* 0x000fe20000000000 */
[----:B------:R-:W-:-:S03]  /*24630*/  IMAD.X R6, RZ, RZ, R9, P2 ;  /* 0x000000ffff067224 */ /* 0x000fc600010e0609 */
[----:B------:R-:W-:Y:S02]  /*24640*/  IADD3 R8, P2, PT, R11, 0x1, RZ ;  /* 0x000000010b087810 */ /* 0x000fe40007f5e0ff */
[----:B------:R-:W-:Y:S02]  /*24650*/  SEL R6, R6, R9, P0 ;  /* 0x0000000906067207 */ /* 0x000fe40000000000 */
[----:B------:R-:W-:Y:S02]  /*24660*/  SEL R8, R8, R11, P1 ;  /* 0x0000000b08087207 */ /* 0x000fe40000800000 */
[----:B------:R-:W-:Y:S01]  /*24670*/  ISETP.NE.U32.AND P0, PT, R42, RZ, PT ;  /* 0x000000ff2a00720c */ /* 0x000fe20003f05070 */
[----:B------:R-:W-:Y:S01]  /*24680*/  IMAD.X R9, RZ, RZ, R6, P2 ;  /* 0x000000ffff097224 */ /* 0x000fe200010e0606 */
[----:B------:R-:W-:Y:S02]  /*24690*/  IADD3 R7, P2, PT, RZ, -R8, RZ ;  /* 0x80000008ff077210 */ /* 0x000fe40007f5e0ff */
[----:B------:R-:W-:-:S02]  /*246a0*/  ISETP.NE.AND.EX P0, PT, R40, RZ, PT, P0 ;  /* 0x000000ff2800720c */ /* 0x000fc40003f05300 */
[----:B------:R-:W-:Y:S02]  /*246b0*/  SEL R9, R9, R6, P1 ;  /* 0x0000000609097207 */ /* 0x000fe40000800000 */
[----:B------:R-:W-:-:S03]  /*246c0*/  ISETP.GE.AND P1, PT, R10, RZ, PT ;  /* 0x000000ff0a00720c */ /* 0x000fc60003f26270 */
[----:B------:R-:W-:Y:S01]  /*246d0*/  IMAD.X R6, RZ, RZ, ~R9, P2 ;  /* 0x000000ffff067224 */ /* 0x000fe200010e0e09 */
[----:B------:R-:W-:Y:S01]  /*246e0*/  SEL R8, R7, R8, !P1 ;  /* 0x0000000807087207 */ /* 0x000fe20004800000 */
[----:B------:R-:W-:-:S03]  /*246f0*/  IMAD.MOV.U32 R7, RZ, RZ, 0x0 ;  /* 0x00000000ff077424 */ /* 0x000fc600078e00ff */
[----:B------:R-:W-:Y:S01]  /*24700*/  SEL R9, R6, R9, !P1 ;  /* 0x0000000906097207 */ /* 0x000fe20004800000 */
[----:B------:R-:W-:Y:S01]  /*24710*/  IMAD.MOV.U32 R6, RZ, RZ, R12 ;  /* 0x000000ffff067224 */ /* 0x000fe200078e000c */
[----:B------:R-:W-:Y:S02]  /*24720*/  SEL R8, R8, 0xffffffff, P0 ;  /* 0xffffffff08087807 */ /* 0x000fe40000000000 */
[----:B------:R-:W-:Y:S01]  /*24730*/  SEL R9, R9, 0xffffffff, P0 ;  /* 0xffffffff09097807 */ /* 0x000fe20000000000 */
[----:B------:R-:W-:Y:S06]  /*24740*/  RET.REL.NODEC R6 `(_Z18ecc_encrypt_kernelPxixP7ECPointS_) ;  /* 0xfffffdb8062c7950 */ /* 0x000fec0003c3ffff */
.L_x_640:
        /* <DEDUP_REMOVED lines=11> */
.L_x_642:


//--------------------- .nv.global.init           --------------------------
	.section	.nv.global.init,"aw",@progbits
.nv.global.init:
	.type		$str$2,@object
	.size		$str$2,($str$1 - $str$2)
$str$2:
        /*0000*/ 	.byte	0x45, 0x72, 0x72, 0x6f, 0x72, 0x3a, 0x20, 0x44, 0x69, 0x76, 0x69, 0x73, 0x69, 0x6f, 0x6e, 0x20
        /*0010*/ 	.byte	0x62, 0x79, 0x20, 0x7a, 0x65, 0x72, 0x6f, 0x20, 0x69, 0x6e, 0x20, 0x70, 0x6f, 0x69, 0x6e, 0x74
        /*0020*/ 	.byte	0x20, 0x61, 0x64, 0x64, 0x69, 0x74, 0x69, 0x6f, 0x6e, 0x0a, 0x00
	.type		$str$1,@object
	.size		$str$1,($str - $str$1)
$str$1:
        /*002b*/ 	.byte	0x45, 0x72, 0x72, 0x6f, 0x72, 0x3a, 0x20, 0x44, 0x69, 0x76, 0x69, 0x73, 0x69, 0x6f, 0x6e, 0x20
        /*003b*/ 	.byte	0x62, 0x79, 0x20, 0x7a, 0x65, 0x72, 0x6f, 0x20, 0x69, 0x6e, 0x20, 0x70, 0x6f, 0x69, 0x6e, 0x74
        /*004b*/ 	.byte	0x20, 0x64, 0x6f, 0x75, 0x62, 0x6c, 0x69, 0x6e, 0x67, 0x0a, 0x00
	.type		$str,@object
	.size		$str,(.L_0 - $str)
$str:
        /*0056*/ 	.byte	0x55, 0x6e, 0x61, 0x62, 0x6c, 0x65, 0x20, 0x74, 0x6f, 0x20, 0x66, 0x69, 0x6e, 0x64, 0x20, 0x61
        /*0066*/ 	.byte	0x20, 0x76, 0x61, 0x6c, 0x69, 0x64, 0x20, 0x70, 0x6f, 0x69, 0x6e, 0x74, 0x20, 0x77, 0x69, 0x74
        /*0076*/ 	.byte	0x68, 0x69, 0x6e, 0x20, 0x25, 0x64, 0x20, 0x69, 0x74, 0x65, 0x72, 0x61, 0x74, 0x69, 0x6f, 0x6e
        /*0086*/ 	.byte	0x73, 0x2c, 0x20, 0x65, 0x78, 0x69, 0x74, 0x69, 0x6e, 0x67, 0x2e, 0x2e, 0x2e, 0x0a, 0x00
.L_0:


//--------------------- .nv.shared.reserved.0     --------------------------
	.section	.nv.shared.reserved.0,"aw",@nobits
	.weak		__nv_reservedSMEM_offset_0_alias
	.size		__nv_reservedSMEM_offset_0_alias, 0, 64
	.other		__nv_reservedSMEM_offset_0_alias,@"STO_CUDA_RESERVED_SHARED STV_DEFAULT"
__nv_reservedSMEM_offset_0_alias:
	.zero		0
	.zero		64


//--------------------- .nv.constant0._Z18ecc_decrypt_kernelP7ECPointPxixS1_ --------------------------
	.section	.nv.constant0._Z18ecc_decrypt_kernelP7ECPointPxixS1_,"a",@progbits
	.sectionflags	@""
	.align	4
.nv.constant0._Z18ecc_decrypt_kernelP7ECPointPxixS1_:
	.zero		936


//--------------------- .nv.constant0._Z18ecc_encrypt_kernelPxixP7ECPointS_ --------------------------
	.section	.nv.constant0._Z18ecc_encrypt_kernelPxixP7ECPointS_,"a",@progbits
	.sectionflags	@""
	.align	4
.nv.constant0._Z18ecc_encrypt_kernelPxixP7ECPointS_:
	.zero		936


//--------------------- SYMBOLS --------------------------

	.type		.nv.reservedSmem.offset0,@object
	.size		.nv.reservedSmem.offset0,0x4
	.type		vprintf,@function
